//
// Generated by NVIDIA NVVM Compiler
//
// Compiler Build ID: CL-36424714
// Cuda compilation tools, release 13.0, V13.0.88
// Based on NVVM 20.0.0
//

.version 9.0
.target sm_100
.address_size 64

	// .globl	_Z6jacobiILj512EEvPdS0_mmmS0_
// _ZZ6jacobiILj512EEvPdS0_mmmS0_E10shared_eps has been demoted
.global .align 1 .b8 _ZN30_INTERNAL_037e39e6_4_k_cu_main4cuda3std3__45__cpo5beginE[1];
.global .align 1 .b8 _ZN30_INTERNAL_037e39e6_4_k_cu_main4cuda3std3__45__cpo3endE[1];
.global .align 1 .b8 _ZN30_INTERNAL_037e39e6_4_k_cu_main4cuda3std3__45__cpo6cbeginE[1];
.global .align 1 .b8 _ZN30_INTERNAL_037e39e6_4_k_cu_main4cuda3std3__45__cpo4cendE[1];
.global .align 1 .b8 _ZN30_INTERNAL_037e39e6_4_k_cu_main4cuda3std3__45__cpo6rbeginE[1];
.global .align 1 .b8 _ZN30_INTERNAL_037e39e6_4_k_cu_main4cuda3std3__45__cpo4rendE[1];
.global .align 1 .b8 _ZN30_INTERNAL_037e39e6_4_k_cu_main4cuda3std3__45__cpo7crbeginE[1];
.global .align 1 .b8 _ZN30_INTERNAL_037e39e6_4_k_cu_main4cuda3std3__45__cpo5crendE[1];
.global .align 1 .b8 _ZN30_INTERNAL_037e39e6_4_k_cu_main4cuda3std3__432_GLOBAL__N__037e39e6_4_k_cu_main6ignoreE[1];
.global .align 1 .b8 _ZN30_INTERNAL_037e39e6_4_k_cu_main4cuda3std3__419piecewise_constructE[1];
.global .align 1 .b8 _ZN30_INTERNAL_037e39e6_4_k_cu_main4cuda3std3__48in_placeE[1];
.global .align 1 .b8 _ZN30_INTERNAL_037e39e6_4_k_cu_main4cuda3std3__420unreachable_sentinelE[1];
.global .align 1 .b8 _ZN30_INTERNAL_037e39e6_4_k_cu_main4cuda3std3__47nulloptE[1];
.global .align 1 .b8 _ZN30_INTERNAL_037e39e6_4_k_cu_main4cuda3std3__48unexpectE[1];
.global .align 1 .b8 _ZN30_INTERNAL_037e39e6_4_k_cu_main4cuda3std6ranges3__45__cpo4swapE[1];
.global .align 1 .b8 _ZN30_INTERNAL_037e39e6_4_k_cu_main4cuda3std6ranges3__45__cpo9iter_moveE[1];
.global .align 1 .b8 _ZN30_INTERNAL_037e39e6_4_k_cu_main4cuda3std6ranges3__45__cpo5beginE[1];
.global .align 1 .b8 _ZN30_INTERNAL_037e39e6_4_k_cu_main4cuda3std6ranges3__45__cpo3endE[1];
.global .align 1 .b8 _ZN30_INTERNAL_037e39e6_4_k_cu_main4cuda3std6ranges3__45__cpo6cbeginE[1];
.global .align 1 .b8 _ZN30_INTERNAL_037e39e6_4_k_cu_main4cuda3std6ranges3__45__cpo4cendE[1];
.global .align 1 .b8 _ZN30_INTERNAL_037e39e6_4_k_cu_main4cuda3std6ranges3__45__cpo7advanceE[1];
.global .align 1 .b8 _ZN30_INTERNAL_037e39e6_4_k_cu_main4cuda3std6ranges3__45__cpo9iter_swapE[1];
.global .align 1 .b8 _ZN30_INTERNAL_037e39e6_4_k_cu_main4cuda3std6ranges3__45__cpo4nextE[1];
.global .align 1 .b8 _ZN30_INTERNAL_037e39e6_4_k_cu_main4cuda3std6ranges3__45__cpo4prevE[1];
.global .align 1 .b8 _ZN30_INTERNAL_037e39e6_4_k_cu_main4cuda3std6ranges3__45__cpo4dataE[1];
.global .align 1 .b8 _ZN30_INTERNAL_037e39e6_4_k_cu_main4cuda3std6ranges3__45__cpo5cdataE[1];
.global .align 1 .b8 _ZN30_INTERNAL_037e39e6_4_k_cu_main4cuda3std6ranges3__45__cpo4sizeE[1];
.global .align 1 .b8 _ZN30_INTERNAL_037e39e6_4_k_cu_main4cuda3std6ranges3__45__cpo5ssizeE[1];
.global .align 1 .b8 _ZN30_INTERNAL_037e39e6_4_k_cu_main4cuda3std6ranges3__45__cpo8distanceE[1];
.global .align 1 .b8 _ZN30_INTERNAL_037e39e6_4_k_cu_main6thrust24THRUST_300001_SM_1000_NS8cuda_cub3parE[1];
.global .align 1 .b8 _ZN30_INTERNAL_037e39e6_4_k_cu_main6thrust24THRUST_300001_SM_1000_NS8cuda_cub10par_nosyncE[1];
.global .align 1 .b8 _ZN30_INTERNAL_037e39e6_4_k_cu_main6thrust24THRUST_300001_SM_1000_NS6system6detail10sequential3seqE[1];
.global .align 1 .b8 _ZN30_INTERNAL_037e39e6_4_k_cu_main6thrust24THRUST_300001_SM_1000_NS6system3cpp3parE[1];
.global .align 1 .b8 _ZN30_INTERNAL_037e39e6_4_k_cu_main6thrust24THRUST_300001_SM_1000_NS12placeholders2_1E[1];
.global .align 1 .b8 _ZN30_INTERNAL_037e39e6_4_k_cu_main6thrust24THRUST_300001_SM_1000_NS12placeholders2_2E[1];
.global .align 1 .b8 _ZN30_INTERNAL_037e39e6_4_k_cu_main6thrust24THRUST_300001_SM_1000_NS12placeholders2_3E[1];
.global .align 1 .b8 _ZN30_INTERNAL_037e39e6_4_k_cu_main6thrust24THRUST_300001_SM_1000_NS12placeholders2_4E[1];
.global .align 1 .b8 _ZN30_INTERNAL_037e39e6_4_k_cu_main6thrust24THRUST_300001_SM_1000_NS12placeholders2_5E[1];
.global .align 1 .b8 _ZN30_INTERNAL_037e39e6_4_k_cu_main6thrust24THRUST_300001_SM_1000_NS12placeholders2_6E[1];
.global .align 1 .b8 _ZN30_INTERNAL_037e39e6_4_k_cu_main6thrust24THRUST_300001_SM_1000_NS12placeholders2_7E[1];
.global .align 1 .b8 _ZN30_INTERNAL_037e39e6_4_k_cu_main6thrust24THRUST_300001_SM_1000_NS12placeholders2_8E[1];
.global .align 1 .b8 _ZN30_INTERNAL_037e39e6_4_k_cu_main6thrust24THRUST_300001_SM_1000_NS12placeholders2_9E[1];
.global .align 1 .b8 _ZN30_INTERNAL_037e39e6_4_k_cu_main6thrust24THRUST_300001_SM_1000_NS12placeholders3_10E[1];
.global .align 1 .b8 _ZN30_INTERNAL_037e39e6_4_k_cu_main6thrust24THRUST_300001_SM_1000_NS3seqE[1];
.global .align 1 .b8 _ZN30_INTERNAL_037e39e6_4_k_cu_main6thrust24THRUST_300001_SM_1000_NS6deviceE[1];
.extern .shared .align 16 .b8 _ZN6thrust24THRUST_300001_SM_1000_NS8cuda_cub4core6detail5shmemE[];

.visible .entry _Z6jacobiILj512EEvPdS0_mmmS0_(
	.param .u64 .ptr .align 1 _Z6jacobiILj512EEvPdS0_mmmS0__param_0,
	.param .u64 .ptr .align 1 _Z6jacobiILj512EEvPdS0_mmmS0__param_1,
	.param .u64 _Z6jacobiILj512EEvPdS0_mmmS0__param_2,
	.param .u64 _Z6jacobiILj512EEvPdS0_mmmS0__param_3,
	.param .u64 _Z6jacobiILj512EEvPdS0_mmmS0__param_4,
	.param .u64 .ptr .align 1 _Z6jacobiILj512EEvPdS0_mmmS0__param_5
)
{
	.reg .pred 	%p<47>;
	.reg .b32 	%r<26>;
	.reg .b64 	%rd<41>;
	.reg .b64 	%fd<48>;
	// demoted variable
	.shared .align 8 .b8 _ZZ6jacobiILj512EEvPdS0_mmmS0_E10shared_eps[4096];
	ld.param.u64 	%rd14, [_Z6jacobiILj512EEvPdS0_mmmS0__param_0];
	ld.param.u64 	%rd9, [_Z6jacobiILj512EEvPdS0_mmmS0__param_1];
	ld.param.u64 	%rd10, [_Z6jacobiILj512EEvPdS0_mmmS0__param_2];
	ld.param.u64 	%rd11, [_Z6jacobiILj512EEvPdS0_mmmS0__param_3];
	ld.param.u64 	%rd12, [_Z6jacobiILj512EEvPdS0_mmmS0__param_4];
	cvta.to.global.u64 	%rd1, %rd14;
	mov.u32 	%r4, %ctaid.x;
	mov.u32 	%r5, %ntid.x;
	mov.u32 	%r6, %tid.x;
	mad.lo.s32 	%r7, %r4, %r5, %r6;
	cvt.u64.u32 	%rd2, %r7;
	mov.u32 	%r8, %ctaid.y;
	mov.u32 	%r9, %ntid.y;
	mov.u32 	%r10, %tid.y;
	mad.lo.s32 	%r11, %r8, %r9, %r10;
	cvt.u64.u32 	%rd3, %r11;
	mov.u32 	%r12, %ctaid.z;
	mov.u32 	%r13, %ntid.z;
	mov.u32 	%r14, %tid.z;
	mad.lo.s32 	%r15, %r12, %r13, %r14;
	cvt.u64.u32 	%rd4, %r15;
	mad.lo.s64 	%rd15, %rd11, %rd4, %rd3;
	mad.lo.s64 	%rd5, %rd15, %rd10, %rd2;
	mad.lo.s32 	%r16, %r9, %r14, %r10;
	mad.lo.s32 	%r1, %r16, %r5, %r6;
	mov.u32 	%r17, %nctaid.x;
	mov.u32 	%r18, %nctaid.y;
	mad.lo.s32 	%r19, %r18, %r12, %r8;
	mad.lo.s32 	%r2, %r19, %r17, %r4;
	setp.eq.s32 	%p6, %r7, 0;
	add.s64 	%rd6, %rd10, -1;
	setp.le.u64 	%p7, %rd6, %rd2;
	setp.eq.s32 	%p8, %r11, 0;
	or.pred  	%p9, %p6, %p8;
	mov.pred 	%p45, 0;
	or.pred  	%p10, %p9, %p7;
	@%p10 bra 	$L__BB0_2;
	add.s64 	%rd16, %rd11, -1;
	setp.gt.u64 	%p45, %rd16, %rd3;
$L__BB0_2:
	cvt.u32.u64 	%r20, %rd4;
	setp.eq.s32 	%p11, %r20, 0;
	not.pred 	%p12, %p45;
	or.pred  	%p13, %p12, %p11;
	add.s64 	%rd7, %rd12, -1;
	setp.le.u64 	%p14, %rd7, %rd4;
	cvta.to.global.u64 	%rd18, %rd9;
	shl.b64 	%rd19, %rd5, 3;
	add.s64 	%rd8, %rd18, %rd19;
	mov.f64 	%fd47, 0d0000000000000000;
	or.pred  	%p15, %p14, %p13;
	@%p15 bra 	$L__BB0_4;
	ld.global.f64 	%fd4, [%rd8];
	shl.b64 	%rd20, %rd5, 3;
	add.s64 	%rd21, %rd1, %rd20;
	ld.global.f64 	%fd5, [%rd21];
	sub.f64 	%fd6, %fd4, %fd5;
	abs.f64 	%fd47, %fd6;
	st.global.f64 	[%rd21], %fd4;
$L__BB0_4:
	shl.b32 	%r21, %r1, 3;
	mov.u32 	%r22, _ZZ6jacobiILj512EEvPdS0_mmmS0_E10shared_eps;
	add.s32 	%r3, %r22, %r21;
	st.shared.f64 	[%r3], %fd47;
	bar.sync 	0;
	setp.gt.u32 	%p16, %r1, 255;
	@%p16 bra 	$L__BB0_6;
	ld.shared.f64 	%fd7, [%r3];
	ld.shared.f64 	%fd8, [%r3+2048];
	setp.gt.f64 	%p17, %fd7, %fd8;
	selp.f64 	%fd9, %fd7, %fd8, %p17;
	st.shared.f64 	[%r3], %fd9;
$L__BB0_6:
	bar.sync 	0;
	setp.gt.u32 	%p18, %r1, 127;
	@%p18 bra 	$L__BB0_8;
	ld.shared.f64 	%fd10, [%r3];
	ld.shared.f64 	%fd11, [%r3+1024];
	setp.gt.f64 	%p19, %fd10, %fd11;
	selp.f64 	%fd12, %fd10, %fd11, %p19;
	st.shared.f64 	[%r3], %fd12;
$L__BB0_8:
	bar.sync 	0;
	setp.gt.u32 	%p20, %r1, 63;
	@%p20 bra 	$L__BB0_10;
	ld.shared.f64 	%fd13, [%r3];
	ld.shared.f64 	%fd14, [%r3+512];
	setp.gt.f64 	%p21, %fd13, %fd14;
	selp.f64 	%fd15, %fd13, %fd14, %p21;
	st.shared.f64 	[%r3], %fd15;
$L__BB0_10:
	bar.sync 	0;
	setp.gt.u32 	%p22, %r1, 31;
	@%p22 bra 	$L__BB0_12;
	ld.shared.f64 	%fd16, [%r3];
	ld.shared.f64 	%fd17, [%r3+256];
	setp.gt.f64 	%p23, %fd16, %fd17;
	selp.f64 	%fd18, %fd16, %fd17, %p23;
	st.shared.f64 	[%r3], %fd18;
$L__BB0_12:
	bar.sync 	0;
	setp.gt.u32 	%p24, %r1, 15;
	@%p24 bra 	$L__BB0_14;
	ld.shared.f64 	%fd19, [%r3];
	ld.shared.f64 	%fd20, [%r3+128];
	setp.gt.f64 	%p25, %fd19, %fd20;
	selp.f64 	%fd21, %fd19, %fd20, %p25;
	st.shared.f64 	[%r3], %fd21;
$L__BB0_14:
	bar.sync 	0;
	setp.gt.u32 	%p26, %r1, 7;
	@%p26 bra 	$L__BB0_16;
	ld.shared.f64 	%fd22, [%r3];
	ld.shared.f64 	%fd23, [%r3+64];
	setp.gt.f64 	%p27, %fd22, %fd23;
	selp.f64 	%fd24, %fd22, %fd23, %p27;
	st.shared.f64 	[%r3], %fd24;
$L__BB0_16:
	bar.sync 	0;
	setp.gt.u32 	%p28, %r1, 3;
	@%p28 bra 	$L__BB0_18;
	ld.shared.f64 	%fd25, [%r3];
	ld.shared.f64 	%fd26, [%r3+32];
	setp.gt.f64 	%p29, %fd25, %fd26;
	selp.f64 	%fd27, %fd25, %fd26, %p29;
	st.shared.f64 	[%r3], %fd27;
$L__BB0_18:
	bar.sync 	0;
	setp.gt.u32 	%p30, %r1, 1;
	@%p30 bra 	$L__BB0_20;
	ld.shared.f64 	%fd28, [%r3];
	ld.shared.f64 	%fd29, [%r3+16];
	setp.gt.f64 	%p31, %fd28, %fd29;
	selp.f64 	%fd30, %fd28, %fd29, %p31;
	st.shared.f64 	[%r3], %fd30;
$L__BB0_20:
	bar.sync 	0;
	setp.ne.s32 	%p32, %r1, 0;
	@%p32 bra 	$L__BB0_22;
	ld.shared.f64 	%fd31, [_ZZ6jacobiILj512EEvPdS0_mmmS0_E10shared_eps];
	ld.shared.f64 	%fd32, [_ZZ6jacobiILj512EEvPdS0_mmmS0_E10shared_eps+8];
	setp.gt.f64 	%p33, %fd31, %fd32;
	selp.f64 	%fd33, %fd31, %fd32, %p33;
	st.shared.f64 	[_ZZ6jacobiILj512EEvPdS0_mmmS0_E10shared_eps], %fd33;
$L__BB0_22:
	setp.ne.s32 	%p34, %r1, 0;
	bar.sync 	0;
	@%p34 bra 	$L__BB0_24;
	ld.param.u64 	%rd40, [_Z6jacobiILj512EEvPdS0_mmmS0__param_5];
	ld.shared.f64 	%fd34, [_ZZ6jacobiILj512EEvPdS0_mmmS0_E10shared_eps];
	cvta.to.global.u64 	%rd22, %rd40;
	mul.wide.u32 	%rd23, %r2, 8;
	add.s64 	%rd24, %rd22, %rd23;
	st.global.f64 	[%rd24], %fd34;
$L__BB0_24:
	cvt.u32.u64 	%r23, %rd3;
	cvt.u32.u64 	%r24, %rd2;
	setp.eq.s32 	%p36, %r24, 0;
	setp.le.u64 	%p37, %rd6, %rd2;
	setp.eq.s32 	%p38, %r23, 0;
	or.pred  	%p39, %p36, %p38;
	or.pred  	%p40, %p39, %p37;
	mov.pred 	%p46, -1;
	@%p40 bra 	$L__BB0_26;
	add.s64 	%rd25, %rd11, -1;
	setp.le.u64 	%p46, %rd25, %rd3;
$L__BB0_26:
	setp.eq.s32 	%p41, %r20, 0;
	or.pred  	%p42, %p46, %p41;
	setp.le.u64 	%p43, %rd7, %rd4;
	or.pred  	%p44, %p43, %p42;
	@%p44 bra 	$L__BB0_28;
	mul.lo.s64 	%rd27, %rd11, %rd10;
	shl.b64 	%rd28, %rd5, 3;
	add.s64 	%rd29, %rd1, %rd28;
	ld.global.f64 	%fd35, [%rd29+-8];
	sub.s64 	%rd30, %rd5, %rd10;
	shl.b64 	%rd31, %rd30, 3;
	add.s64 	%rd32, %rd1, %rd31;
	ld.global.f64 	%fd36, [%rd32];
	add.f64 	%fd37, %fd35, %fd36;
	sub.s64 	%rd33, %rd5, %rd27;
	shl.b64 	%rd34, %rd33, 3;
	add.s64 	%rd35, %rd1, %rd34;
	ld.global.f64 	%fd38, [%rd35];
	add.f64 	%fd39, %fd37, %fd38;
	ld.global.f64 	%fd40, [%rd29+8];
	add.f64 	%fd41, %fd39, %fd40;
	shl.b64 	%rd36, %rd10, 3;
	add.s64 	%rd37, %rd29, %rd36;
	ld.global.f64 	%fd42, [%rd37];
	add.f64 	%fd43, %fd41, %fd42;
	shl.b64 	%rd38, %rd27, 3;
	add.s64 	%rd39, %rd29, %rd38;
	ld.global.f64 	%fd44, [%rd39];
	add.f64 	%fd45, %fd43, %fd44;
	div.rn.f64 	%fd46, %fd45, 0d4018000000000000;
	st.global.f64 	[%rd8], %fd46;
$L__BB0_28:
	ret;

}
	// .globl	_ZN6thrust24THRUST_300001_SM_1000_NS8cuda_cub4core6detail13_kernel_agentINS1_8__reduce11ReduceAgentINS0_12zip_iteratorIN4cuda3std3__45tupleIJNS0_10device_ptrIdEENS0_17counting_iteratorIlNS0_11use_defaultESF_SF_EEEEEEEPNSB_IJdlEEESJ_iNS1_9__extrema9arg_max_fIdlNSA_4lessIdEEEEEEJSI_SK_iSP_EEEvDpT0_
.visible .entry _ZN6thrust24THRUST_300001_SM_1000_NS8cuda_cub4core6detail13_kernel_agentINS1_8__reduce11ReduceAgentINS0_12zip_iteratorIN4cuda3std3__45tupleIJNS0_10device_ptrIdEENS0_17counting_iteratorIlNS0_11use_defaultESF_SF_EEEEEEEPNSB_IJdlEEESJ_iNS1_9__extrema9arg_max_fIdlNSA_4lessIdEEEEEEJSI_SK_iSP_EEEvDpT0_(
	.param .align 8 .b8 _ZN6thrust24THRUST_300001_SM_1000_NS8cuda_cub4core6detail13_kernel_agentINS1_8__reduce11ReduceAgentINS0_12zip_iteratorIN4cuda3std3__45tupleIJNS0_10device_ptrIdEENS0_17counting_iteratorIlNS0_11use_defaultESF_SF_EEEEEEEPNSB_IJdlEEESJ_iNS1_9__extrema9arg_max_fIdlNSA_4lessIdEEEEEEJSI_SK_iSP_EEEvDpT0__param_0[16],
	.param .u64 .ptr .align 1 _ZN6thrust24THRUST_300001_SM_1000_NS8cuda_cub4core6detail13_kernel_agentINS1_8__reduce11ReduceAgentINS0_12zip_iteratorIN4cuda3std3__45tupleIJNS0_10device_ptrIdEENS0_17counting_iteratorIlNS0_11use_defaultESF_SF_EEEEEEEPNSB_IJdlEEESJ_iNS1_9__extrema9arg_max_fIdlNSA_4lessIdEEEEEEJSI_SK_iSP_EEEvDpT0__param_1,
	.param .u32 _ZN6thrust24THRUST_300001_SM_1000_NS8cuda_cub4core6detail13_kernel_agentINS1_8__reduce11ReduceAgentINS0_12zip_iteratorIN4cuda3std3__45tupleIJNS0_10device_ptrIdEENS0_17counting_iteratorIlNS0_11use_defaultESF_SF_EEEEEEEPNSB_IJdlEEESJ_iNS1_9__extrema9arg_max_fIdlNSA_4lessIdEEEEEEJSI_SK_iSP_EEEvDpT0__param_2,
	.param .align 1 .b8 _ZN6thrust24THRUST_300001_SM_1000_NS8cuda_cub4core6detail13_kernel_agentINS1_8__reduce11ReduceAgentINS0_12zip_iteratorIN4cuda3std3__45tupleIJNS0_10device_ptrIdEENS0_17counting_iteratorIlNS0_11use_defaultESF_SF_EEEEEEEPNSB_IJdlEEESJ_iNS1_9__extrema9arg_max_fIdlNSA_4lessIdEEEEEEJSI_SK_iSP_EEEvDpT0__param_3[1]
)
.maxntid 256
{
	.reg .pred 	%p<213>;
	.reg .b32 	%r<400>;
	.reg .b64 	%rd<358>;
	.reg .b64 	%fd<242>;

	ld.param.u64 	%rd199, [_ZN6thrust24THRUST_300001_SM_1000_NS8cuda_cub4core6detail13_kernel_agentINS1_8__reduce11ReduceAgentINS0_12zip_iteratorIN4cuda3std3__45tupleIJNS0_10device_ptrIdEENS0_17counting_iteratorIlNS0_11use_defaultESF_SF_EEEEEEEPNSB_IJdlEEESJ_iNS1_9__extrema9arg_max_fIdlNSA_4lessIdEEEEEEJSI_SK_iSP_EEEvDpT0__param_0+8];
	ld.param.u64 	%rd198, [_ZN6thrust24THRUST_300001_SM_1000_NS8cuda_cub4core6detail13_kernel_agentINS1_8__reduce11ReduceAgentINS0_12zip_iteratorIN4cuda3std3__45tupleIJNS0_10device_ptrIdEENS0_17counting_iteratorIlNS0_11use_defaultESF_SF_EEEEEEEPNSB_IJdlEEESJ_iNS1_9__extrema9arg_max_fIdlNSA_4lessIdEEEEEEJSI_SK_iSP_EEEvDpT0__param_0];
	ld.param.u32 	%r36, [_ZN6thrust24THRUST_300001_SM_1000_NS8cuda_cub4core6detail13_kernel_agentINS1_8__reduce11ReduceAgentINS0_12zip_iteratorIN4cuda3std3__45tupleIJNS0_10device_ptrIdEENS0_17counting_iteratorIlNS0_11use_defaultESF_SF_EEEEEEEPNSB_IJdlEEESJ_iNS1_9__extrema9arg_max_fIdlNSA_4lessIdEEEEEEJSI_SK_iSP_EEEvDpT0__param_2];
	setp.eq.s32 	%p1, %r36, 0;
	@%p1 bra 	$L__BB1_206;
	cvta.to.global.u64 	%rd1, %rd198;
	setp.gt.s32 	%p2, %r36, 1279;
	@%p2 bra 	$L__BB1_122;
	mov.u32 	%r1, %tid.x;
	setp.ge.s32 	%p96, %r1, %r36;
	mov.f64 	%fd188, 0d0000000000000000;
	mov.b64 	%rd299, 0;
	mov.u32 	%r391, %r1;
	@%p96 bra 	$L__BB1_4;
	cvt.u64.u32 	%rd255, %r1;
	mul.wide.u32 	%rd256, %r1, 8;
	add.s64 	%rd257, %rd1, %rd256;
	add.s64 	%rd299, %rd199, %rd255;
	ld.global.f64 	%fd188, [%rd257];
	add.s32 	%r391, %r1, 256;
$L__BB1_4:
	setp.ge.s32 	%p97, %r391, %r36;
	@%p97 bra 	$L__BB1_26;
	not.b32 	%r160, %r391;
	add.s32 	%r4, %r36, %r160;
	and.b32  	%r161, %r4, 768;
	setp.eq.s32 	%p98, %r161, 768;
	@%p98 bra 	$L__BB1_11;
	cvt.u64.u32 	%rd259, %r391;
	add.s64 	%rd290, %rd199, %rd259;
	mul.wide.u32 	%rd260, %r391, 8;
	add.s64 	%rd289, %rd1, %rd260;
	shr.u32 	%r162, %r4, 8;
	add.s32 	%r163, %r162, 1;
	and.b32  	%r164, %r163, 3;
	neg.s32 	%r389, %r164;
$L__BB1_7:
	.pragma "nounroll";
	mov.u64 	%rd9, %rd299;
	mov.f64 	%fd3, %fd188;
	ld.global.f64 	%fd4, [%rd289];
	setp.lt.f64 	%p99, %fd3, %fd4;
	mov.u64 	%rd299, %rd290;
	mov.f64 	%fd188, %fd4;
	@%p99 bra 	$L__BB1_10;
	setp.lt.f64 	%p100, %fd4, %fd3;
	mov.u64 	%rd299, %rd9;
	mov.f64 	%fd188, %fd3;
	@%p100 bra 	$L__BB1_10;
	setp.lt.s64 	%p101, %rd9, %rd290;
	min.s64 	%rd299, %rd9, %rd290;
	selp.f64 	%fd188, %fd3, %fd4, %p101;
$L__BB1_10:
	add.s32 	%r391, %r391, 256;
	add.s64 	%rd290, %rd290, 256;
	add.s64 	%rd289, %rd289, 2048;
	add.s32 	%r389, %r389, 1;
	setp.ne.s32 	%p102, %r389, 0;
	@%p102 bra 	$L__BB1_7;
$L__BB1_11:
	setp.lt.u32 	%p103, %r4, 768;
	@%p103 bra 	$L__BB1_26;
	add.s32 	%r392, %r391, 512;
$L__BB1_13:
	mov.u32 	%r12, %r392;
	add.s32 	%r165, %r12, -512;
	cvt.s64.s32 	%rd261, %r165;
	mul.wide.s32 	%rd262, %r165, 8;
	add.s64 	%rd17, %rd1, %rd262;
	add.s64 	%rd18, %rd199, %rd261;
	ld.global.f64 	%fd10, [%rd17];
	setp.lt.f64 	%p104, %fd188, %fd10;
	mov.u64 	%rd296, %rd18;
	mov.f64 	%fd185, %fd10;
	@%p104 bra 	$L__BB1_16;
	setp.lt.f64 	%p105, %fd10, %fd188;
	mov.u64 	%rd296, %rd299;
	mov.f64 	%fd185, %fd188;
	@%p105 bra 	$L__BB1_16;
	setp.lt.s64 	%p106, %rd299, %rd18;
	min.s64 	%rd296, %rd299, %rd18;
	selp.f64 	%fd185, %fd188, %fd10, %p106;
$L__BB1_16:
	add.s32 	%r166, %r12, -256;
	cvt.s64.s32 	%rd263, %r166;
	add.s64 	%rd21, %rd199, %rd263;
	ld.global.f64 	%fd13, [%rd17+2048];
	setp.lt.f64 	%p107, %fd185, %fd13;
	mov.u64 	%rd297, %rd21;
	mov.f64 	%fd186, %fd13;
	@%p107 bra 	$L__BB1_19;
	setp.lt.f64 	%p108, %fd13, %fd185;
	mov.u64 	%rd297, %rd296;
	mov.f64 	%fd186, %fd185;
	@%p108 bra 	$L__BB1_19;
	setp.lt.s64 	%p109, %rd296, %rd21;
	min.s64 	%rd297, %rd296, %rd21;
	selp.f64 	%fd186, %fd185, %fd13, %p109;
$L__BB1_19:
	cvt.s64.s32 	%rd264, %r12;
	add.s64 	%rd24, %rd199, %rd264;
	ld.global.f64 	%fd16, [%rd17+4096];
	setp.lt.f64 	%p110, %fd186, %fd16;
	mov.u64 	%rd298, %rd24;
	mov.f64 	%fd187, %fd16;
	@%p110 bra 	$L__BB1_22;
	setp.lt.f64 	%p111, %fd16, %fd186;
	mov.u64 	%rd298, %rd297;
	mov.f64 	%fd187, %fd186;
	@%p111 bra 	$L__BB1_22;
	setp.lt.s64 	%p112, %rd297, %rd24;
	min.s64 	%rd298, %rd297, %rd24;
	selp.f64 	%fd187, %fd186, %fd16, %p112;
$L__BB1_22:
	add.s32 	%r167, %r12, 256;
	cvt.s64.s32 	%rd265, %r167;
	add.s64 	%rd27, %rd199, %rd265;
	ld.global.f64 	%fd19, [%rd17+6144];
	setp.lt.f64 	%p113, %fd187, %fd19;
	mov.u64 	%rd299, %rd27;
	mov.f64 	%fd188, %fd19;
	@%p113 bra 	$L__BB1_25;
	setp.lt.f64 	%p114, %fd19, %fd187;
	mov.u64 	%rd299, %rd298;
	mov.f64 	%fd188, %fd187;
	@%p114 bra 	$L__BB1_25;
	setp.lt.s64 	%p115, %rd298, %rd27;
	min.s64 	%rd299, %rd298, %rd27;
	selp.f64 	%fd188, %fd187, %fd19, %p115;
$L__BB1_25:
	add.s32 	%r392, %r12, 1024;
	add.s32 	%r168, %r12, 512;
	setp.lt.s32 	%p116, %r168, %r36;
	@%p116 bra 	$L__BB1_13;
$L__BB1_26:
	setp.lt.s32 	%p117, %r36, 256;
	@%p117 bra 	$L__BB1_71;
	// begin inline asm
	mov.u32 %r282, %laneid;
	// end inline asm
	mov.b64 	%rd276, %fd188;
	mov.b64 	{%r284, %r289}, %rd276;
	mov.b32 	%r300, 1;
	mov.b32 	%r301, 31;
	mov.b32 	%r302, -1;
	// begin inline asm
	shfl.sync.down.b32 %r283, %r284, %r300, %r301, %r302;
	// end inline asm
	// begin inline asm
	shfl.sync.down.b32 %r288, %r289, %r300, %r301, %r302;
	// end inline asm
	mov.b64 	%rd277, {%r283, %r288};
	mov.b64 	%fd23, %rd277;
	mov.b64 	{%r294, %r299}, %rd299;
	// begin inline asm
	shfl.sync.down.b32 %r293, %r294, %r300, %r301, %r302;
	// end inline asm
	// begin inline asm
	shfl.sync.down.b32 %r298, %r299, %r300, %r301, %r302;
	// end inline asm
	mov.b64 	%rd31, {%r293, %r298};
	setp.gt.s32 	%p169, %r282, 30;
	mov.u64 	%rd301, %rd299;
	mov.f64 	%fd190, %fd188;
	@%p169 bra 	$L__BB1_31;
	setp.lt.f64 	%p170, %fd188, %fd23;
	mov.u64 	%rd301, %rd31;
	mov.f64 	%fd190, %fd23;
	@%p170 bra 	$L__BB1_31;
	setp.gt.f64 	%p171, %fd188, %fd23;
	mov.u64 	%rd301, %rd299;
	mov.f64 	%fd190, %fd188;
	@%p171 bra 	$L__BB1_31;
	setp.lt.s64 	%p172, %rd299, %rd31;
	min.s64 	%rd301, %rd299, %rd31;
	selp.f64 	%fd190, %fd188, %fd23, %p172;
$L__BB1_31:
	mov.b64 	%rd278, %fd190;
	mov.b64 	{%r304, %r309}, %rd278;
	mov.b32 	%r320, 2;
	mov.b32 	%r321, 31;
	mov.b32 	%r322, -1;
	// begin inline asm
	shfl.sync.down.b32 %r303, %r304, %r320, %r321, %r322;
	// end inline asm
	// begin inline asm
	shfl.sync.down.b32 %r308, %r309, %r320, %r321, %r322;
	// end inline asm
	mov.b64 	%rd279, {%r303, %r308};
	mov.b64 	%fd26, %rd279;
	mov.b64 	{%r314, %r319}, %rd301;
	// begin inline asm
	shfl.sync.down.b32 %r313, %r314, %r320, %r321, %r322;
	// end inline asm
	// begin inline asm
	shfl.sync.down.b32 %r318, %r319, %r320, %r321, %r322;
	// end inline asm
	mov.b64 	%rd34, {%r313, %r318};
	setp.gt.s32 	%p173, %r282, 29;
	mov.u64 	%rd302, %rd301;
	mov.f64 	%fd191, %fd190;
	@%p173 bra 	$L__BB1_35;
	setp.lt.f64 	%p174, %fd190, %fd26;
	mov.u64 	%rd302, %rd34;
	mov.f64 	%fd191, %fd26;
	@%p174 bra 	$L__BB1_35;
	setp.gt.f64 	%p175, %fd190, %fd26;
	mov.u64 	%rd302, %rd301;
	mov.f64 	%fd191, %fd190;
	@%p175 bra 	$L__BB1_35;
	setp.lt.s64 	%p176, %rd301, %rd34;
	min.s64 	%rd302, %rd301, %rd34;
	selp.f64 	%fd191, %fd190, %fd26, %p176;
$L__BB1_35:
	mov.b64 	%rd280, %fd191;
	mov.b64 	{%r324, %r329}, %rd280;
	mov.b32 	%r340, 4;
	mov.b32 	%r341, 31;
	mov.b32 	%r342, -1;
	// begin inline asm
	shfl.sync.down.b32 %r323, %r324, %r340, %r341, %r342;
	// end inline asm
	// begin inline asm
	shfl.sync.down.b32 %r328, %r329, %r340, %r341, %r342;
	// end inline asm
	mov.b64 	%rd281, {%r323, %r328};
	mov.b64 	%fd29, %rd281;
	mov.b64 	{%r334, %r339}, %rd302;
	// begin inline asm
	shfl.sync.down.b32 %r333, %r334, %r340, %r341, %r342;
	// end inline asm
	// begin inline asm
	shfl.sync.down.b32 %r338, %r339, %r340, %r341, %r342;
	// end inline asm
	mov.b64 	%rd37, {%r333, %r338};
	setp.gt.s32 	%p177, %r282, 27;
	mov.u64 	%rd303, %rd302;
	mov.f64 	%fd192, %fd191;
	@%p177 bra 	$L__BB1_39;
	setp.lt.f64 	%p178, %fd191, %fd29;
	mov.u64 	%rd303, %rd37;
	mov.f64 	%fd192, %fd29;
	@%p178 bra 	$L__BB1_39;
	setp.gt.f64 	%p179, %fd191, %fd29;
	mov.u64 	%rd303, %rd302;
	mov.f64 	%fd192, %fd191;
	@%p179 bra 	$L__BB1_39;
	setp.lt.s64 	%p180, %rd302, %rd37;
	min.s64 	%rd303, %rd302, %rd37;
	selp.f64 	%fd192, %fd191, %fd29, %p180;
$L__BB1_39:
	mov.b64 	%rd282, %fd192;
	mov.b64 	{%r344, %r349}, %rd282;
	mov.b32 	%r360, 8;
	mov.b32 	%r361, 31;
	mov.b32 	%r362, -1;
	// begin inline asm
	shfl.sync.down.b32 %r343, %r344, %r360, %r361, %r362;
	// end inline asm
	// begin inline asm
	shfl.sync.down.b32 %r348, %r349, %r360, %r361, %r362;
	// end inline asm
	mov.b64 	%rd283, {%r343, %r348};
	mov.b64 	%fd32, %rd283;
	mov.b64 	{%r354, %r359}, %rd303;
	// begin inline asm
	shfl.sync.down.b32 %r353, %r354, %r360, %r361, %r362;
	// end inline asm
	// begin inline asm
	shfl.sync.down.b32 %r358, %r359, %r360, %r361, %r362;
	// end inline asm
	mov.b64 	%rd40, {%r353, %r358};
	setp.gt.s32 	%p181, %r282, 23;
	mov.u64 	%rd304, %rd303;
	mov.f64 	%fd193, %fd192;
	@%p181 bra 	$L__BB1_43;
	setp.lt.f64 	%p182, %fd192, %fd32;
	mov.u64 	%rd304, %rd40;
	mov.f64 	%fd193, %fd32;
	@%p182 bra 	$L__BB1_43;
	setp.gt.f64 	%p183, %fd192, %fd32;
	mov.u64 	%rd304, %rd303;
	mov.f64 	%fd193, %fd192;
	@%p183 bra 	$L__BB1_43;
	setp.lt.s64 	%p184, %rd303, %rd40;
	min.s64 	%rd304, %rd303, %rd40;
	selp.f64 	%fd193, %fd192, %fd32, %p184;
$L__BB1_43:
	mov.b64 	%rd284, %fd193;
	mov.b64 	{%r364, %r369}, %rd284;
	mov.b32 	%r380, 16;
	mov.b32 	%r381, 31;
	mov.b32 	%r382, -1;
	// begin inline asm
	shfl.sync.down.b32 %r363, %r364, %r380, %r381, %r382;
	// end inline asm
	// begin inline asm
	shfl.sync.down.b32 %r368, %r369, %r380, %r381, %r382;
	// end inline asm
	mov.b64 	%rd285, {%r363, %r368};
	mov.b64 	%fd35, %rd285;
	mov.b64 	{%r374, %r379}, %rd304;
	// begin inline asm
	shfl.sync.down.b32 %r373, %r374, %r380, %r381, %r382;
	// end inline asm
	// begin inline asm
	shfl.sync.down.b32 %r378, %r379, %r380, %r381, %r382;
	// end inline asm
	mov.b64 	%rd43, {%r373, %r378};
	setp.gt.s32 	%p185, %r282, 15;
	mov.u64 	%rd357, %rd304;
	mov.f64 	%fd241, %fd193;
	@%p185 bra 	$L__BB1_47;
	setp.lt.f64 	%p186, %fd193, %fd35;
	mov.u64 	%rd357, %rd43;
	mov.f64 	%fd241, %fd35;
	@%p186 bra 	$L__BB1_47;
	setp.gt.f64 	%p187, %fd193, %fd35;
	mov.u64 	%rd357, %rd304;
	mov.f64 	%fd241, %fd193;
	@%p187 bra 	$L__BB1_47;
	setp.lt.s64 	%p188, %rd304, %rd43;
	min.s64 	%rd357, %rd304, %rd43;
	selp.f64 	%fd241, %fd193, %fd35, %p188;
$L__BB1_47:
	setp.ne.s32 	%p189, %r282, 0;
	@%p189 bra 	$L__BB1_49;
	shr.u32 	%r383, %r1, 1;
	and.b32  	%r384, %r383, 496;
	mov.u32 	%r385, _ZN6thrust24THRUST_300001_SM_1000_NS8cuda_cub4core6detail5shmemE;
	add.s32 	%r386, %r385, %r384;
	st.shared.f64 	[%r386+8], %fd241;
	st.shared.u64 	[%r386+16], %rd357;
$L__BB1_49:
	bar.sync 	0;
	setp.ne.s32 	%p190, %r1, 0;
	@%p190 bra 	$L__BB1_204;
	ld.shared.f64 	%fd38, [_ZN6thrust24THRUST_300001_SM_1000_NS8cuda_cub4core6detail5shmemE+24];
	ld.shared.u64 	%rd46, [_ZN6thrust24THRUST_300001_SM_1000_NS8cuda_cub4core6detail5shmemE+32];
	setp.lt.f64 	%p191, %fd241, %fd38;
	mov.u64 	%rd306, %rd46;
	mov.f64 	%fd195, %fd38;
	@%p191 bra 	$L__BB1_53;
	setp.lt.f64 	%p192, %fd38, %fd241;
	mov.u64 	%rd306, %rd357;
	mov.f64 	%fd195, %fd241;
	@%p192 bra 	$L__BB1_53;
	setp.lt.s64 	%p193, %rd357, %rd46;
	min.s64 	%rd306, %rd357, %rd46;
	selp.f64 	%fd195, %fd241, %fd38, %p193;
$L__BB1_53:
	ld.shared.f64 	%fd41, [_ZN6thrust24THRUST_300001_SM_1000_NS8cuda_cub4core6detail5shmemE+40];
	ld.shared.u64 	%rd49, [_ZN6thrust24THRUST_300001_SM_1000_NS8cuda_cub4core6detail5shmemE+48];
	setp.lt.f64 	%p194, %fd195, %fd41;
	mov.u64 	%rd307, %rd49;
	mov.f64 	%fd196, %fd41;
	@%p194 bra 	$L__BB1_56;
	setp.lt.f64 	%p195, %fd41, %fd195;
	mov.u64 	%rd307, %rd306;
	mov.f64 	%fd196, %fd195;
	@%p195 bra 	$L__BB1_56;
	setp.lt.s64 	%p196, %rd306, %rd49;
	min.s64 	%rd307, %rd306, %rd49;
	selp.f64 	%fd196, %fd195, %fd41, %p196;
$L__BB1_56:
	ld.shared.f64 	%fd44, [_ZN6thrust24THRUST_300001_SM_1000_NS8cuda_cub4core6detail5shmemE+56];
	ld.shared.u64 	%rd52, [_ZN6thrust24THRUST_300001_SM_1000_NS8cuda_cub4core6detail5shmemE+64];
	setp.lt.f64 	%p197, %fd196, %fd44;
	mov.u64 	%rd308, %rd52;
	mov.f64 	%fd197, %fd44;
	@%p197 bra 	$L__BB1_59;
	setp.lt.f64 	%p198, %fd44, %fd196;
	mov.u64 	%rd308, %rd307;
	mov.f64 	%fd197, %fd196;
	@%p198 bra 	$L__BB1_59;
	setp.lt.s64 	%p199, %rd307, %rd52;
	min.s64 	%rd308, %rd307, %rd52;
	selp.f64 	%fd197, %fd196, %fd44, %p199;
$L__BB1_59:
	ld.shared.f64 	%fd47, [_ZN6thrust24THRUST_300001_SM_1000_NS8cuda_cub4core6detail5shmemE+72];
	ld.shared.u64 	%rd55, [_ZN6thrust24THRUST_300001_SM_1000_NS8cuda_cub4core6detail5shmemE+80];
	setp.lt.f64 	%p200, %fd197, %fd47;
	mov.u64 	%rd309, %rd55;
	mov.f64 	%fd198, %fd47;
	@%p200 bra 	$L__BB1_62;
	setp.lt.f64 	%p201, %fd47, %fd197;
	mov.u64 	%rd309, %rd308;
	mov.f64 	%fd198, %fd197;
	@%p201 bra 	$L__BB1_62;
	setp.lt.s64 	%p202, %rd308, %rd55;
	min.s64 	%rd309, %rd308, %rd55;
	selp.f64 	%fd198, %fd197, %fd47, %p202;
$L__BB1_62:
	ld.shared.f64 	%fd50, [_ZN6thrust24THRUST_300001_SM_1000_NS8cuda_cub4core6detail5shmemE+88];
	ld.shared.u64 	%rd58, [_ZN6thrust24THRUST_300001_SM_1000_NS8cuda_cub4core6detail5shmemE+96];
	setp.lt.f64 	%p203, %fd198, %fd50;
	mov.u64 	%rd310, %rd58;
	mov.f64 	%fd199, %fd50;
	@%p203 bra 	$L__BB1_65;
	setp.lt.f64 	%p204, %fd50, %fd198;
	mov.u64 	%rd310, %rd309;
	mov.f64 	%fd199, %fd198;
	@%p204 bra 	$L__BB1_65;
	setp.lt.s64 	%p205, %rd309, %rd58;
	min.s64 	%rd310, %rd309, %rd58;
	selp.f64 	%fd199, %fd198, %fd50, %p205;
$L__BB1_65:
	ld.shared.f64 	%fd53, [_ZN6thrust24THRUST_300001_SM_1000_NS8cuda_cub4core6detail5shmemE+104];
	ld.shared.u64 	%rd61, [_ZN6thrust24THRUST_300001_SM_1000_NS8cuda_cub4core6detail5shmemE+112];
	setp.lt.f64 	%p206, %fd199, %fd53;
	mov.u64 	%rd311, %rd61;
	mov.f64 	%fd200, %fd53;
	@%p206 bra 	$L__BB1_68;
	setp.lt.f64 	%p207, %fd53, %fd199;
	mov.u64 	%rd311, %rd310;
	mov.f64 	%fd200, %fd199;
	@%p207 bra 	$L__BB1_68;
	setp.lt.s64 	%p208, %rd310, %rd61;
	min.s64 	%rd311, %rd310, %rd61;
	selp.f64 	%fd200, %fd199, %fd53, %p208;
$L__BB1_68:
	ld.shared.f64 	%fd56, [_ZN6thrust24THRUST_300001_SM_1000_NS8cuda_cub4core6detail5shmemE+120];
	ld.shared.u64 	%rd64, [_ZN6thrust24THRUST_300001_SM_1000_NS8cuda_cub4core6detail5shmemE+128];
	setp.lt.f64 	%p209, %fd200, %fd56;
	mov.u64 	%rd357, %rd64;
	mov.f64 	%fd241, %fd56;
	@%p209 bra 	$L__BB1_204;
	setp.lt.f64 	%p210, %fd56, %fd200;
	mov.u64 	%rd357, %rd311;
	mov.f64 	%fd241, %fd200;
	@%p210 bra 	$L__BB1_204;
	setp.lt.s64 	%p211, %rd311, %rd64;
	min.s64 	%rd357, %rd311, %rd64;
	selp.f64 	%fd241, %fd200, %fd56, %p211;
	bra.uni 	$L__BB1_204;
$L__BB1_71:
	// begin inline asm
	mov.u32 %r169, %laneid;
	// end inline asm
	and.b32  	%r190, %r1, 992;
	add.s32 	%r191, %r190, 32;
	setp.gt.s32 	%p118, %r191, %r36;
	not.b32 	%r192, %r190;
	add.s32 	%r193, %r36, %r192;
	selp.b32 	%r188, %r193, 31, %p118;
	mov.b64 	%rd266, %fd188;
	mov.b64 	{%r171, %r176}, %rd266;
	mov.b32 	%r187, 1;
	mov.b32 	%r189, -1;
	// begin inline asm
	shfl.sync.down.b32 %r170, %r171, %r187, %r188, %r189;
	// end inline asm
	// begin inline asm
	shfl.sync.down.b32 %r175, %r176, %r187, %r188, %r189;
	// end inline asm
	mov.b64 	%rd267, {%r170, %r175};
	mov.b64 	%fd58, %rd267;
	mov.b64 	{%r181, %r186}, %rd299;
	// begin inline asm
	shfl.sync.down.b32 %r180, %r181, %r187, %r188, %r189;
	// end inline asm
	// begin inline asm
	shfl.sync.down.b32 %r185, %r186, %r187, %r188, %r189;
	// end inline asm
	mov.b64 	%rd66, {%r180, %r185};
	setp.ge.s32 	%p119, %r169, %r188;
	mov.u64 	%rd312, %rd299;
	mov.f64 	%fd201, %fd188;
	@%p119 bra 	$L__BB1_75;
	setp.lt.f64 	%p120, %fd188, %fd58;
	mov.u64 	%rd312, %rd66;
	mov.f64 	%fd201, %fd58;
	@%p120 bra 	$L__BB1_75;
	setp.gt.f64 	%p121, %fd188, %fd58;
	mov.u64 	%rd312, %rd299;
	mov.f64 	%fd201, %fd188;
	@%p121 bra 	$L__BB1_75;
	setp.lt.s64 	%p122, %rd299, %rd66;
	min.s64 	%rd312, %rd299, %rd66;
	selp.f64 	%fd201, %fd188, %fd58, %p122;
$L__BB1_75:
	mov.b64 	%rd268, %fd201;
	mov.b64 	{%r195, %r200}, %rd268;
	mov.b32 	%r211, 2;
	mov.b32 	%r213, -1;
	// begin inline asm
	shfl.sync.down.b32 %r194, %r195, %r211, %r188, %r213;
	// end inline asm
	// begin inline asm
	shfl.sync.down.b32 %r199, %r200, %r211, %r188, %r213;
	// end inline asm
	mov.b64 	%rd269, {%r194, %r199};
	mov.b64 	%fd61, %rd269;
	mov.b64 	{%r205, %r210}, %rd312;
	// begin inline asm
	shfl.sync.down.b32 %r204, %r205, %r211, %r188, %r213;
	// end inline asm
	// begin inline asm
	shfl.sync.down.b32 %r209, %r210, %r211, %r188, %r213;
	// end inline asm
	mov.b64 	%rd69, {%r204, %r209};
	add.s32 	%r214, %r169, 2;
	setp.gt.s32 	%p123, %r214, %r188;
	mov.u64 	%rd313, %rd312;
	mov.f64 	%fd202, %fd201;
	@%p123 bra 	$L__BB1_79;
	setp.lt.f64 	%p124, %fd201, %fd61;
	mov.u64 	%rd313, %rd69;
	mov.f64 	%fd202, %fd61;
	@%p124 bra 	$L__BB1_79;
	setp.gt.f64 	%p125, %fd201, %fd61;
	mov.u64 	%rd313, %rd312;
	mov.f64 	%fd202, %fd201;
	@%p125 bra 	$L__BB1_79;
	setp.lt.s64 	%p126, %rd312, %rd69;
	min.s64 	%rd313, %rd312, %rd69;
	selp.f64 	%fd202, %fd201, %fd61, %p126;
$L__BB1_79:
	mov.b64 	%rd270, %fd202;
	mov.b64 	{%r216, %r221}, %rd270;
	mov.b32 	%r232, 4;
	mov.b32 	%r234, -1;
	// begin inline asm
	shfl.sync.down.b32 %r215, %r216, %r232, %r188, %r234;
	// end inline asm
	// begin inline asm
	shfl.sync.down.b32 %r220, %r221, %r232, %r188, %r234;
	// end inline asm
	mov.b64 	%rd271, {%r215, %r220};
	mov.b64 	%fd64, %rd271;
	mov.b64 	{%r226, %r231}, %rd313;
	// begin inline asm
	shfl.sync.down.b32 %r225, %r226, %r232, %r188, %r234;
	// end inline asm
	// begin inline asm
	shfl.sync.down.b32 %r230, %r231, %r232, %r188, %r234;
	// end inline asm
	mov.b64 	%rd72, {%r225, %r230};
	add.s32 	%r235, %r169, 4;
	setp.gt.s32 	%p127, %r235, %r188;
	mov.u64 	%rd314, %rd313;
	mov.f64 	%fd203, %fd202;
	@%p127 bra 	$L__BB1_83;
	setp.lt.f64 	%p128, %fd202, %fd64;
	mov.u64 	%rd314, %rd72;
	mov.f64 	%fd203, %fd64;
	@%p128 bra 	$L__BB1_83;
	setp.gt.f64 	%p129, %fd202, %fd64;
	mov.u64 	%rd314, %rd313;
	mov.f64 	%fd203, %fd202;
	@%p129 bra 	$L__BB1_83;
	setp.lt.s64 	%p130, %rd313, %rd72;
	min.s64 	%rd314, %rd313, %rd72;
	selp.f64 	%fd203, %fd202, %fd64, %p130;
$L__BB1_83:
	mov.b64 	%rd272, %fd203;
	mov.b64 	{%r237, %r242}, %rd272;
	mov.b32 	%r253, 8;
	mov.b32 	%r255, -1;
	// begin inline asm
	shfl.sync.down.b32 %r236, %r237, %r253, %r188, %r255;
	// end inline asm
	// begin inline asm
	shfl.sync.down.b32 %r241, %r242, %r253, %r188, %r255;
	// end inline asm
	mov.b64 	%rd273, {%r236, %r241};
	mov.b64 	%fd67, %rd273;
	mov.b64 	{%r247, %r252}, %rd314;
	// begin inline asm
	shfl.sync.down.b32 %r246, %r247, %r253, %r188, %r255;
	// end inline asm
	// begin inline asm
	shfl.sync.down.b32 %r251, %r252, %r253, %r188, %r255;
	// end inline asm
	mov.b64 	%rd75, {%r246, %r251};
	add.s32 	%r256, %r169, 8;
	setp.gt.s32 	%p131, %r256, %r188;
	mov.f64 	%fd204, %fd203;
	mov.u64 	%rd315, %rd314;
	@%p131 bra 	$L__BB1_87;
	setp.lt.f64 	%p132, %fd203, %fd67;
	mov.f64 	%fd204, %fd67;
	mov.u64 	%rd315, %rd75;
	@%p132 bra 	$L__BB1_87;
	setp.gt.f64 	%p133, %fd203, %fd67;
	mov.f64 	%fd204, %fd203;
	mov.u64 	%rd315, %rd314;
	@%p133 bra 	$L__BB1_87;
	setp.lt.s64 	%p134, %rd314, %rd75;
	selp.f64 	%fd204, %fd203, %fd67, %p134;
	min.s64 	%rd315, %rd314, %rd75;
$L__BB1_87:
	mov.b64 	%rd274, %fd204;
	mov.b64 	{%r258, %r263}, %rd274;
	mov.b32 	%r274, 16;
	mov.b32 	%r276, -1;
	// begin inline asm
	shfl.sync.down.b32 %r257, %r258, %r274, %r188, %r276;
	// end inline asm
	// begin inline asm
	shfl.sync.down.b32 %r262, %r263, %r274, %r188, %r276;
	// end inline asm
	mov.b64 	%rd275, {%r257, %r262};
	mov.b64 	%fd70, %rd275;
	mov.b64 	{%r268, %r273}, %rd315;
	// begin inline asm
	shfl.sync.down.b32 %r267, %r268, %r274, %r188, %r276;
	// end inline asm
	// begin inline asm
	shfl.sync.down.b32 %r272, %r273, %r274, %r188, %r276;
	// end inline asm
	mov.b64 	%rd78, {%r267, %r272};
	add.s32 	%r277, %r169, 16;
	setp.gt.s32 	%p135, %r277, %r188;
	mov.f64 	%fd241, %fd204;
	mov.u64 	%rd357, %rd315;
	@%p135 bra 	$L__BB1_91;
	setp.lt.f64 	%p136, %fd204, %fd70;
	mov.f64 	%fd241, %fd70;
	mov.u64 	%rd357, %rd78;
	@%p136 bra 	$L__BB1_91;
	setp.gt.f64 	%p137, %fd204, %fd70;
	mov.f64 	%fd241, %fd204;
	mov.u64 	%rd357, %rd315;
	@%p137 bra 	$L__BB1_91;
	setp.lt.s64 	%p138, %rd315, %rd78;
	selp.f64 	%fd241, %fd204, %fd70, %p138;
	min.s64 	%rd357, %rd315, %rd78;
$L__BB1_91:
	setp.ne.s32 	%p139, %r169, 0;
	@%p139 bra 	$L__BB1_93;
	shr.u32 	%r278, %r1, 1;
	and.b32  	%r279, %r278, 496;
	mov.u32 	%r280, _ZN6thrust24THRUST_300001_SM_1000_NS8cuda_cub4core6detail5shmemE;
	add.s32 	%r281, %r280, %r279;
	st.shared.f64 	[%r281+8], %fd241;
	st.shared.u64 	[%r281+16], %rd357;
$L__BB1_93:
	bar.sync 	0;
	setp.ne.s32 	%p140, %r1, 0;
	@%p140 bra 	$L__BB1_204;
	setp.lt.s32 	%p141, %r36, 33;
	mov.f64 	%fd206, %fd241;
	mov.u64 	%rd317, %rd357;
	@%p141 bra 	$L__BB1_98;
	ld.shared.f64 	%fd73, [_ZN6thrust24THRUST_300001_SM_1000_NS8cuda_cub4core6detail5shmemE+24];
	ld.shared.u64 	%rd81, [_ZN6thrust24THRUST_300001_SM_1000_NS8cuda_cub4core6detail5shmemE+32];
	setp.lt.f64 	%p142, %fd241, %fd73;
	mov.f64 	%fd206, %fd73;
	mov.u64 	%rd317, %rd81;
	@%p142 bra 	$L__BB1_98;
	setp.lt.f64 	%p143, %fd73, %fd241;
	mov.f64 	%fd206, %fd241;
	mov.u64 	%rd317, %rd357;
	@%p143 bra 	$L__BB1_98;
	setp.lt.s64 	%p144, %rd357, %rd81;
	selp.f64 	%fd206, %fd241, %fd73, %p144;
	min.s64 	%rd317, %rd357, %rd81;
$L__BB1_98:
	setp.lt.s32 	%p145, %r36, 65;
	mov.f64 	%fd207, %fd206;
	mov.u64 	%rd318, %rd317;
	@%p145 bra 	$L__BB1_102;
	ld.shared.f64 	%fd76, [_ZN6thrust24THRUST_300001_SM_1000_NS8cuda_cub4core6detail5shmemE+40];
	ld.shared.u64 	%rd84, [_ZN6thrust24THRUST_300001_SM_1000_NS8cuda_cub4core6detail5shmemE+48];
	setp.lt.f64 	%p146, %fd206, %fd76;
	mov.f64 	%fd207, %fd76;
	mov.u64 	%rd318, %rd84;
	@%p146 bra 	$L__BB1_102;
	setp.lt.f64 	%p147, %fd76, %fd206;
	mov.f64 	%fd207, %fd206;
	mov.u64 	%rd318, %rd317;
	@%p147 bra 	$L__BB1_102;
	setp.lt.s64 	%p148, %rd317, %rd84;
	selp.f64 	%fd207, %fd206, %fd76, %p148;
	min.s64 	%rd318, %rd317, %rd84;
$L__BB1_102:
	setp.lt.s32 	%p149, %r36, 97;
	mov.f64 	%fd208, %fd207;
	mov.u64 	%rd319, %rd318;
	@%p149 bra 	$L__BB1_106;
	ld.shared.f64 	%fd79, [_ZN6thrust24THRUST_300001_SM_1000_NS8cuda_cub4core6detail5shmemE+56];
	ld.shared.u64 	%rd87, [_ZN6thrust24THRUST_300001_SM_1000_NS8cuda_cub4core6detail5shmemE+64];
	setp.lt.f64 	%p150, %fd207, %fd79;
	mov.f64 	%fd208, %fd79;
	mov.u64 	%rd319, %rd87;
	@%p150 bra 	$L__BB1_106;
	setp.lt.f64 	%p151, %fd79, %fd207;
	mov.f64 	%fd208, %fd207;
	mov.u64 	%rd319, %rd318;
	@%p151 bra 	$L__BB1_106;
	setp.lt.s64 	%p152, %rd318, %rd87;
	selp.f64 	%fd208, %fd207, %fd79, %p152;
	min.s64 	%rd319, %rd318, %rd87;
$L__BB1_106:
	setp.lt.s32 	%p153, %r36, 129;
	mov.f64 	%fd209, %fd208;
	mov.u64 	%rd320, %rd319;
	@%p153 bra 	$L__BB1_110;
	ld.shared.f64 	%fd82, [_ZN6thrust24THRUST_300001_SM_1000_NS8cuda_cub4core6detail5shmemE+72];
	ld.shared.u64 	%rd90, [_ZN6thrust24THRUST_300001_SM_1000_NS8cuda_cub4core6detail5shmemE+80];
	setp.lt.f64 	%p154, %fd208, %fd82;
	mov.f64 	%fd209, %fd82;
	mov.u64 	%rd320, %rd90;
	@%p154 bra 	$L__BB1_110;
	setp.lt.f64 	%p155, %fd82, %fd208;
	mov.f64 	%fd209, %fd208;
	mov.u64 	%rd320, %rd319;
	@%p155 bra 	$L__BB1_110;
	setp.lt.s64 	%p156, %rd319, %rd90;
	selp.f64 	%fd209, %fd208, %fd82, %p156;
	min.s64 	%rd320, %rd319, %rd90;
$L__BB1_110:
	setp.lt.s32 	%p157, %r36, 161;
	mov.f64 	%fd210, %fd209;
	mov.u64 	%rd321, %rd320;
	@%p157 bra 	$L__BB1_114;
	ld.shared.f64 	%fd85, [_ZN6thrust24THRUST_300001_SM_1000_NS8cuda_cub4core6detail5shmemE+88];
	ld.shared.u64 	%rd93, [_ZN6thrust24THRUST_300001_SM_1000_NS8cuda_cub4core6detail5shmemE+96];
	setp.lt.f64 	%p158, %fd209, %fd85;
	mov.f64 	%fd210, %fd85;
	mov.u64 	%rd321, %rd93;
	@%p158 bra 	$L__BB1_114;
	setp.lt.f64 	%p159, %fd85, %fd209;
	mov.f64 	%fd210, %fd209;
	mov.u64 	%rd321, %rd320;
	@%p159 bra 	$L__BB1_114;
	setp.lt.s64 	%p160, %rd320, %rd93;
	selp.f64 	%fd210, %fd209, %fd85, %p160;
	min.s64 	%rd321, %rd320, %rd93;
$L__BB1_114:
	setp.lt.s32 	%p161, %r36, 193;
	mov.f64 	%fd211, %fd210;
	mov.u64 	%rd322, %rd321;
	@%p161 bra 	$L__BB1_118;
	ld.shared.f64 	%fd88, [_ZN6thrust24THRUST_300001_SM_1000_NS8cuda_cub4core6detail5shmemE+104];
	ld.shared.u64 	%rd96, [_ZN6thrust24THRUST_300001_SM_1000_NS8cuda_cub4core6detail5shmemE+112];
	setp.lt.f64 	%p162, %fd210, %fd88;
	mov.f64 	%fd211, %fd88;
	mov.u64 	%rd322, %rd96;
	@%p162 bra 	$L__BB1_118;
	setp.lt.f64 	%p163, %fd88, %fd210;
	mov.f64 	%fd211, %fd210;
	mov.u64 	%rd322, %rd321;
	@%p163 bra 	$L__BB1_118;
	setp.lt.s64 	%p164, %rd321, %rd96;
	selp.f64 	%fd211, %fd210, %fd88, %p164;
	min.s64 	%rd322, %rd321, %rd96;
$L__BB1_118:
	setp.lt.s32 	%p165, %r36, 225;
	mov.u64 	%rd357, %rd322;
	mov.f64 	%fd241, %fd211;
	@%p165 bra 	$L__BB1_204;
	ld.shared.f64 	%fd91, [_ZN6thrust24THRUST_300001_SM_1000_NS8cuda_cub4core6detail5shmemE+120];
	ld.shared.u64 	%rd99, [_ZN6thrust24THRUST_300001_SM_1000_NS8cuda_cub4core6detail5shmemE+128];
	setp.lt.f64 	%p166, %fd211, %fd91;
	mov.u64 	%rd357, %rd99;
	mov.f64 	%fd241, %fd91;
	@%p166 bra 	$L__BB1_204;
	setp.lt.f64 	%p167, %fd91, %fd211;
	mov.u64 	%rd357, %rd322;
	mov.f64 	%fd241, %fd211;
	@%p167 bra 	$L__BB1_204;
	setp.lt.s64 	%p168, %rd322, %rd99;
	selp.f64 	%fd241, %fd211, %fd91, %p168;
	min.s64 	%rd357, %rd322, %rd99;
	bra.uni 	$L__BB1_204;
$L__BB1_122:
	mov.u32 	%r17, %tid.x;
	cvt.u64.u32 	%rd201, %r17;
	cvta.to.global.u64 	%rd202, %rd198;
	mul.wide.u32 	%rd203, %r17, 8;
	add.s64 	%rd101, %rd202, %rd203;
	ld.global.f64 	%fd170, [%rd101];
	add.s32 	%r37, %r17, 256;
	cvt.u64.u32 	%rd204, %r37;
	ld.global.f64 	%fd171, [%rd101+2048];
	add.s32 	%r38, %r17, 512;
	cvt.u64.u32 	%rd205, %r38;
	ld.global.f64 	%fd172, [%rd101+4096];
	add.s32 	%r39, %r17, 768;
	cvt.u64.u32 	%rd206, %r39;
	ld.global.f64 	%fd173, [%rd101+6144];
	or.b32  	%r40, %r17, 1024;
	cvt.u64.u32 	%rd102, %r40;
	add.s64 	%rd344, %rd199, %rd102;
	ld.global.f64 	%fd228, [%rd101+8192];
	setp.geu.f64 	%p3, %fd170, %fd171;
	selp.f64 	%fd174, %fd170, %fd171, %p3;
	selp.b64 	%rd207, %rd201, %rd204, %p3;
	setp.geu.f64 	%p4, %fd174, %fd172;
	selp.f64 	%fd175, %fd174, %fd172, %p4;
	selp.b64 	%rd208, %rd207, %rd205, %p4;
	setp.geu.f64 	%p5, %fd175, %fd173;
	selp.f64 	%fd94, %fd175, %fd173, %p5;
	selp.b64 	%rd105, %rd208, %rd206, %p5;
	setp.lt.f64 	%p6, %fd94, %fd228;
	@%p6 bra 	$L__BB1_124;
	setp.lt.f64 	%p7, %fd228, %fd94;
	setp.lt.u64 	%p8, %rd105, %rd102;
	or.pred  	%p9, %p7, %p8;
	selp.f64 	%fd228, %fd94, %fd228, %p9;
	add.s64 	%rd209, %rd199, %rd105;
	selp.b64 	%rd344, %rd209, %rd344, %p9;
$L__BB1_124:
	setp.lt.u32 	%p10, %r36, 2560;
	mov.b32 	%r394, 1280;
	@%p10 bra 	$L__BB1_137;
	mov.b32 	%r393, 1280;
	mov.f64 	%fd213, %fd228;
$L__BB1_126:
	cvt.u64.u32 	%rd210, %r393;
	add.s64 	%rd211, %rd201, %rd210;
	mul.wide.u32 	%rd212, %r393, 8;
	add.s64 	%rd213, %rd101, %rd212;
	add.s64 	%rd111, %rd211, %rd199;
	ld.global.f64 	%fd214, [%rd213];
	ld.global.f64 	%fd215, [%rd213+2048];
	ld.global.f64 	%fd216, [%rd213+4096];
	ld.global.f64 	%fd217, [%rd213+6144];
	ld.global.f64 	%fd228, [%rd213+8192];
	setp.lt.f64 	%p11, %fd213, %fd214;
	mov.u64 	%rd325, %rd111;
	@%p11 bra 	$L__BB1_128;
	setp.lt.f64 	%p12, %fd214, %fd213;
	setp.lt.s64 	%p13, %rd344, %rd111;
	or.pred  	%p14, %p12, %p13;
	selp.f64 	%fd214, %fd213, %fd214, %p14;
	selp.b64 	%rd325, %rd344, %rd111, %p14;
$L__BB1_128:
	add.s64 	%rd326, %rd111, 256;
	setp.lt.f64 	%p15, %fd214, %fd215;
	@%p15 bra 	$L__BB1_130;
	setp.lt.f64 	%p16, %fd215, %fd214;
	cvt.u64.u32 	%rd217, %r393;
	add.s64 	%rd218, %rd201, %rd217;
	add.s64 	%rd220, %rd218, %rd199;
	add.s64 	%rd221, %rd220, 256;
	setp.lt.s64 	%p17, %rd325, %rd221;
	or.pred  	%p18, %p16, %p17;
	selp.f64 	%fd215, %fd214, %fd215, %p18;
	selp.b64 	%rd326, %rd325, %rd221, %p18;
$L__BB1_130:
	add.s64 	%rd224, %rd211, %rd199;
	add.s64 	%rd327, %rd224, 512;
	setp.lt.f64 	%p19, %fd215, %fd216;
	@%p19 bra 	$L__BB1_132;
	setp.lt.f64 	%p20, %fd216, %fd215;
	setp.lt.s64 	%p21, %rd326, %rd327;
	or.pred  	%p22, %p20, %p21;
	selp.f64 	%fd216, %fd215, %fd216, %p22;
	selp.b64 	%rd327, %rd326, %rd327, %p22;
$L__BB1_132:
	cvt.u64.u32 	%rd225, %r393;
	add.s64 	%rd226, %rd201, %rd225;
	add.s64 	%rd227, %rd226, %rd199;
	add.s64 	%rd328, %rd227, 768;
	setp.lt.f64 	%p23, %fd216, %fd217;
	@%p23 bra 	$L__BB1_134;
	setp.lt.f64 	%p24, %fd217, %fd216;
	setp.lt.s64 	%p25, %rd327, %rd328;
	or.pred  	%p26, %p24, %p25;
	selp.f64 	%fd217, %fd216, %fd217, %p26;
	selp.b64 	%rd328, %rd327, %rd328, %p26;
$L__BB1_134:
	add.s64 	%rd344, %rd227, 1024;
	setp.lt.f64 	%p27, %fd217, %fd228;
	@%p27 bra 	$L__BB1_136;
	setp.lt.f64 	%p28, %fd228, %fd217;
	setp.lt.s64 	%p29, %rd328, %rd344;
	or.pred  	%p30, %p28, %p29;
	selp.f64 	%fd228, %fd217, %fd228, %p30;
	selp.b64 	%rd344, %rd328, %rd344, %p30;
$L__BB1_136:
	add.s32 	%r394, %r393, 1280;
	add.s32 	%r43, %r393, 2560;
	setp.le.s32 	%p31, %r43, %r36;
	mov.u32 	%r393, %r394;
	mov.f64 	%fd213, %fd228;
	@%p31 bra 	$L__BB1_126;
$L__BB1_137:
	setp.le.s32 	%p32, %r36, %r394;
	@%p32 bra 	$L__BB1_160;
	sub.s32 	%r21, %r36, %r394;
	setp.ge.s32 	%p33, %r17, %r21;
	@%p33 bra 	$L__BB1_160;
	cvta.to.global.u64 	%rd128, %rd198;
	not.b32 	%r44, %r17;
	add.s32 	%r45, %r36, %r44;
	sub.s32 	%r22, %r45, %r394;
	and.b32  	%r46, %r22, 768;
	setp.eq.s32 	%p34, %r46, 768;
	mov.u32 	%r397, %r17;
	@%p34 bra 	$L__BB1_145;
	add.s32 	%r47, %r17, %r394;
	cvt.u64.u32 	%rd232, %r47;
	add.s64 	%rd332, %rd199, %rd232;
	mul.wide.u32 	%rd233, %r47, 8;
	add.s64 	%rd331, %rd128, %rd233;
	shr.u32 	%r48, %r22, 8;
	add.s32 	%r49, %r48, 1;
	and.b32  	%r50, %r49, 3;
	neg.s32 	%r395, %r50;
	mov.u32 	%r397, %r17;
$L__BB1_141:
	.pragma "nounroll";
	mov.u64 	%rd133, %rd344;
	mov.f64 	%fd114, %fd228;
	ld.global.f64 	%fd115, [%rd331];
	setp.lt.f64 	%p35, %fd114, %fd115;
	mov.f64 	%fd228, %fd115;
	mov.u64 	%rd344, %rd332;
	@%p35 bra 	$L__BB1_144;
	setp.lt.f64 	%p36, %fd115, %fd114;
	mov.f64 	%fd228, %fd114;
	mov.u64 	%rd344, %rd133;
	@%p36 bra 	$L__BB1_144;
	setp.lt.s64 	%p37, %rd133, %rd332;
	selp.f64 	%fd228, %fd114, %fd115, %p37;
	min.s64 	%rd344, %rd133, %rd332;
$L__BB1_144:
	add.s32 	%r397, %r397, 256;
	add.s64 	%rd332, %rd332, 256;
	add.s64 	%rd331, %rd331, 2048;
	add.s32 	%r395, %r395, 1;
	setp.ne.s32 	%p38, %r395, 0;
	@%p38 bra 	$L__BB1_141;
$L__BB1_145:
	setp.lt.u32 	%p39, %r22, 768;
	@%p39 bra 	$L__BB1_160;
	add.s32 	%r398, %r397, %r394;
	cvt.u64.u32 	%rd234, %r398;
	add.s64 	%rd339, %rd199, %rd234;
	cvt.u64.u32 	%rd235, %r397;
	cvt.u64.u32 	%rd236, %r394;
	add.s64 	%rd237, %rd235, %rd236;
	shl.b64 	%rd238, %rd237, 3;
	add.s64 	%rd239, %rd238, %rd128;
	add.s64 	%rd338, %rd239, 6144;
	mul.wide.u32 	%rd240, %r398, 8;
	add.s64 	%rd337, %rd128, %rd240;
	add.s32 	%r399, %r397, 512;
$L__BB1_147:
	mov.u32 	%r32, %r399;
	ld.global.f64 	%fd121, [%rd337];
	setp.lt.f64 	%p40, %fd228, %fd121;
	mov.f64 	%fd225, %fd121;
	mov.u64 	%rd341, %rd339;
	@%p40 bra 	$L__BB1_150;
	setp.lt.f64 	%p41, %fd121, %fd228;
	mov.f64 	%fd225, %fd228;
	mov.u64 	%rd341, %rd344;
	@%p41 bra 	$L__BB1_150;
	setp.lt.s64 	%p42, %rd344, %rd339;
	selp.f64 	%fd225, %fd228, %fd121, %p42;
	min.s64 	%rd341, %rd344, %rd339;
$L__BB1_150:
	add.s32 	%r51, %r398, 256;
	cvt.u64.u32 	%rd241, %r51;
	add.s64 	%rd149, %rd199, %rd241;
	ld.global.f64 	%fd124, [%rd338+-4096];
	setp.lt.f64 	%p43, %fd225, %fd124;
	mov.f64 	%fd226, %fd124;
	mov.u64 	%rd342, %rd149;
	@%p43 bra 	$L__BB1_153;
	setp.lt.f64 	%p44, %fd124, %fd225;
	mov.f64 	%fd226, %fd225;
	mov.u64 	%rd342, %rd341;
	@%p44 bra 	$L__BB1_153;
	setp.lt.s64 	%p45, %rd341, %rd149;
	selp.f64 	%fd226, %fd225, %fd124, %p45;
	min.s64 	%rd342, %rd341, %rd149;
$L__BB1_153:
	add.s32 	%r52, %r398, 512;
	cvt.u64.u32 	%rd242, %r52;
	add.s64 	%rd152, %rd199, %rd242;
	ld.global.f64 	%fd127, [%rd338+-2048];
	setp.lt.f64 	%p46, %fd226, %fd127;
	mov.f64 	%fd227, %fd127;
	mov.u64 	%rd343, %rd152;
	@%p46 bra 	$L__BB1_156;
	setp.lt.f64 	%p47, %fd127, %fd226;
	mov.f64 	%fd227, %fd226;
	mov.u64 	%rd343, %rd342;
	@%p47 bra 	$L__BB1_156;
	setp.lt.s64 	%p48, %rd342, %rd152;
	selp.f64 	%fd227, %fd226, %fd127, %p48;
	min.s64 	%rd343, %rd342, %rd152;
$L__BB1_156:
	add.s32 	%r53, %r398, 768;
	cvt.u64.u32 	%rd243, %r53;
	add.s64 	%rd155, %rd199, %rd243;
	ld.global.f64 	%fd130, [%rd338];
	setp.lt.f64 	%p49, %fd227, %fd130;
	mov.f64 	%fd228, %fd130;
	mov.u64 	%rd344, %rd155;
	@%p49 bra 	$L__BB1_159;
	setp.lt.f64 	%p50, %fd130, %fd227;
	mov.f64 	%fd228, %fd227;
	mov.u64 	%rd344, %rd343;
	@%p50 bra 	$L__BB1_159;
	setp.lt.s64 	%p51, %rd343, %rd155;
	selp.f64 	%fd228, %fd227, %fd130, %p51;
	min.s64 	%rd344, %rd343, %rd155;
$L__BB1_159:
	add.s64 	%rd339, %rd339, 1024;
	add.s64 	%rd338, %rd338, 8192;
	add.s64 	%rd337, %rd337, 8192;
	add.s32 	%r399, %r32, 1024;
	add.s32 	%r54, %r32, 512;
	add.s32 	%r398, %r398, 1024;
	setp.lt.s32 	%p52, %r54, %r21;
	@%p52 bra 	$L__BB1_147;
$L__BB1_160:
	// begin inline asm
	mov.u32 %r55, %laneid;
	// end inline asm
	mov.b64 	%rd244, %fd228;
	mov.b64 	{%r57, %r62}, %rd244;
	mov.b32 	%r73, 1;
	mov.b32 	%r74, 31;
	mov.b32 	%r75, -1;
	// begin inline asm
	shfl.sync.down.b32 %r56, %r57, %r73, %r74, %r75;
	// end inline asm
	// begin inline asm
	shfl.sync.down.b32 %r61, %r62, %r73, %r74, %r75;
	// end inline asm
	mov.b64 	%rd245, {%r56, %r61};
	mov.b64 	%fd134, %rd245;
	mov.b64 	{%r67, %r72}, %rd344;
	// begin inline asm
	shfl.sync.down.b32 %r66, %r67, %r73, %r74, %r75;
	// end inline asm
	// begin inline asm
	shfl.sync.down.b32 %r71, %r72, %r73, %r74, %r75;
	// end inline asm
	mov.b64 	%rd162, {%r66, %r71};
	setp.gt.s32 	%p53, %r55, 30;
	mov.f64 	%fd230, %fd228;
	mov.u64 	%rd346, %rd344;
	@%p53 bra 	$L__BB1_164;
	setp.lt.f64 	%p54, %fd228, %fd134;
	mov.f64 	%fd230, %fd134;
	mov.u64 	%rd346, %rd162;
	@%p54 bra 	$L__BB1_164;
	setp.gt.f64 	%p55, %fd228, %fd134;
	mov.f64 	%fd230, %fd228;
	mov.u64 	%rd346, %rd344;
	@%p55 bra 	$L__BB1_164;
	setp.lt.s64 	%p56, %rd344, %rd162;
	selp.f64 	%fd230, %fd228, %fd134, %p56;
	min.s64 	%rd346, %rd344, %rd162;
$L__BB1_164:
	mov.b64 	%rd246, %fd230;
	mov.b64 	{%r77, %r82}, %rd246;
	mov.b32 	%r93, 2;
	mov.b32 	%r94, 31;
	mov.b32 	%r95, -1;
	// begin inline asm
	shfl.sync.down.b32 %r76, %r77, %r93, %r94, %r95;
	// end inline asm
	// begin inline asm
	shfl.sync.down.b32 %r81, %r82, %r93, %r94, %r95;
	// end inline asm
	mov.b64 	%rd247, {%r76, %r81};
	mov.b64 	%fd137, %rd247;
	mov.b64 	{%r87, %r92}, %rd346;
	// begin inline asm
	shfl.sync.down.b32 %r86, %r87, %r93, %r94, %r95;
	// end inline asm
	// begin inline asm
	shfl.sync.down.b32 %r91, %r92, %r93, %r94, %r95;
	// end inline asm
	mov.b64 	%rd165, {%r86, %r91};
	setp.gt.s32 	%p57, %r55, 29;
	mov.f64 	%fd231, %fd230;
	mov.u64 	%rd347, %rd346;
	@%p57 bra 	$L__BB1_168;
	setp.lt.f64 	%p58, %fd230, %fd137;
	mov.f64 	%fd231, %fd137;
	mov.u64 	%rd347, %rd165;
	@%p58 bra 	$L__BB1_168;
	setp.gt.f64 	%p59, %fd230, %fd137;
	mov.f64 	%fd231, %fd230;
	mov.u64 	%rd347, %rd346;
	@%p59 bra 	$L__BB1_168;
	setp.lt.s64 	%p60, %rd346, %rd165;
	selp.f64 	%fd231, %fd230, %fd137, %p60;
	min.s64 	%rd347, %rd346, %rd165;
$L__BB1_168:
	mov.b64 	%rd248, %fd231;
	mov.b64 	{%r97, %r102}, %rd248;
	mov.b32 	%r113, 4;
	mov.b32 	%r114, 31;
	mov.b32 	%r115, -1;
	// begin inline asm
	shfl.sync.down.b32 %r96, %r97, %r113, %r114, %r115;
	// end inline asm
	// begin inline asm
	shfl.sync.down.b32 %r101, %r102, %r113, %r114, %r115;
	// end inline asm
	mov.b64 	%rd249, {%r96, %r101};
	mov.b64 	%fd140, %rd249;
	mov.b64 	{%r107, %r112}, %rd347;
	// begin inline asm
	shfl.sync.down.b32 %r106, %r107, %r113, %r114, %r115;
	// end inline asm
	// begin inline asm
	shfl.sync.down.b32 %r111, %r112, %r113, %r114, %r115;
	// end inline asm
	mov.b64 	%rd168, {%r106, %r111};
	setp.gt.s32 	%p61, %r55, 27;
	mov.f64 	%fd232, %fd231;
	mov.u64 	%rd348, %rd347;
	@%p61 bra 	$L__BB1_172;
	setp.lt.f64 	%p62, %fd231, %fd140;
	mov.f64 	%fd232, %fd140;
	mov.u64 	%rd348, %rd168;
	@%p62 bra 	$L__BB1_172;
	setp.gt.f64 	%p63, %fd231, %fd140;
	mov.f64 	%fd232, %fd231;
	mov.u64 	%rd348, %rd347;
	@%p63 bra 	$L__BB1_172;
	setp.lt.s64 	%p64, %rd347, %rd168;
	selp.f64 	%fd232, %fd231, %fd140, %p64;
	min.s64 	%rd348, %rd347, %rd168;
$L__BB1_172:
	mov.b64 	%rd250, %fd232;
	mov.b64 	{%r117, %r122}, %rd250;
	mov.b32 	%r133, 8;
	mov.b32 	%r134, 31;
	mov.b32 	%r135, -1;
	// begin inline asm
	shfl.sync.down.b32 %r116, %r117, %r133, %r134, %r135;
	// end inline asm
	// begin inline asm
	shfl.sync.down.b32 %r121, %r122, %r133, %r134, %r135;
	// end inline asm
	mov.b64 	%rd251, {%r116, %r121};
	mov.b64 	%fd143, %rd251;
	mov.b64 	{%r127, %r132}, %rd348;
	// begin inline asm
	shfl.sync.down.b32 %r126, %r127, %r133, %r134, %r135;
	// end inline asm
	// begin inline asm
	shfl.sync.down.b32 %r131, %r132, %r133, %r134, %r135;
	// end inline asm
	mov.b64 	%rd171, {%r126, %r131};
	setp.gt.s32 	%p65, %r55, 23;
	mov.f64 	%fd233, %fd232;
	mov.u64 	%rd349, %rd348;
	@%p65 bra 	$L__BB1_176;
	setp.lt.f64 	%p66, %fd232, %fd143;
	mov.f64 	%fd233, %fd143;
	mov.u64 	%rd349, %rd171;
	@%p66 bra 	$L__BB1_176;
	setp.gt.f64 	%p67, %fd232, %fd143;
	mov.f64 	%fd233, %fd232;
	mov.u64 	%rd349, %rd348;
	@%p67 bra 	$L__BB1_176;
	setp.lt.s64 	%p68, %rd348, %rd171;
	selp.f64 	%fd233, %fd232, %fd143, %p68;
	min.s64 	%rd349, %rd348, %rd171;
$L__BB1_176:
	mov.b64 	%rd252, %fd233;
	mov.b64 	{%r137, %r142}, %rd252;
	mov.b32 	%r153, 16;
	mov.b32 	%r154, 31;
	mov.b32 	%r155, -1;
	// begin inline asm
	shfl.sync.down.b32 %r136, %r137, %r153, %r154, %r155;
	// end inline asm
	// begin inline asm
	shfl.sync.down.b32 %r141, %r142, %r153, %r154, %r155;
	// end inline asm
	mov.b64 	%rd253, {%r136, %r141};
	mov.b64 	%fd146, %rd253;
	mov.b64 	{%r147, %r152}, %rd349;
	// begin inline asm
	shfl.sync.down.b32 %r146, %r147, %r153, %r154, %r155;
	// end inline asm
	// begin inline asm
	shfl.sync.down.b32 %r151, %r152, %r153, %r154, %r155;
	// end inline asm
	mov.b64 	%rd174, {%r146, %r151};
	setp.gt.s32 	%p69, %r55, 15;
	mov.f64 	%fd241, %fd233;
	mov.u64 	%rd357, %rd349;
	@%p69 bra 	$L__BB1_180;
	setp.lt.f64 	%p70, %fd233, %fd146;
	mov.f64 	%fd241, %fd146;
	mov.u64 	%rd357, %rd174;
	@%p70 bra 	$L__BB1_180;
	setp.gt.f64 	%p71, %fd233, %fd146;
	mov.f64 	%fd241, %fd233;
	mov.u64 	%rd357, %rd349;
	@%p71 bra 	$L__BB1_180;
	setp.lt.s64 	%p72, %rd349, %rd174;
	selp.f64 	%fd241, %fd233, %fd146, %p72;
	min.s64 	%rd357, %rd349, %rd174;
$L__BB1_180:
	setp.ne.s32 	%p73, %r55, 0;
	@%p73 bra 	$L__BB1_182;
	shr.u32 	%r156, %r17, 1;
	and.b32  	%r157, %r156, 496;
	mov.u32 	%r158, _ZN6thrust24THRUST_300001_SM_1000_NS8cuda_cub4core6detail5shmemE;
	add.s32 	%r159, %r158, %r157;
	st.shared.f64 	[%r159+8], %fd241;
	st.shared.u64 	[%r159+16], %rd357;
$L__BB1_182:
	bar.sync 	0;
	setp.ne.s32 	%p74, %r17, 0;
	@%p74 bra 	$L__BB1_204;
	ld.shared.f64 	%fd149, [_ZN6thrust24THRUST_300001_SM_1000_NS8cuda_cub4core6detail5shmemE+24];
	ld.shared.u64 	%rd177, [_ZN6thrust24THRUST_300001_SM_1000_NS8cuda_cub4core6detail5shmemE+32];
	setp.lt.f64 	%p75, %fd241, %fd149;
	mov.f64 	%fd235, %fd149;
	mov.u64 	%rd351, %rd177;
	@%p75 bra 	$L__BB1_186;
	setp.lt.f64 	%p76, %fd149, %fd241;
	mov.f64 	%fd235, %fd241;
	mov.u64 	%rd351, %rd357;
	@%p76 bra 	$L__BB1_186;
	setp.lt.s64 	%p77, %rd357, %rd177;
	selp.f64 	%fd235, %fd241, %fd149, %p77;
	min.s64 	%rd351, %rd357, %rd177;
$L__BB1_186:
	ld.shared.f64 	%fd152, [_ZN6thrust24THRUST_300001_SM_1000_NS8cuda_cub4core6detail5shmemE+40];
	ld.shared.u64 	%rd180, [_ZN6thrust24THRUST_300001_SM_1000_NS8cuda_cub4core6detail5shmemE+48];
	setp.lt.f64 	%p78, %fd235, %fd152;
	mov.f64 	%fd236, %fd152;
	mov.u64 	%rd352, %rd180;
	@%p78 bra 	$L__BB1_189;
	setp.lt.f64 	%p79, %fd152, %fd235;
	mov.f64 	%fd236, %fd235;
	mov.u64 	%rd352, %rd351;
	@%p79 bra 	$L__BB1_189;
	setp.lt.s64 	%p80, %rd351, %rd180;
	selp.f64 	%fd236, %fd235, %fd152, %p80;
	min.s64 	%rd352, %rd351, %rd180;
$L__BB1_189:
	ld.shared.f64 	%fd155, [_ZN6thrust24THRUST_300001_SM_1000_NS8cuda_cub4core6detail5shmemE+56];
	ld.shared.u64 	%rd183, [_ZN6thrust24THRUST_300001_SM_1000_NS8cuda_cub4core6detail5shmemE+64];
	setp.lt.f64 	%p81, %fd236, %fd155;
	mov.f64 	%fd237, %fd155;
	mov.u64 	%rd353, %rd183;
	@%p81 bra 	$L__BB1_192;
	setp.lt.f64 	%p82, %fd155, %fd236;
	mov.f64 	%fd237, %fd236;
	mov.u64 	%rd353, %rd352;
	@%p82 bra 	$L__BB1_192;
	setp.lt.s64 	%p83, %rd352, %rd183;
	selp.f64 	%fd237, %fd236, %fd155, %p83;
	min.s64 	%rd353, %rd352, %rd183;
$L__BB1_192:
	ld.shared.f64 	%fd158, [_ZN6thrust24THRUST_300001_SM_1000_NS8cuda_cub4core6detail5shmemE+72];
	ld.shared.u64 	%rd186, [_ZN6thrust24THRUST_300001_SM_1000_NS8cuda_cub4core6detail5shmemE+80];
	setp.lt.f64 	%p84, %fd237, %fd158;
	mov.f64 	%fd238, %fd158;
	mov.u64 	%rd354, %rd186;
	@%p84 bra 	$L__BB1_195;
	setp.lt.f64 	%p85, %fd158, %fd237;
	mov.f64 	%fd238, %fd237;
	mov.u64 	%rd354, %rd353;
	@%p85 bra 	$L__BB1_195;
	setp.lt.s64 	%p86, %rd353, %rd186;
	selp.f64 	%fd238, %fd237, %fd158, %p86;
	min.s64 	%rd354, %rd353, %rd186;
$L__BB1_195:
	ld.shared.f64 	%fd161, [_ZN6thrust24THRUST_300001_SM_1000_NS8cuda_cub4core6detail5shmemE+88];
	ld.shared.u64 	%rd189, [_ZN6thrust24THRUST_300001_SM_1000_NS8cuda_cub4core6detail5shmemE+96];
	setp.lt.f64 	%p87, %fd238, %fd161;
	mov.f64 	%fd239, %fd161;
	mov.u64 	%rd355, %rd189;
	@%p87 bra 	$L__BB1_198;
	setp.lt.f64 	%p88, %fd161, %fd238;
	mov.f64 	%fd239, %fd238;
	mov.u64 	%rd355, %rd354;
	@%p88 bra 	$L__BB1_198;
	setp.lt.s64 	%p89, %rd354, %rd189;
	selp.f64 	%fd239, %fd238, %fd161, %p89;
	min.s64 	%rd355, %rd354, %rd189;
$L__BB1_198:
	ld.shared.f64 	%fd164, [_ZN6thrust24THRUST_300001_SM_1000_NS8cuda_cub4core6detail5shmemE+104];
	ld.shared.u64 	%rd192, [_ZN6thrust24THRUST_300001_SM_1000_NS8cuda_cub4core6detail5shmemE+112];
	setp.lt.f64 	%p90, %fd239, %fd164;
	mov.f64 	%fd240, %fd164;
	mov.u64 	%rd356, %rd192;
	@%p90 bra 	$L__BB1_201;
	setp.lt.f64 	%p91, %fd164, %fd239;
	mov.f64 	%fd240, %fd239;
	mov.u64 	%rd356, %rd355;
	@%p91 bra 	$L__BB1_201;
	setp.lt.s64 	%p92, %rd355, %rd192;
	selp.f64 	%fd240, %fd239, %fd164, %p92;
	min.s64 	%rd356, %rd355, %rd192;
$L__BB1_201:
	ld.shared.f64 	%fd167, [_ZN6thrust24THRUST_300001_SM_1000_NS8cuda_cub4core6detail5shmemE+120];
	ld.shared.u64 	%rd195, [_ZN6thrust24THRUST_300001_SM_1000_NS8cuda_cub4core6detail5shmemE+128];
	setp.lt.f64 	%p93, %fd240, %fd167;
	mov.u64 	%rd357, %rd195;
	mov.f64 	%fd241, %fd167;
	@%p93 bra 	$L__BB1_204;
	setp.lt.f64 	%p94, %fd167, %fd240;
	mov.u64 	%rd357, %rd356;
	mov.f64 	%fd241, %fd240;
	@%p94 bra 	$L__BB1_204;
	setp.lt.s64 	%p95, %rd356, %rd195;
	selp.f64 	%fd241, %fd240, %fd167, %p95;
	min.s64 	%rd357, %rd356, %rd195;
$L__BB1_204:
	mov.u32 	%r387, %tid.x;
	setp.ne.s32 	%p212, %r387, 0;
	@%p212 bra 	$L__BB1_206;
	ld.param.u64 	%rd287, [_ZN6thrust24THRUST_300001_SM_1000_NS8cuda_cub4core6detail13_kernel_agentINS1_8__reduce11ReduceAgentINS0_12zip_iteratorIN4cuda3std3__45tupleIJNS0_10device_ptrIdEENS0_17counting_iteratorIlNS0_11use_defaultESF_SF_EEEEEEEPNSB_IJdlEEESJ_iNS1_9__extrema9arg_max_fIdlNSA_4lessIdEEEEEEJSI_SK_iSP_EEEvDpT0__param_1];
	cvta.to.global.u64 	%rd286, %rd287;
	st.global.f64 	[%rd286], %fd241;
	st.global.u64 	[%rd286+8], %rd357;
$L__BB1_206:
	ret;

}
	// .globl	_ZN6thrust24THRUST_300001_SM_1000_NS8cuda_cub4core6detail13_kernel_agentINS1_8__reduce11ReduceAgentINS0_12zip_iteratorIN4cuda3std3__45tupleIJNS0_10device_ptrIdEENS0_17counting_iteratorIlNS0_11use_defaultESF_SF_EEEEEEEPNSB_IJdlEEESJ_iNS1_9__extrema9arg_max_fIdlNSA_4lessIdEEEEEEJSI_SK_iN3cub18CUB_300001_SM_100013GridEvenShareIiEENSS_9GridQueueIjEESP_EEEvDpT0_
.visible .entry _ZN6thrust24THRUST_300001_SM_1000_NS8cuda_cub4core6detail13_kernel_agentINS1_8__reduce11ReduceAgentINS0_12zip_iteratorIN4cuda3std3__45tupleIJNS0_10device_ptrIdEENS0_17counting_iteratorIlNS0_11use_defaultESF_SF_EEEEEEEPNSB_IJdlEEESJ_iNS1_9__extrema9arg_max_fIdlNSA_4lessIdEEEEEEJSI_SK_iN3cub18CUB_300001_SM_100013GridEvenShareIiEENSS_9GridQueueIjEESP_EEEvDpT0_(
	.param .align 8 .b8 _ZN6thrust24THRUST_300001_SM_1000_NS8cuda_cub4core6detail13_kernel_agentINS1_8__reduce11ReduceAgentINS0_12zip_iteratorIN4cuda3std3__45tupleIJNS0_10device_ptrIdEENS0_17counting_iteratorIlNS0_11use_defaultESF_SF_EEEEEEEPNSB_IJdlEEESJ_iNS1_9__extrema9arg_max_fIdlNSA_4lessIdEEEEEEJSI_SK_iN3cub18CUB_300001_SM_100013GridEvenShareIiEENSS_9GridQueueIjEESP_EEEvDpT0__param_0[16],
	.param .u64 .ptr .align 1 _ZN6thrust24THRUST_300001_SM_1000_NS8cuda_cub4core6detail13_kernel_agentINS1_8__reduce11ReduceAgentINS0_12zip_iteratorIN4cuda3std3__45tupleIJNS0_10device_ptrIdEENS0_17counting_iteratorIlNS0_11use_defaultESF_SF_EEEEEEEPNSB_IJdlEEESJ_iNS1_9__extrema9arg_max_fIdlNSA_4lessIdEEEEEEJSI_SK_iN3cub18CUB_300001_SM_100013GridEvenShareIiEENSS_9GridQueueIjEESP_EEEvDpT0__param_1,
	.param .u32 _ZN6thrust24THRUST_300001_SM_1000_NS8cuda_cub4core6detail13_kernel_agentINS1_8__reduce11ReduceAgentINS0_12zip_iteratorIN4cuda3std3__45tupleIJNS0_10device_ptrIdEENS0_17counting_iteratorIlNS0_11use_defaultESF_SF_EEEEEEEPNSB_IJdlEEESJ_iNS1_9__extrema9arg_max_fIdlNSA_4lessIdEEEEEEJSI_SK_iN3cub18CUB_300001_SM_100013GridEvenShareIiEENSS_9GridQueueIjEESP_EEEvDpT0__param_2,
	.param .align 4 .b8 _ZN6thrust24THRUST_300001_SM_1000_NS8cuda_cub4core6detail13_kernel_agentINS1_8__reduce11ReduceAgentINS0_12zip_iteratorIN4cuda3std3__45tupleIJNS0_10device_ptrIdEENS0_17counting_iteratorIlNS0_11use_defaultESF_SF_EEEEEEEPNSB_IJdlEEESJ_iNS1_9__extrema9arg_max_fIdlNSA_4lessIdEEEEEEJSI_SK_iN3cub18CUB_300001_SM_100013GridEvenShareIiEENSS_9GridQueueIjEESP_EEEvDpT0__param_3[40],
	.param .align 8 .b8 _ZN6thrust24THRUST_300001_SM_1000_NS8cuda_cub4core6detail13_kernel_agentINS1_8__reduce11ReduceAgentINS0_12zip_iteratorIN4cuda3std3__45tupleIJNS0_10device_ptrIdEENS0_17counting_iteratorIlNS0_11use_defaultESF_SF_EEEEEEEPNSB_IJdlEEESJ_iNS1_9__extrema9arg_max_fIdlNSA_4lessIdEEEEEEJSI_SK_iN3cub18CUB_300001_SM_100013GridEvenShareIiEENSS_9GridQueueIjEESP_EEEvDpT0__param_4[8],
	.param .align 1 .b8 _ZN6thrust24THRUST_300001_SM_1000_NS8cuda_cub4core6detail13_kernel_agentINS1_8__reduce11ReduceAgentINS0_12zip_iteratorIN4cuda3std3__45tupleIJNS0_10device_ptrIdEENS0_17counting_iteratorIlNS0_11use_defaultESF_SF_EEEEEEEPNSB_IJdlEEESJ_iNS1_9__extrema9arg_max_fIdlNSA_4lessIdEEEEEEJSI_SK_iN3cub18CUB_300001_SM_100013GridEvenShareIiEENSS_9GridQueueIjEESP_EEEvDpT0__param_5[1]
)
.maxntid 256
{
	.reg .pred 	%p<215>;
	.reg .b32 	%r<437>;
	.reg .b64 	%rd<333>;
	.reg .b64 	%fd<242>;

	ld.param.u64 	%rd182, [_ZN6thrust24THRUST_300001_SM_1000_NS8cuda_cub4core6detail13_kernel_agentINS1_8__reduce11ReduceAgentINS0_12zip_iteratorIN4cuda3std3__45tupleIJNS0_10device_ptrIdEENS0_17counting_iteratorIlNS0_11use_defaultESF_SF_EEEEEEEPNSB_IJdlEEESJ_iNS1_9__extrema9arg_max_fIdlNSA_4lessIdEEEEEEJSI_SK_iN3cub18CUB_300001_SM_100013GridEvenShareIiEENSS_9GridQueueIjEESP_EEEvDpT0__param_0+8];
	ld.param.u64 	%rd181, [_ZN6thrust24THRUST_300001_SM_1000_NS8cuda_cub4core6detail13_kernel_agentINS1_8__reduce11ReduceAgentINS0_12zip_iteratorIN4cuda3std3__45tupleIJNS0_10device_ptrIdEENS0_17counting_iteratorIlNS0_11use_defaultESF_SF_EEEEEEEPNSB_IJdlEEESJ_iNS1_9__extrema9arg_max_fIdlNSA_4lessIdEEEEEEJSI_SK_iN3cub18CUB_300001_SM_100013GridEvenShareIiEENSS_9GridQueueIjEESP_EEEvDpT0__param_0];
	ld.param.u64 	%rd184, [_ZN6thrust24THRUST_300001_SM_1000_NS8cuda_cub4core6detail13_kernel_agentINS1_8__reduce11ReduceAgentINS0_12zip_iteratorIN4cuda3std3__45tupleIJNS0_10device_ptrIdEENS0_17counting_iteratorIlNS0_11use_defaultESF_SF_EEEEEEEPNSB_IJdlEEESJ_iNS1_9__extrema9arg_max_fIdlNSA_4lessIdEEEEEEJSI_SK_iN3cub18CUB_300001_SM_100013GridEvenShareIiEENSS_9GridQueueIjEESP_EEEvDpT0__param_4];
	ld.param.u32 	%r66, [_ZN6thrust24THRUST_300001_SM_1000_NS8cuda_cub4core6detail13_kernel_agentINS1_8__reduce11ReduceAgentINS0_12zip_iteratorIN4cuda3std3__45tupleIJNS0_10device_ptrIdEENS0_17counting_iteratorIlNS0_11use_defaultESF_SF_EEEEEEEPNSB_IJdlEEESJ_iNS1_9__extrema9arg_max_fIdlNSA_4lessIdEEEEEEJSI_SK_iN3cub18CUB_300001_SM_100013GridEvenShareIiEENSS_9GridQueueIjEESP_EEEvDpT0__param_2];
	cvta.to.global.u64 	%rd1, %rd184;
	cvta.to.global.u64 	%rd2, %rd181;
	mov.u32 	%r1, %ctaid.x;
	mul.lo.s32 	%r2, %r1, 1280;
	mov.u32 	%r67, %nctaid.x;
	mul.lo.s32 	%r3, %r67, 1280;
	add.s32 	%r68, %r2, 1280;
	setp.le.s32 	%p1, %r68, %r66;
	@%p1 bra 	$L__BB2_121;
	sub.s32 	%r4, %r66, %r2;
	mov.u32 	%r5, %tid.x;
	setp.ge.s32 	%p98, %r5, %r4;
	mov.f64 	%fd188, 0d0000000000000000;
	mov.b64 	%rd279, 0;
	mov.u32 	%r420, %r5;
	@%p98 bra 	$L__BB2_3;
	add.s32 	%r190, %r2, %r5;
	cvt.s64.s32 	%rd234, %r190;
	mul.wide.s32 	%rd235, %r190, 8;
	add.s64 	%rd236, %rd2, %rd235;
	add.s64 	%rd279, %rd182, %rd234;
	ld.global.f64 	%fd188, [%rd236];
	add.s32 	%r420, %r5, 256;
$L__BB2_3:
	setp.ge.s32 	%p99, %r420, %r4;
	@%p99 bra 	$L__BB2_25;
	not.b32 	%r191, %r420;
	add.s32 	%r192, %r66, %r191;
	sub.s32 	%r8, %r192, %r2;
	and.b32  	%r193, %r8, 768;
	setp.eq.s32 	%p100, %r193, 768;
	@%p100 bra 	$L__BB2_10;
	add.s32 	%r418, %r420, %r2;
	shr.u32 	%r194, %r8, 8;
	add.s32 	%r195, %r194, 1;
	and.b32  	%r196, %r195, 3;
	neg.s32 	%r417, %r196;
$L__BB2_6:
	.pragma "nounroll";
	mov.u64 	%rd6, %rd279;
	mov.f64 	%fd3, %fd188;
	cvt.s64.s32 	%rd238, %r418;
	add.s64 	%rd7, %rd182, %rd238;
	mul.wide.s32 	%rd239, %r418, 8;
	add.s64 	%rd240, %rd2, %rd239;
	ld.global.f64 	%fd4, [%rd240];
	setp.lt.f64 	%p101, %fd3, %fd4;
	mov.u64 	%rd279, %rd7;
	mov.f64 	%fd188, %fd4;
	@%p101 bra 	$L__BB2_9;
	setp.lt.f64 	%p102, %fd4, %fd3;
	mov.u64 	%rd279, %rd6;
	mov.f64 	%fd188, %fd3;
	@%p102 bra 	$L__BB2_9;
	setp.lt.s64 	%p103, %rd6, %rd7;
	min.s64 	%rd279, %rd6, %rd7;
	selp.f64 	%fd188, %fd3, %fd4, %p103;
$L__BB2_9:
	add.s32 	%r420, %r420, 256;
	add.s32 	%r418, %r418, 256;
	add.s32 	%r417, %r417, 1;
	setp.ne.s32 	%p104, %r417, 0;
	@%p104 bra 	$L__BB2_6;
$L__BB2_10:
	setp.lt.u32 	%p105, %r8, 768;
	@%p105 bra 	$L__BB2_25;
	add.s32 	%r421, %r420, %r2;
	add.s32 	%r424, %r421, 256;
	add.s32 	%r423, %r421, 512;
	add.s32 	%r422, %r421, 768;
	add.s64 	%rd12, %rd2, 4096;
$L__BB2_12:
	cvt.s64.s32 	%rd241, %r424;
	add.s64 	%rd14, %rd182, %rd241;
	cvt.s64.s32 	%rd242, %r423;
	add.s64 	%rd15, %rd182, %rd242;
	cvt.s64.s32 	%rd243, %r422;
	add.s64 	%rd16, %rd182, %rd243;
	cvt.s64.s32 	%rd244, %r421;
	mul.wide.s32 	%rd245, %r421, 8;
	add.s64 	%rd17, %rd12, %rd245;
	add.s64 	%rd18, %rd182, %rd244;
	ld.global.f64 	%fd10, [%rd17+-4096];
	setp.lt.f64 	%p106, %fd188, %fd10;
	mov.u64 	%rd276, %rd18;
	mov.f64 	%fd185, %fd10;
	@%p106 bra 	$L__BB2_15;
	setp.lt.f64 	%p107, %fd10, %fd188;
	mov.u64 	%rd276, %rd279;
	mov.f64 	%fd185, %fd188;
	@%p107 bra 	$L__BB2_15;
	setp.lt.s64 	%p108, %rd279, %rd18;
	min.s64 	%rd276, %rd279, %rd18;
	selp.f64 	%fd185, %fd188, %fd10, %p108;
$L__BB2_15:
	ld.global.f64 	%fd13, [%rd17+-2048];
	setp.lt.f64 	%p109, %fd185, %fd13;
	mov.u64 	%rd277, %rd14;
	mov.f64 	%fd186, %fd13;
	@%p109 bra 	$L__BB2_18;
	setp.lt.f64 	%p110, %fd13, %fd185;
	mov.u64 	%rd277, %rd276;
	mov.f64 	%fd186, %fd185;
	@%p110 bra 	$L__BB2_18;
	setp.lt.s64 	%p111, %rd276, %rd14;
	min.s64 	%rd277, %rd276, %rd14;
	selp.f64 	%fd186, %fd185, %fd13, %p111;
$L__BB2_18:
	ld.global.f64 	%fd16, [%rd17];
	setp.lt.f64 	%p112, %fd186, %fd16;
	mov.u64 	%rd278, %rd15;
	mov.f64 	%fd187, %fd16;
	@%p112 bra 	$L__BB2_21;
	setp.lt.f64 	%p113, %fd16, %fd186;
	mov.u64 	%rd278, %rd277;
	mov.f64 	%fd187, %fd186;
	@%p113 bra 	$L__BB2_21;
	setp.lt.s64 	%p114, %rd277, %rd15;
	min.s64 	%rd278, %rd277, %rd15;
	selp.f64 	%fd187, %fd186, %fd16, %p114;
$L__BB2_21:
	ld.global.f64 	%fd19, [%rd17+2048];
	setp.lt.f64 	%p115, %fd187, %fd19;
	mov.u64 	%rd279, %rd16;
	mov.f64 	%fd188, %fd19;
	@%p115 bra 	$L__BB2_24;
	setp.lt.f64 	%p116, %fd19, %fd187;
	mov.u64 	%rd279, %rd278;
	mov.f64 	%fd188, %fd187;
	@%p116 bra 	$L__BB2_24;
	setp.lt.s64 	%p117, %rd278, %rd16;
	min.s64 	%rd279, %rd278, %rd16;
	selp.f64 	%fd188, %fd187, %fd19, %p117;
$L__BB2_24:
	add.s32 	%r420, %r420, 1024;
	add.s32 	%r424, %r424, 1024;
	add.s32 	%r423, %r423, 1024;
	add.s32 	%r422, %r422, 1024;
	add.s32 	%r421, %r421, 1024;
	setp.lt.s32 	%p118, %r420, %r4;
	@%p118 bra 	$L__BB2_12;
$L__BB2_25:
	setp.lt.s32 	%p119, %r4, 256;
	@%p119 bra 	$L__BB2_70;
	// begin inline asm
	mov.u32 %r310, %laneid;
	// end inline asm
	mov.b64 	%rd256, %fd188;
	mov.b64 	{%r312, %r317}, %rd256;
	mov.b32 	%r328, 1;
	mov.b32 	%r329, 31;
	mov.b32 	%r330, -1;
	// begin inline asm
	shfl.sync.down.b32 %r311, %r312, %r328, %r329, %r330;
	// end inline asm
	// begin inline asm
	shfl.sync.down.b32 %r316, %r317, %r328, %r329, %r330;
	// end inline asm
	mov.b64 	%rd257, {%r311, %r316};
	mov.b64 	%fd23, %rd257;
	mov.b64 	{%r322, %r327}, %rd279;
	// begin inline asm
	shfl.sync.down.b32 %r321, %r322, %r328, %r329, %r330;
	// end inline asm
	// begin inline asm
	shfl.sync.down.b32 %r326, %r327, %r328, %r329, %r330;
	// end inline asm
	mov.b64 	%rd28, {%r321, %r326};
	setp.gt.s32 	%p171, %r310, 30;
	mov.u64 	%rd281, %rd279;
	mov.f64 	%fd190, %fd188;
	@%p171 bra 	$L__BB2_30;
	setp.lt.f64 	%p172, %fd188, %fd23;
	mov.u64 	%rd281, %rd28;
	mov.f64 	%fd190, %fd23;
	@%p172 bra 	$L__BB2_30;
	setp.gt.f64 	%p173, %fd188, %fd23;
	mov.u64 	%rd281, %rd279;
	mov.f64 	%fd190, %fd188;
	@%p173 bra 	$L__BB2_30;
	setp.lt.s64 	%p174, %rd279, %rd28;
	min.s64 	%rd281, %rd279, %rd28;
	selp.f64 	%fd190, %fd188, %fd23, %p174;
$L__BB2_30:
	mov.b64 	%rd258, %fd190;
	mov.b64 	{%r332, %r337}, %rd258;
	mov.b32 	%r348, 2;
	mov.b32 	%r349, 31;
	mov.b32 	%r350, -1;
	// begin inline asm
	shfl.sync.down.b32 %r331, %r332, %r348, %r349, %r350;
	// end inline asm
	// begin inline asm
	shfl.sync.down.b32 %r336, %r337, %r348, %r349, %r350;
	// end inline asm
	mov.b64 	%rd259, {%r331, %r336};
	mov.b64 	%fd26, %rd259;
	mov.b64 	{%r342, %r347}, %rd281;
	// begin inline asm
	shfl.sync.down.b32 %r341, %r342, %r348, %r349, %r350;
	// end inline asm
	// begin inline asm
	shfl.sync.down.b32 %r346, %r347, %r348, %r349, %r350;
	// end inline asm
	mov.b64 	%rd31, {%r341, %r346};
	setp.gt.s32 	%p175, %r310, 29;
	mov.u64 	%rd282, %rd281;
	mov.f64 	%fd191, %fd190;
	@%p175 bra 	$L__BB2_34;
	setp.lt.f64 	%p176, %fd190, %fd26;
	mov.u64 	%rd282, %rd31;
	mov.f64 	%fd191, %fd26;
	@%p176 bra 	$L__BB2_34;
	setp.gt.f64 	%p177, %fd190, %fd26;
	mov.u64 	%rd282, %rd281;
	mov.f64 	%fd191, %fd190;
	@%p177 bra 	$L__BB2_34;
	setp.lt.s64 	%p178, %rd281, %rd31;
	min.s64 	%rd282, %rd281, %rd31;
	selp.f64 	%fd191, %fd190, %fd26, %p178;
$L__BB2_34:
	mov.b64 	%rd260, %fd191;
	mov.b64 	{%r352, %r357}, %rd260;
	mov.b32 	%r368, 4;
	mov.b32 	%r369, 31;
	mov.b32 	%r370, -1;
	// begin inline asm
	shfl.sync.down.b32 %r351, %r352, %r368, %r369, %r370;
	// end inline asm
	// begin inline asm
	shfl.sync.down.b32 %r356, %r357, %r368, %r369, %r370;
	// end inline asm
	mov.b64 	%rd261, {%r351, %r356};
	mov.b64 	%fd29, %rd261;
	mov.b64 	{%r362, %r367}, %rd282;
	// begin inline asm
	shfl.sync.down.b32 %r361, %r362, %r368, %r369, %r370;
	// end inline asm
	// begin inline asm
	shfl.sync.down.b32 %r366, %r367, %r368, %r369, %r370;
	// end inline asm
	mov.b64 	%rd34, {%r361, %r366};
	setp.gt.s32 	%p179, %r310, 27;
	mov.u64 	%rd283, %rd282;
	mov.f64 	%fd192, %fd191;
	@%p179 bra 	$L__BB2_38;
	setp.lt.f64 	%p180, %fd191, %fd29;
	mov.u64 	%rd283, %rd34;
	mov.f64 	%fd192, %fd29;
	@%p180 bra 	$L__BB2_38;
	setp.gt.f64 	%p181, %fd191, %fd29;
	mov.u64 	%rd283, %rd282;
	mov.f64 	%fd192, %fd191;
	@%p181 bra 	$L__BB2_38;
	setp.lt.s64 	%p182, %rd282, %rd34;
	min.s64 	%rd283, %rd282, %rd34;
	selp.f64 	%fd192, %fd191, %fd29, %p182;
$L__BB2_38:
	mov.b64 	%rd262, %fd192;
	mov.b64 	{%r372, %r377}, %rd262;
	mov.b32 	%r388, 8;
	mov.b32 	%r389, 31;
	mov.b32 	%r390, -1;
	// begin inline asm
	shfl.sync.down.b32 %r371, %r372, %r388, %r389, %r390;
	// end inline asm
	// begin inline asm
	shfl.sync.down.b32 %r376, %r377, %r388, %r389, %r390;
	// end inline asm
	mov.b64 	%rd263, {%r371, %r376};
	mov.b64 	%fd32, %rd263;
	mov.b64 	{%r382, %r387}, %rd283;
	// begin inline asm
	shfl.sync.down.b32 %r381, %r382, %r388, %r389, %r390;
	// end inline asm
	// begin inline asm
	shfl.sync.down.b32 %r386, %r387, %r388, %r389, %r390;
	// end inline asm
	mov.b64 	%rd37, {%r381, %r386};
	setp.gt.s32 	%p183, %r310, 23;
	mov.u64 	%rd284, %rd283;
	mov.f64 	%fd193, %fd192;
	@%p183 bra 	$L__BB2_42;
	setp.lt.f64 	%p184, %fd192, %fd32;
	mov.u64 	%rd284, %rd37;
	mov.f64 	%fd193, %fd32;
	@%p184 bra 	$L__BB2_42;
	setp.gt.f64 	%p185, %fd192, %fd32;
	mov.u64 	%rd284, %rd283;
	mov.f64 	%fd193, %fd192;
	@%p185 bra 	$L__BB2_42;
	setp.lt.s64 	%p186, %rd283, %rd37;
	min.s64 	%rd284, %rd283, %rd37;
	selp.f64 	%fd193, %fd192, %fd32, %p186;
$L__BB2_42:
	mov.b64 	%rd264, %fd193;
	mov.b64 	{%r392, %r397}, %rd264;
	mov.b32 	%r408, 16;
	mov.b32 	%r409, 31;
	mov.b32 	%r410, -1;
	// begin inline asm
	shfl.sync.down.b32 %r391, %r392, %r408, %r409, %r410;
	// end inline asm
	// begin inline asm
	shfl.sync.down.b32 %r396, %r397, %r408, %r409, %r410;
	// end inline asm
	mov.b64 	%rd265, {%r391, %r396};
	mov.b64 	%fd35, %rd265;
	mov.b64 	{%r402, %r407}, %rd284;
	// begin inline asm
	shfl.sync.down.b32 %r401, %r402, %r408, %r409, %r410;
	// end inline asm
	// begin inline asm
	shfl.sync.down.b32 %r406, %r407, %r408, %r409, %r410;
	// end inline asm
	mov.b64 	%rd40, {%r401, %r406};
	setp.gt.s32 	%p187, %r310, 15;
	mov.u64 	%rd332, %rd284;
	mov.f64 	%fd241, %fd193;
	@%p187 bra 	$L__BB2_46;
	setp.lt.f64 	%p188, %fd193, %fd35;
	mov.u64 	%rd332, %rd40;
	mov.f64 	%fd241, %fd35;
	@%p188 bra 	$L__BB2_46;
	setp.gt.f64 	%p189, %fd193, %fd35;
	mov.u64 	%rd332, %rd284;
	mov.f64 	%fd241, %fd193;
	@%p189 bra 	$L__BB2_46;
	setp.lt.s64 	%p190, %rd284, %rd40;
	min.s64 	%rd332, %rd284, %rd40;
	selp.f64 	%fd241, %fd193, %fd35, %p190;
$L__BB2_46:
	setp.ne.s32 	%p191, %r310, 0;
	@%p191 bra 	$L__BB2_48;
	shr.u32 	%r411, %r5, 1;
	and.b32  	%r412, %r411, 496;
	mov.u32 	%r413, _ZN6thrust24THRUST_300001_SM_1000_NS8cuda_cub4core6detail5shmemE;
	add.s32 	%r414, %r413, %r412;
	st.shared.f64 	[%r414+8], %fd241;
	st.shared.u64 	[%r414+16], %rd332;
$L__BB2_48:
	bar.sync 	0;
	setp.ne.s32 	%p192, %r5, 0;
	@%p192 bra 	$L__BB2_208;
	ld.shared.f64 	%fd38, [_ZN6thrust24THRUST_300001_SM_1000_NS8cuda_cub4core6detail5shmemE+24];
	ld.shared.u64 	%rd43, [_ZN6thrust24THRUST_300001_SM_1000_NS8cuda_cub4core6detail5shmemE+32];
	setp.lt.f64 	%p193, %fd241, %fd38;
	mov.u64 	%rd286, %rd43;
	mov.f64 	%fd195, %fd38;
	@%p193 bra 	$L__BB2_52;
	setp.lt.f64 	%p194, %fd38, %fd241;
	mov.u64 	%rd286, %rd332;
	mov.f64 	%fd195, %fd241;
	@%p194 bra 	$L__BB2_52;
	setp.lt.s64 	%p195, %rd332, %rd43;
	min.s64 	%rd286, %rd332, %rd43;
	selp.f64 	%fd195, %fd241, %fd38, %p195;
$L__BB2_52:
	ld.shared.f64 	%fd41, [_ZN6thrust24THRUST_300001_SM_1000_NS8cuda_cub4core6detail5shmemE+40];
	ld.shared.u64 	%rd46, [_ZN6thrust24THRUST_300001_SM_1000_NS8cuda_cub4core6detail5shmemE+48];
	setp.lt.f64 	%p196, %fd195, %fd41;
	mov.u64 	%rd287, %rd46;
	mov.f64 	%fd196, %fd41;
	@%p196 bra 	$L__BB2_55;
	setp.lt.f64 	%p197, %fd41, %fd195;
	mov.u64 	%rd287, %rd286;
	mov.f64 	%fd196, %fd195;
	@%p197 bra 	$L__BB2_55;
	setp.lt.s64 	%p198, %rd286, %rd46;
	min.s64 	%rd287, %rd286, %rd46;
	selp.f64 	%fd196, %fd195, %fd41, %p198;
$L__BB2_55:
	ld.shared.f64 	%fd44, [_ZN6thrust24THRUST_300001_SM_1000_NS8cuda_cub4core6detail5shmemE+56];
	ld.shared.u64 	%rd49, [_ZN6thrust24THRUST_300001_SM_1000_NS8cuda_cub4core6detail5shmemE+64];
	setp.lt.f64 	%p199, %fd196, %fd44;
	mov.u64 	%rd288, %rd49;
	mov.f64 	%fd197, %fd44;
	@%p199 bra 	$L__BB2_58;
	setp.lt.f64 	%p200, %fd44, %fd196;
	mov.u64 	%rd288, %rd287;
	mov.f64 	%fd197, %fd196;
	@%p200 bra 	$L__BB2_58;
	setp.lt.s64 	%p201, %rd287, %rd49;
	min.s64 	%rd288, %rd287, %rd49;
	selp.f64 	%fd197, %fd196, %fd44, %p201;
$L__BB2_58:
	ld.shared.f64 	%fd47, [_ZN6thrust24THRUST_300001_SM_1000_NS8cuda_cub4core6detail5shmemE+72];
	ld.shared.u64 	%rd52, [_ZN6thrust24THRUST_300001_SM_1000_NS8cuda_cub4core6detail5shmemE+80];
	setp.lt.f64 	%p202, %fd197, %fd47;
	mov.u64 	%rd289, %rd52;
	mov.f64 	%fd198, %fd47;
	@%p202 bra 	$L__BB2_61;
	setp.lt.f64 	%p203, %fd47, %fd197;
	mov.u64 	%rd289, %rd288;
	mov.f64 	%fd198, %fd197;
	@%p203 bra 	$L__BB2_61;
	setp.lt.s64 	%p204, %rd288, %rd52;
	min.s64 	%rd289, %rd288, %rd52;
	selp.f64 	%fd198, %fd197, %fd47, %p204;
$L__BB2_61:
	ld.shared.f64 	%fd50, [_ZN6thrust24THRUST_300001_SM_1000_NS8cuda_cub4core6detail5shmemE+88];
	ld.shared.u64 	%rd55, [_ZN6thrust24THRUST_300001_SM_1000_NS8cuda_cub4core6detail5shmemE+96];
	setp.lt.f64 	%p205, %fd198, %fd50;
	mov.u64 	%rd290, %rd55;
	mov.f64 	%fd199, %fd50;
	@%p205 bra 	$L__BB2_64;
	setp.lt.f64 	%p206, %fd50, %fd198;
	mov.u64 	%rd290, %rd289;
	mov.f64 	%fd199, %fd198;
	@%p206 bra 	$L__BB2_64;
	setp.lt.s64 	%p207, %rd289, %rd55;
	min.s64 	%rd290, %rd289, %rd55;
	selp.f64 	%fd199, %fd198, %fd50, %p207;
$L__BB2_64:
	ld.shared.f64 	%fd53, [_ZN6thrust24THRUST_300001_SM_1000_NS8cuda_cub4core6detail5shmemE+104];
	ld.shared.u64 	%rd58, [_ZN6thrust24THRUST_300001_SM_1000_NS8cuda_cub4core6detail5shmemE+112];
	setp.lt.f64 	%p208, %fd199, %fd53;
	mov.u64 	%rd291, %rd58;
	mov.f64 	%fd200, %fd53;
	@%p208 bra 	$L__BB2_67;
	setp.lt.f64 	%p209, %fd53, %fd199;
	mov.u64 	%rd291, %rd290;
	mov.f64 	%fd200, %fd199;
	@%p209 bra 	$L__BB2_67;
	setp.lt.s64 	%p210, %rd290, %rd58;
	min.s64 	%rd291, %rd290, %rd58;
	selp.f64 	%fd200, %fd199, %fd53, %p210;
$L__BB2_67:
	ld.shared.f64 	%fd56, [_ZN6thrust24THRUST_300001_SM_1000_NS8cuda_cub4core6detail5shmemE+120];
	ld.shared.u64 	%rd61, [_ZN6thrust24THRUST_300001_SM_1000_NS8cuda_cub4core6detail5shmemE+128];
	setp.lt.f64 	%p211, %fd200, %fd56;
	mov.u64 	%rd332, %rd61;
	mov.f64 	%fd241, %fd56;
	@%p211 bra 	$L__BB2_208;
	setp.lt.f64 	%p212, %fd56, %fd200;
	mov.u64 	%rd332, %rd291;
	mov.f64 	%fd241, %fd200;
	@%p212 bra 	$L__BB2_208;
	setp.lt.s64 	%p213, %rd291, %rd61;
	min.s64 	%rd332, %rd291, %rd61;
	selp.f64 	%fd241, %fd200, %fd56, %p213;
	bra.uni 	$L__BB2_208;
$L__BB2_70:
	// begin inline asm
	mov.u32 %r197, %laneid;
	// end inline asm
	and.b32  	%r218, %r5, 992;
	add.s32 	%r219, %r218, 32;
	setp.gt.s32 	%p120, %r219, %r4;
	not.b32 	%r220, %r218;
	add.s32 	%r221, %r4, %r220;
	selp.b32 	%r216, %r221, 31, %p120;
	mov.b64 	%rd246, %fd188;
	mov.b64 	{%r199, %r204}, %rd246;
	mov.b32 	%r215, 1;
	mov.b32 	%r217, -1;
	// begin inline asm
	shfl.sync.down.b32 %r198, %r199, %r215, %r216, %r217;
	// end inline asm
	// begin inline asm
	shfl.sync.down.b32 %r203, %r204, %r215, %r216, %r217;
	// end inline asm
	mov.b64 	%rd247, {%r198, %r203};
	mov.b64 	%fd58, %rd247;
	mov.b64 	{%r209, %r214}, %rd279;
	// begin inline asm
	shfl.sync.down.b32 %r208, %r209, %r215, %r216, %r217;
	// end inline asm
	// begin inline asm
	shfl.sync.down.b32 %r213, %r214, %r215, %r216, %r217;
	// end inline asm
	mov.b64 	%rd63, {%r208, %r213};
	setp.ge.s32 	%p121, %r197, %r216;
	mov.u64 	%rd292, %rd279;
	mov.f64 	%fd201, %fd188;
	@%p121 bra 	$L__BB2_74;
	setp.lt.f64 	%p122, %fd188, %fd58;
	mov.u64 	%rd292, %rd63;
	mov.f64 	%fd201, %fd58;
	@%p122 bra 	$L__BB2_74;
	setp.gt.f64 	%p123, %fd188, %fd58;
	mov.u64 	%rd292, %rd279;
	mov.f64 	%fd201, %fd188;
	@%p123 bra 	$L__BB2_74;
	setp.lt.s64 	%p124, %rd279, %rd63;
	min.s64 	%rd292, %rd279, %rd63;
	selp.f64 	%fd201, %fd188, %fd58, %p124;
$L__BB2_74:
	mov.b64 	%rd248, %fd201;
	mov.b64 	{%r223, %r228}, %rd248;
	mov.b32 	%r239, 2;
	mov.b32 	%r241, -1;
	// begin inline asm
	shfl.sync.down.b32 %r222, %r223, %r239, %r216, %r241;
	// end inline asm
	// begin inline asm
	shfl.sync.down.b32 %r227, %r228, %r239, %r216, %r241;
	// end inline asm
	mov.b64 	%rd249, {%r222, %r227};
	mov.b64 	%fd61, %rd249;
	mov.b64 	{%r233, %r238}, %rd292;
	// begin inline asm
	shfl.sync.down.b32 %r232, %r233, %r239, %r216, %r241;
	// end inline asm
	// begin inline asm
	shfl.sync.down.b32 %r237, %r238, %r239, %r216, %r241;
	// end inline asm
	mov.b64 	%rd66, {%r232, %r237};
	add.s32 	%r242, %r197, 2;
	setp.gt.s32 	%p125, %r242, %r216;
	mov.f64 	%fd202, %fd201;
	mov.u64 	%rd293, %rd292;
	@%p125 bra 	$L__BB2_78;
	setp.lt.f64 	%p126, %fd201, %fd61;
	mov.f64 	%fd202, %fd61;
	mov.u64 	%rd293, %rd66;
	@%p126 bra 	$L__BB2_78;
	setp.gt.f64 	%p127, %fd201, %fd61;
	mov.f64 	%fd202, %fd201;
	mov.u64 	%rd293, %rd292;
	@%p127 bra 	$L__BB2_78;
	setp.lt.s64 	%p128, %rd292, %rd66;
	selp.f64 	%fd202, %fd201, %fd61, %p128;
	min.s64 	%rd293, %rd292, %rd66;
$L__BB2_78:
	mov.b64 	%rd250, %fd202;
	mov.b64 	{%r244, %r249}, %rd250;
	mov.b32 	%r260, 4;
	mov.b32 	%r262, -1;
	// begin inline asm
	shfl.sync.down.b32 %r243, %r244, %r260, %r216, %r262;
	// end inline asm
	// begin inline asm
	shfl.sync.down.b32 %r248, %r249, %r260, %r216, %r262;
	// end inline asm
	mov.b64 	%rd251, {%r243, %r248};
	mov.b64 	%fd64, %rd251;
	mov.b64 	{%r254, %r259}, %rd293;
	// begin inline asm
	shfl.sync.down.b32 %r253, %r254, %r260, %r216, %r262;
	// end inline asm
	// begin inline asm
	shfl.sync.down.b32 %r258, %r259, %r260, %r216, %r262;
	// end inline asm
	mov.b64 	%rd69, {%r253, %r258};
	add.s32 	%r263, %r197, 4;
	setp.gt.s32 	%p129, %r263, %r216;
	mov.f64 	%fd203, %fd202;
	mov.u64 	%rd294, %rd293;
	@%p129 bra 	$L__BB2_82;
	setp.lt.f64 	%p130, %fd202, %fd64;
	mov.f64 	%fd203, %fd64;
	mov.u64 	%rd294, %rd69;
	@%p130 bra 	$L__BB2_82;
	setp.gt.f64 	%p131, %fd202, %fd64;
	mov.f64 	%fd203, %fd202;
	mov.u64 	%rd294, %rd293;
	@%p131 bra 	$L__BB2_82;
	setp.lt.s64 	%p132, %rd293, %rd69;
	selp.f64 	%fd203, %fd202, %fd64, %p132;
	min.s64 	%rd294, %rd293, %rd69;
$L__BB2_82:
	mov.b64 	%rd252, %fd203;
	mov.b64 	{%r265, %r270}, %rd252;
	mov.b32 	%r281, 8;
	mov.b32 	%r283, -1;
	// begin inline asm
	shfl.sync.down.b32 %r264, %r265, %r281, %r216, %r283;
	// end inline asm
	// begin inline asm
	shfl.sync.down.b32 %r269, %r270, %r281, %r216, %r283;
	// end inline asm
	mov.b64 	%rd253, {%r264, %r269};
	mov.b64 	%fd67, %rd253;
	mov.b64 	{%r275, %r280}, %rd294;
	// begin inline asm
	shfl.sync.down.b32 %r274, %r275, %r281, %r216, %r283;
	// end inline asm
	// begin inline asm
	shfl.sync.down.b32 %r279, %r280, %r281, %r216, %r283;
	// end inline asm
	mov.b64 	%rd72, {%r274, %r279};
	add.s32 	%r284, %r197, 8;
	setp.gt.s32 	%p133, %r284, %r216;
	mov.f64 	%fd204, %fd203;
	mov.u64 	%rd295, %rd294;
	@%p133 bra 	$L__BB2_86;
	setp.lt.f64 	%p134, %fd203, %fd67;
	mov.f64 	%fd204, %fd67;
	mov.u64 	%rd295, %rd72;
	@%p134 bra 	$L__BB2_86;
	setp.gt.f64 	%p135, %fd203, %fd67;
	mov.f64 	%fd204, %fd203;
	mov.u64 	%rd295, %rd294;
	@%p135 bra 	$L__BB2_86;
	setp.lt.s64 	%p136, %rd294, %rd72;
	selp.f64 	%fd204, %fd203, %fd67, %p136;
	min.s64 	%rd295, %rd294, %rd72;
$L__BB2_86:
	mov.b64 	%rd254, %fd204;
	mov.b64 	{%r286, %r291}, %rd254;
	mov.b32 	%r302, 16;
	mov.b32 	%r304, -1;
	// begin inline asm
	shfl.sync.down.b32 %r285, %r286, %r302, %r216, %r304;
	// end inline asm
	// begin inline asm
	shfl.sync.down.b32 %r290, %r291, %r302, %r216, %r304;
	// end inline asm
	mov.b64 	%rd255, {%r285, %r290};
	mov.b64 	%fd70, %rd255;
	mov.b64 	{%r296, %r301}, %rd295;
	// begin inline asm
	shfl.sync.down.b32 %r295, %r296, %r302, %r216, %r304;
	// end inline asm
	// begin inline asm
	shfl.sync.down.b32 %r300, %r301, %r302, %r216, %r304;
	// end inline asm
	mov.b64 	%rd75, {%r295, %r300};
	add.s32 	%r305, %r197, 16;
	setp.gt.s32 	%p137, %r305, %r216;
	mov.f64 	%fd241, %fd204;
	mov.u64 	%rd332, %rd295;
	@%p137 bra 	$L__BB2_90;
	setp.lt.f64 	%p138, %fd204, %fd70;
	mov.f64 	%fd241, %fd70;
	mov.u64 	%rd332, %rd75;
	@%p138 bra 	$L__BB2_90;
	setp.gt.f64 	%p139, %fd204, %fd70;
	mov.f64 	%fd241, %fd204;
	mov.u64 	%rd332, %rd295;
	@%p139 bra 	$L__BB2_90;
	setp.lt.s64 	%p140, %rd295, %rd75;
	selp.f64 	%fd241, %fd204, %fd70, %p140;
	min.s64 	%rd332, %rd295, %rd75;
$L__BB2_90:
	setp.ne.s32 	%p141, %r197, 0;
	@%p141 bra 	$L__BB2_92;
	shr.u32 	%r306, %r5, 1;
	and.b32  	%r307, %r306, 496;
	mov.u32 	%r308, _ZN6thrust24THRUST_300001_SM_1000_NS8cuda_cub4core6detail5shmemE;
	add.s32 	%r309, %r308, %r307;
	st.shared.f64 	[%r309+8], %fd241;
	st.shared.u64 	[%r309+16], %rd332;
$L__BB2_92:
	bar.sync 	0;
	setp.ne.s32 	%p142, %r5, 0;
	@%p142 bra 	$L__BB2_208;
	setp.lt.s32 	%p143, %r4, 33;
	mov.f64 	%fd206, %fd241;
	mov.u64 	%rd297, %rd332;
	@%p143 bra 	$L__BB2_97;
	ld.shared.f64 	%fd73, [_ZN6thrust24THRUST_300001_SM_1000_NS8cuda_cub4core6detail5shmemE+24];
	ld.shared.u64 	%rd78, [_ZN6thrust24THRUST_300001_SM_1000_NS8cuda_cub4core6detail5shmemE+32];
	setp.lt.f64 	%p144, %fd241, %fd73;
	mov.f64 	%fd206, %fd73;
	mov.u64 	%rd297, %rd78;
	@%p144 bra 	$L__BB2_97;
	setp.lt.f64 	%p145, %fd73, %fd241;
	mov.f64 	%fd206, %fd241;
	mov.u64 	%rd297, %rd332;
	@%p145 bra 	$L__BB2_97;
	setp.lt.s64 	%p146, %rd332, %rd78;
	selp.f64 	%fd206, %fd241, %fd73, %p146;
	min.s64 	%rd297, %rd332, %rd78;
$L__BB2_97:
	setp.lt.s32 	%p147, %r4, 65;
	mov.f64 	%fd207, %fd206;
	mov.u64 	%rd298, %rd297;
	@%p147 bra 	$L__BB2_101;
	ld.shared.f64 	%fd76, [_ZN6thrust24THRUST_300001_SM_1000_NS8cuda_cub4core6detail5shmemE+40];
	ld.shared.u64 	%rd81, [_ZN6thrust24THRUST_300001_SM_1000_NS8cuda_cub4core6detail5shmemE+48];
	setp.lt.f64 	%p148, %fd206, %fd76;
	mov.f64 	%fd207, %fd76;
	mov.u64 	%rd298, %rd81;
	@%p148 bra 	$L__BB2_101;
	setp.lt.f64 	%p149, %fd76, %fd206;
	mov.f64 	%fd207, %fd206;
	mov.u64 	%rd298, %rd297;
	@%p149 bra 	$L__BB2_101;
	setp.lt.s64 	%p150, %rd297, %rd81;
	selp.f64 	%fd207, %fd206, %fd76, %p150;
	min.s64 	%rd298, %rd297, %rd81;
$L__BB2_101:
	setp.lt.s32 	%p151, %r4, 97;
	mov.f64 	%fd208, %fd207;
	mov.u64 	%rd299, %rd298;
	@%p151 bra 	$L__BB2_105;
	ld.shared.f64 	%fd79, [_ZN6thrust24THRUST_300001_SM_1000_NS8cuda_cub4core6detail5shmemE+56];
	ld.shared.u64 	%rd84, [_ZN6thrust24THRUST_300001_SM_1000_NS8cuda_cub4core6detail5shmemE+64];
	setp.lt.f64 	%p152, %fd207, %fd79;
	mov.f64 	%fd208, %fd79;
	mov.u64 	%rd299, %rd84;
	@%p152 bra 	$L__BB2_105;
	setp.lt.f64 	%p153, %fd79, %fd207;
	mov.f64 	%fd208, %fd207;
	mov.u64 	%rd299, %rd298;
	@%p153 bra 	$L__BB2_105;
	setp.lt.s64 	%p154, %rd298, %rd84;
	selp.f64 	%fd208, %fd207, %fd79, %p154;
	min.s64 	%rd299, %rd298, %rd84;
$L__BB2_105:
	setp.lt.s32 	%p155, %r4, 129;
	mov.f64 	%fd209, %fd208;
	mov.u64 	%rd300, %rd299;
	@%p155 bra 	$L__BB2_109;
	ld.shared.f64 	%fd82, [_ZN6thrust24THRUST_300001_SM_1000_NS8cuda_cub4core6detail5shmemE+72];
	ld.shared.u64 	%rd87, [_ZN6thrust24THRUST_300001_SM_1000_NS8cuda_cub4core6detail5shmemE+80];
	setp.lt.f64 	%p156, %fd208, %fd82;
	mov.f64 	%fd209, %fd82;
	mov.u64 	%rd300, %rd87;
	@%p156 bra 	$L__BB2_109;
	setp.lt.f64 	%p157, %fd82, %fd208;
	mov.f64 	%fd209, %fd208;
	mov.u64 	%rd300, %rd299;
	@%p157 bra 	$L__BB2_109;
	setp.lt.s64 	%p158, %rd299, %rd87;
	selp.f64 	%fd209, %fd208, %fd82, %p158;
	min.s64 	%rd300, %rd299, %rd87;
$L__BB2_109:
	setp.lt.s32 	%p159, %r4, 161;
	mov.f64 	%fd210, %fd209;
	mov.u64 	%rd301, %rd300;
	@%p159 bra 	$L__BB2_113;
	ld.shared.f64 	%fd85, [_ZN6thrust24THRUST_300001_SM_1000_NS8cuda_cub4core6detail5shmemE+88];
	ld.shared.u64 	%rd90, [_ZN6thrust24THRUST_300001_SM_1000_NS8cuda_cub4core6detail5shmemE+96];
	setp.lt.f64 	%p160, %fd209, %fd85;
	mov.f64 	%fd210, %fd85;
	mov.u64 	%rd301, %rd90;
	@%p160 bra 	$L__BB2_113;
	setp.lt.f64 	%p161, %fd85, %fd209;
	mov.f64 	%fd210, %fd209;
	mov.u64 	%rd301, %rd300;
	@%p161 bra 	$L__BB2_113;
	setp.lt.s64 	%p162, %rd300, %rd90;
	selp.f64 	%fd210, %fd209, %fd85, %p162;
	min.s64 	%rd301, %rd300, %rd90;
$L__BB2_113:
	setp.lt.s32 	%p163, %r4, 193;
	mov.f64 	%fd211, %fd210;
	mov.u64 	%rd302, %rd301;
	@%p163 bra 	$L__BB2_117;
	ld.shared.f64 	%fd88, [_ZN6thrust24THRUST_300001_SM_1000_NS8cuda_cub4core6detail5shmemE+104];
	ld.shared.u64 	%rd93, [_ZN6thrust24THRUST_300001_SM_1000_NS8cuda_cub4core6detail5shmemE+112];
	setp.lt.f64 	%p164, %fd210, %fd88;
	mov.f64 	%fd211, %fd88;
	mov.u64 	%rd302, %rd93;
	@%p164 bra 	$L__BB2_117;
	setp.lt.f64 	%p165, %fd88, %fd210;
	mov.f64 	%fd211, %fd210;
	mov.u64 	%rd302, %rd301;
	@%p165 bra 	$L__BB2_117;
	setp.lt.s64 	%p166, %rd301, %rd93;
	selp.f64 	%fd211, %fd210, %fd88, %p166;
	min.s64 	%rd302, %rd301, %rd93;
$L__BB2_117:
	setp.lt.s32 	%p167, %r4, 225;
	mov.u64 	%rd332, %rd302;
	mov.f64 	%fd241, %fd211;
	@%p167 bra 	$L__BB2_208;
	ld.shared.f64 	%fd91, [_ZN6thrust24THRUST_300001_SM_1000_NS8cuda_cub4core6detail5shmemE+120];
	ld.shared.u64 	%rd96, [_ZN6thrust24THRUST_300001_SM_1000_NS8cuda_cub4core6detail5shmemE+128];
	setp.lt.f64 	%p168, %fd211, %fd91;
	mov.u64 	%rd332, %rd96;
	mov.f64 	%fd241, %fd91;
	@%p168 bra 	$L__BB2_208;
	setp.lt.f64 	%p169, %fd91, %fd211;
	mov.u64 	%rd332, %rd302;
	mov.f64 	%fd241, %fd211;
	@%p169 bra 	$L__BB2_208;
	setp.lt.s64 	%p170, %rd302, %rd96;
	selp.f64 	%fd241, %fd211, %fd91, %p170;
	min.s64 	%rd332, %rd302, %rd96;
	bra.uni 	$L__BB2_208;
$L__BB2_121:
	mov.u32 	%r35, %tid.x;
	cvt.s64.s32 	%rd185, %r2;
	add.s64 	%rd98, %rd182, %rd185;
	cvt.u64.u32 	%rd186, %r35;
	add.s64 	%rd187, %rd186, %rd185;
	cvta.to.global.u64 	%rd188, %rd181;
	shl.b64 	%rd189, %rd187, 3;
	add.s64 	%rd190, %rd188, %rd189;
	ld.global.f64 	%fd170, [%rd190];
	add.s32 	%r69, %r35, 256;
	cvt.u64.u32 	%rd191, %r69;
	ld.global.f64 	%fd171, [%rd190+2048];
	add.s32 	%r70, %r35, 512;
	cvt.u64.u32 	%rd192, %r70;
	ld.global.f64 	%fd172, [%rd190+4096];
	add.s32 	%r71, %r35, 768;
	cvt.u64.u32 	%rd193, %r71;
	ld.global.f64 	%fd173, [%rd190+6144];
	or.b32  	%r72, %r35, 1024;
	cvt.u64.u32 	%rd99, %r72;
	add.s64 	%rd320, %rd98, %rd99;
	ld.global.f64 	%fd229, [%rd190+8192];
	setp.geu.f64 	%p2, %fd170, %fd171;
	selp.f64 	%fd174, %fd170, %fd171, %p2;
	selp.b64 	%rd194, %rd186, %rd191, %p2;
	setp.geu.f64 	%p3, %fd174, %fd172;
	selp.f64 	%fd175, %fd174, %fd172, %p3;
	selp.b64 	%rd195, %rd194, %rd192, %p3;
	setp.geu.f64 	%p4, %fd175, %fd173;
	selp.f64 	%fd94, %fd175, %fd173, %p4;
	selp.b64 	%rd101, %rd195, %rd193, %p4;
	setp.lt.f64 	%p5, %fd94, %fd229;
	@%p5 bra 	$L__BB2_123;
	setp.lt.f64 	%p6, %fd229, %fd94;
	setp.lt.u64 	%p7, %rd101, %rd99;
	or.pred  	%p8, %p6, %p7;
	selp.f64 	%fd229, %fd94, %fd229, %p8;
	add.s64 	%rd196, %rd98, %rd101;
	selp.b64 	%rd320, %rd196, %rd320, %p8;
$L__BB2_123:
	setp.le.s32 	%p9, %r66, %r3;
	@%p9 bra 	$L__BB2_164;
	setp.ne.s32 	%p10, %r35, 0;
	@%p10 bra 	$L__BB2_126;
	atom.global.add.u32 	%r73, [%rd1+4], 1280;
	add.s32 	%r74, %r73, %r3;
	st.shared.u32 	[_ZN6thrust24THRUST_300001_SM_1000_NS8cuda_cub4core6detail5shmemE+152], %r74;
$L__BB2_126:
	bar.sync 	0;
	ld.shared.u32 	%r427, [_ZN6thrust24THRUST_300001_SM_1000_NS8cuda_cub4core6detail5shmemE+152];
	add.s32 	%r75, %r427, 1280;
	setp.gt.s32 	%p11, %r75, %r66;
	@%p11 bra 	$L__BB2_141;
	mov.f64 	%fd213, %fd229;
$L__BB2_128:
	cvt.s64.s32 	%rd197, %r427;
	add.s64 	%rd198, %rd186, %rd197;
	cvta.to.global.u64 	%rd199, %rd181;
	shl.b64 	%rd200, %rd198, 3;
	add.s64 	%rd201, %rd199, %rd200;
	add.s64 	%rd106, %rd198, %rd182;
	ld.global.f64 	%fd214, [%rd201];
	ld.global.f64 	%fd215, [%rd201+2048];
	ld.global.f64 	%fd216, [%rd201+4096];
	ld.global.f64 	%fd217, [%rd201+6144];
	ld.global.f64 	%fd229, [%rd201+8192];
	setp.lt.f64 	%p12, %fd213, %fd214;
	mov.u64 	%rd305, %rd106;
	@%p12 bra 	$L__BB2_130;
	setp.lt.f64 	%p13, %fd214, %fd213;
	setp.lt.s64 	%p14, %rd320, %rd106;
	or.pred  	%p15, %p13, %p14;
	selp.f64 	%fd214, %fd213, %fd214, %p15;
	selp.b64 	%rd305, %rd320, %rd106, %p15;
$L__BB2_130:
	add.s64 	%rd306, %rd106, 256;
	setp.lt.f64 	%p16, %fd214, %fd215;
	@%p16 bra 	$L__BB2_132;
	setp.lt.f64 	%p17, %fd215, %fd214;
	setp.lt.s64 	%p18, %rd305, %rd306;
	or.pred  	%p19, %p17, %p18;
	selp.f64 	%fd215, %fd214, %fd215, %p19;
	selp.b64 	%rd306, %rd305, %rd306, %p19;
$L__BB2_132:
	add.s64 	%rd207, %rd198, %rd182;
	add.s64 	%rd307, %rd207, 512;
	setp.lt.f64 	%p20, %fd215, %fd216;
	@%p20 bra 	$L__BB2_134;
	setp.lt.f64 	%p21, %fd216, %fd215;
	setp.lt.s64 	%p22, %rd306, %rd307;
	or.pred  	%p23, %p21, %p22;
	selp.f64 	%fd216, %fd215, %fd216, %p23;
	selp.b64 	%rd307, %rd306, %rd307, %p23;
$L__BB2_134:
	cvt.s64.s32 	%rd208, %r427;
	add.s64 	%rd209, %rd186, %rd208;
	add.s64 	%rd210, %rd209, %rd182;
	add.s64 	%rd308, %rd210, 768;
	setp.lt.f64 	%p24, %fd216, %fd217;
	@%p24 bra 	$L__BB2_136;
	setp.lt.f64 	%p25, %fd217, %fd216;
	setp.lt.s64 	%p26, %rd307, %rd308;
	or.pred  	%p27, %p25, %p26;
	selp.f64 	%fd217, %fd216, %fd217, %p27;
	selp.b64 	%rd308, %rd307, %rd308, %p27;
$L__BB2_136:
	add.s64 	%rd320, %rd210, 1024;
	setp.lt.f64 	%p28, %fd217, %fd229;
	@%p28 bra 	$L__BB2_138;
	setp.lt.f64 	%p29, %fd229, %fd217;
	setp.lt.s64 	%p30, %rd308, %rd320;
	or.pred  	%p31, %p29, %p30;
	selp.f64 	%fd229, %fd217, %fd229, %p31;
	selp.b64 	%rd320, %rd308, %rd320, %p31;
$L__BB2_138:
	setp.ne.s32 	%p32, %r35, 0;
	bar.sync 	0;
	@%p32 bra 	$L__BB2_140;
	atom.global.add.u32 	%r76, [%rd1+4], 1280;
	add.s32 	%r77, %r76, %r3;
	st.shared.u32 	[_ZN6thrust24THRUST_300001_SM_1000_NS8cuda_cub4core6detail5shmemE+152], %r77;
$L__BB2_140:
	bar.sync 	0;
	ld.shared.u32 	%r427, [_ZN6thrust24THRUST_300001_SM_1000_NS8cuda_cub4core6detail5shmemE+152];
	add.s32 	%r78, %r427, 1280;
	setp.le.s32 	%p33, %r78, %r66;
	mov.f64 	%fd213, %fd229;
	@%p33 bra 	$L__BB2_128;
$L__BB2_141:
	setp.le.s32 	%p34, %r66, %r427;
	@%p34 bra 	$L__BB2_164;
	sub.s32 	%r40, %r66, %r427;
	setp.ge.s32 	%p35, %r35, %r40;
	@%p35 bra 	$L__BB2_164;
	cvta.to.global.u64 	%rd122, %rd181;
	not.b32 	%r79, %r35;
	add.s32 	%r80, %r66, %r79;
	sub.s32 	%r41, %r80, %r427;
	and.b32  	%r81, %r41, 768;
	setp.eq.s32 	%p36, %r81, 768;
	mov.u32 	%r431, %r35;
	@%p36 bra 	$L__BB2_149;
	add.s32 	%r429, %r35, %r427;
	shr.u32 	%r82, %r41, 8;
	add.s32 	%r83, %r82, 1;
	and.b32  	%r84, %r83, 3;
	neg.s32 	%r428, %r84;
	mov.u32 	%r431, %r35;
$L__BB2_145:
	.pragma "nounroll";
	mov.u64 	%rd123, %rd320;
	mov.f64 	%fd114, %fd229;
	cvt.s64.s32 	%rd215, %r429;
	add.s64 	%rd124, %rd182, %rd215;
	mul.wide.s32 	%rd216, %r429, 8;
	add.s64 	%rd217, %rd122, %rd216;
	ld.global.f64 	%fd115, [%rd217];
	setp.lt.f64 	%p37, %fd114, %fd115;
	mov.f64 	%fd229, %fd115;
	mov.u64 	%rd320, %rd124;
	@%p37 bra 	$L__BB2_148;
	setp.lt.f64 	%p38, %fd115, %fd114;
	mov.f64 	%fd229, %fd114;
	mov.u64 	%rd320, %rd123;
	@%p38 bra 	$L__BB2_148;
	setp.lt.s64 	%p39, %rd123, %rd124;
	selp.f64 	%fd229, %fd114, %fd115, %p39;
	min.s64 	%rd320, %rd123, %rd124;
$L__BB2_148:
	add.s32 	%r431, %r431, 256;
	add.s32 	%r429, %r429, 256;
	add.s32 	%r428, %r428, 1;
	setp.ne.s32 	%p40, %r428, 0;
	@%p40 bra 	$L__BB2_145;
$L__BB2_149:
	setp.lt.u32 	%p41, %r41, 768;
	@%p41 bra 	$L__BB2_164;
	add.s32 	%r432, %r431, %r427;
	add.s32 	%r435, %r432, 256;
	add.s32 	%r434, %r432, 512;
	add.s32 	%r433, %r432, 768;
	add.s64 	%rd129, %rd122, 4096;
$L__BB2_151:
	cvt.s64.s32 	%rd218, %r435;
	add.s64 	%rd131, %rd182, %rd218;
	cvt.s64.s32 	%rd219, %r434;
	add.s64 	%rd132, %rd182, %rd219;
	cvt.s64.s32 	%rd220, %r433;
	add.s64 	%rd133, %rd182, %rd220;
	cvt.s64.s32 	%rd221, %r432;
	mul.wide.s32 	%rd222, %r432, 8;
	add.s64 	%rd134, %rd129, %rd222;
	add.s64 	%rd135, %rd182, %rd221;
	ld.global.f64 	%fd121, [%rd134+-4096];
	setp.lt.f64 	%p42, %fd229, %fd121;
	mov.f64 	%fd225, %fd121;
	mov.u64 	%rd316, %rd135;
	@%p42 bra 	$L__BB2_154;
	setp.lt.f64 	%p43, %fd121, %fd229;
	mov.f64 	%fd225, %fd229;
	mov.u64 	%rd316, %rd320;
	@%p43 bra 	$L__BB2_154;
	setp.lt.s64 	%p44, %rd320, %rd135;
	selp.f64 	%fd225, %fd229, %fd121, %p44;
	min.s64 	%rd316, %rd320, %rd135;
$L__BB2_154:
	ld.global.f64 	%fd124, [%rd134+-2048];
	setp.lt.f64 	%p45, %fd225, %fd124;
	mov.f64 	%fd226, %fd124;
	mov.u64 	%rd317, %rd131;
	@%p45 bra 	$L__BB2_157;
	setp.lt.f64 	%p46, %fd124, %fd225;
	mov.f64 	%fd226, %fd225;
	mov.u64 	%rd317, %rd316;
	@%p46 bra 	$L__BB2_157;
	setp.lt.s64 	%p47, %rd316, %rd131;
	selp.f64 	%fd226, %fd225, %fd124, %p47;
	min.s64 	%rd317, %rd316, %rd131;
$L__BB2_157:
	ld.global.f64 	%fd127, [%rd134];
	setp.lt.f64 	%p48, %fd226, %fd127;
	mov.f64 	%fd227, %fd127;
	mov.u64 	%rd318, %rd132;
	@%p48 bra 	$L__BB2_160;
	setp.lt.f64 	%p49, %fd127, %fd226;
	mov.f64 	%fd227, %fd226;
	mov.u64 	%rd318, %rd317;
	@%p49 bra 	$L__BB2_160;
	setp.lt.s64 	%p50, %rd317, %rd132;
	selp.f64 	%fd227, %fd226, %fd127, %p50;
	min.s64 	%rd318, %rd317, %rd132;
$L__BB2_160:
	ld.global.f64 	%fd130, [%rd134+2048];
	setp.lt.f64 	%p51, %fd227, %fd130;
	mov.f64 	%fd229, %fd130;
	mov.u64 	%rd320, %rd133;
	@%p51 bra 	$L__BB2_163;
	setp.lt.f64 	%p52, %fd130, %fd227;
	mov.f64 	%fd229, %fd227;
	mov.u64 	%rd320, %rd318;
	@%p52 bra 	$L__BB2_163;
	setp.lt.s64 	%p53, %rd318, %rd133;
	selp.f64 	%fd229, %fd227, %fd130, %p53;
	min.s64 	%rd320, %rd318, %rd133;
$L__BB2_163:
	add.s32 	%r431, %r431, 1024;
	add.s32 	%r435, %r435, 1024;
	add.s32 	%r434, %r434, 1024;
	add.s32 	%r433, %r433, 1024;
	add.s32 	%r432, %r432, 1024;
	setp.lt.s32 	%p54, %r431, %r40;
	@%p54 bra 	$L__BB2_151;
$L__BB2_164:
	// begin inline asm
	mov.u32 %r85, %laneid;
	// end inline asm
	mov.b64 	%rd223, %fd229;
	mov.b64 	{%r87, %r92}, %rd223;
	mov.b32 	%r103, 1;
	mov.b32 	%r104, 31;
	mov.b32 	%r105, -1;
	// begin inline asm
	shfl.sync.down.b32 %r86, %r87, %r103, %r104, %r105;
	// end inline asm
	// begin inline asm
	shfl.sync.down.b32 %r91, %r92, %r103, %r104, %r105;
	// end inline asm
	mov.b64 	%rd224, {%r86, %r91};
	mov.b64 	%fd134, %rd224;
	mov.b64 	{%r97, %r102}, %rd320;
	// begin inline asm
	shfl.sync.down.b32 %r96, %r97, %r103, %r104, %r105;
	// end inline asm
	// begin inline asm
	shfl.sync.down.b32 %r101, %r102, %r103, %r104, %r105;
	// end inline asm
	mov.b64 	%rd145, {%r96, %r101};
	setp.gt.s32 	%p55, %r85, 30;
	mov.f64 	%fd230, %fd229;
	mov.u64 	%rd321, %rd320;
	@%p55 bra 	$L__BB2_168;
	setp.lt.f64 	%p56, %fd229, %fd134;
	mov.f64 	%fd230, %fd134;
	mov.u64 	%rd321, %rd145;
	@%p56 bra 	$L__BB2_168;
	setp.gt.f64 	%p57, %fd229, %fd134;
	mov.f64 	%fd230, %fd229;
	mov.u64 	%rd321, %rd320;
	@%p57 bra 	$L__BB2_168;
	setp.lt.s64 	%p58, %rd320, %rd145;
	selp.f64 	%fd230, %fd229, %fd134, %p58;
	min.s64 	%rd321, %rd320, %rd145;
$L__BB2_168:
	mov.b64 	%rd225, %fd230;
	mov.b64 	{%r107, %r112}, %rd225;
	mov.b32 	%r123, 2;
	mov.b32 	%r124, 31;
	mov.b32 	%r125, -1;
	// begin inline asm
	shfl.sync.down.b32 %r106, %r107, %r123, %r124, %r125;
	// end inline asm
	// begin inline asm
	shfl.sync.down.b32 %r111, %r112, %r123, %r124, %r125;
	// end inline asm
	mov.b64 	%rd226, {%r106, %r111};
	mov.b64 	%fd137, %rd226;
	mov.b64 	{%r117, %r122}, %rd321;
	// begin inline asm
	shfl.sync.down.b32 %r116, %r117, %r123, %r124, %r125;
	// end inline asm
	// begin inline asm
	shfl.sync.down.b32 %r121, %r122, %r123, %r124, %r125;
	// end inline asm
	mov.b64 	%rd148, {%r116, %r121};
	setp.gt.s32 	%p59, %r85, 29;
	mov.f64 	%fd231, %fd230;
	mov.u64 	%rd322, %rd321;
	@%p59 bra 	$L__BB2_172;
	setp.lt.f64 	%p60, %fd230, %fd137;
	mov.f64 	%fd231, %fd137;
	mov.u64 	%rd322, %rd148;
	@%p60 bra 	$L__BB2_172;
	setp.gt.f64 	%p61, %fd230, %fd137;
	mov.f64 	%fd231, %fd230;
	mov.u64 	%rd322, %rd321;
	@%p61 bra 	$L__BB2_172;
	setp.lt.s64 	%p62, %rd321, %rd148;
	selp.f64 	%fd231, %fd230, %fd137, %p62;
	min.s64 	%rd322, %rd321, %rd148;
$L__BB2_172:
	mov.b64 	%rd227, %fd231;
	mov.b64 	{%r127, %r132}, %rd227;
	mov.b32 	%r143, 4;
	mov.b32 	%r144, 31;
	mov.b32 	%r145, -1;
	// begin inline asm
	shfl.sync.down.b32 %r126, %r127, %r143, %r144, %r145;
	// end inline asm
	// begin inline asm
	shfl.sync.down.b32 %r131, %r132, %r143, %r144, %r145;
	// end inline asm
	mov.b64 	%rd228, {%r126, %r131};
	mov.b64 	%fd140, %rd228;
	mov.b64 	{%r137, %r142}, %rd322;
	// begin inline asm
	shfl.sync.down.b32 %r136, %r137, %r143, %r144, %r145;
	// end inline asm
	// begin inline asm
	shfl.sync.down.b32 %r141, %r142, %r143, %r144, %r145;
	// end inline asm
	mov.b64 	%rd151, {%r136, %r141};
	setp.gt.s32 	%p63, %r85, 27;
	mov.f64 	%fd232, %fd231;
	mov.u64 	%rd323, %rd322;
	@%p63 bra 	$L__BB2_176;
	setp.lt.f64 	%p64, %fd231, %fd140;
	mov.f64 	%fd232, %fd140;
	mov.u64 	%rd323, %rd151;
	@%p64 bra 	$L__BB2_176;
	setp.gt.f64 	%p65, %fd231, %fd140;
	mov.f64 	%fd232, %fd231;
	mov.u64 	%rd323, %rd322;
	@%p65 bra 	$L__BB2_176;
	setp.lt.s64 	%p66, %rd322, %rd151;
	selp.f64 	%fd232, %fd231, %fd140, %p66;
	min.s64 	%rd323, %rd322, %rd151;
$L__BB2_176:
	mov.b64 	%rd229, %fd232;
	mov.b64 	{%r147, %r152}, %rd229;
	mov.b32 	%r163, 8;
	mov.b32 	%r164, 31;
	mov.b32 	%r165, -1;
	// begin inline asm
	shfl.sync.down.b32 %r146, %r147, %r163, %r164, %r165;
	// end inline asm
	// begin inline asm
	shfl.sync.down.b32 %r151, %r152, %r163, %r164, %r165;
	// end inline asm
	mov.b64 	%rd230, {%r146, %r151};
	mov.b64 	%fd143, %rd230;
	mov.b64 	{%r157, %r162}, %rd323;
	// begin inline asm
	shfl.sync.down.b32 %r156, %r157, %r163, %r164, %r165;
	// end inline asm
	// begin inline asm
	shfl.sync.down.b32 %r161, %r162, %r163, %r164, %r165;
	// end inline asm
	mov.b64 	%rd154, {%r156, %r161};
	setp.gt.s32 	%p67, %r85, 23;
	mov.f64 	%fd233, %fd232;
	mov.u64 	%rd324, %rd323;
	@%p67 bra 	$L__BB2_180;
	setp.lt.f64 	%p68, %fd232, %fd143;
	mov.f64 	%fd233, %fd143;
	mov.u64 	%rd324, %rd154;
	@%p68 bra 	$L__BB2_180;
	setp.gt.f64 	%p69, %fd232, %fd143;
	mov.f64 	%fd233, %fd232;
	mov.u64 	%rd324, %rd323;
	@%p69 bra 	$L__BB2_180;
	setp.lt.s64 	%p70, %rd323, %rd154;
	selp.f64 	%fd233, %fd232, %fd143, %p70;
	min.s64 	%rd324, %rd323, %rd154;
$L__BB2_180:
	mov.b64 	%rd231, %fd233;
	mov.b64 	{%r167, %r172}, %rd231;
	mov.b32 	%r183, 16;
	mov.b32 	%r184, 31;
	mov.b32 	%r185, -1;
	// begin inline asm
	shfl.sync.down.b32 %r166, %r167, %r183, %r184, %r185;
	// end inline asm
	// begin inline asm
	shfl.sync.down.b32 %r171, %r172, %r183, %r184, %r185;
	// end inline asm
	mov.b64 	%rd232, {%r166, %r171};
	mov.b64 	%fd146, %rd232;
	mov.b64 	{%r177, %r182}, %rd324;
	// begin inline asm
	shfl.sync.down.b32 %r176, %r177, %r183, %r184, %r185;
	// end inline asm
	// begin inline asm
	shfl.sync.down.b32 %r181, %r182, %r183, %r184, %r185;
	// end inline asm
	mov.b64 	%rd157, {%r176, %r181};
	setp.gt.s32 	%p71, %r85, 15;
	mov.f64 	%fd241, %fd233;
	mov.u64 	%rd332, %rd324;
	@%p71 bra 	$L__BB2_184;
	setp.lt.f64 	%p72, %fd233, %fd146;
	mov.f64 	%fd241, %fd146;
	mov.u64 	%rd332, %rd157;
	@%p72 bra 	$L__BB2_184;
	setp.gt.f64 	%p73, %fd233, %fd146;
	mov.f64 	%fd241, %fd233;
	mov.u64 	%rd332, %rd324;
	@%p73 bra 	$L__BB2_184;
	setp.lt.s64 	%p74, %rd324, %rd157;
	selp.f64 	%fd241, %fd233, %fd146, %p74;
	min.s64 	%rd332, %rd324, %rd157;
$L__BB2_184:
	setp.ne.s32 	%p75, %r85, 0;
	@%p75 bra 	$L__BB2_186;
	shr.u32 	%r186, %r35, 1;
	and.b32  	%r187, %r186, 496;
	mov.u32 	%r188, _ZN6thrust24THRUST_300001_SM_1000_NS8cuda_cub4core6detail5shmemE;
	add.s32 	%r189, %r188, %r187;
	st.shared.f64 	[%r189+8], %fd241;
	st.shared.u64 	[%r189+16], %rd332;
$L__BB2_186:
	bar.sync 	0;
	setp.ne.s32 	%p76, %r35, 0;
	@%p76 bra 	$L__BB2_208;
	ld.shared.f64 	%fd149, [_ZN6thrust24THRUST_300001_SM_1000_NS8cuda_cub4core6detail5shmemE+24];
	ld.shared.u64 	%rd160, [_ZN6thrust24THRUST_300001_SM_1000_NS8cuda_cub4core6detail5shmemE+32];
	setp.lt.f64 	%p77, %fd241, %fd149;
	mov.f64 	%fd235, %fd149;
	mov.u64 	%rd326, %rd160;
	@%p77 bra 	$L__BB2_190;
	setp.lt.f64 	%p78, %fd149, %fd241;
	mov.f64 	%fd235, %fd241;
	mov.u64 	%rd326, %rd332;
	@%p78 bra 	$L__BB2_190;
	setp.lt.s64 	%p79, %rd332, %rd160;
	selp.f64 	%fd235, %fd241, %fd149, %p79;
	min.s64 	%rd326, %rd332, %rd160;
$L__BB2_190:
	ld.shared.f64 	%fd152, [_ZN6thrust24THRUST_300001_SM_1000_NS8cuda_cub4core6detail5shmemE+40];
	ld.shared.u64 	%rd163, [_ZN6thrust24THRUST_300001_SM_1000_NS8cuda_cub4core6detail5shmemE+48];
	setp.lt.f64 	%p80, %fd235, %fd152;
	mov.f64 	%fd236, %fd152;
	mov.u64 	%rd327, %rd163;
	@%p80 bra 	$L__BB2_193;
	setp.lt.f64 	%p81, %fd152, %fd235;
	mov.f64 	%fd236, %fd235;
	mov.u64 	%rd327, %rd326;
	@%p81 bra 	$L__BB2_193;
	setp.lt.s64 	%p82, %rd326, %rd163;
	selp.f64 	%fd236, %fd235, %fd152, %p82;
	min.s64 	%rd327, %rd326, %rd163;
$L__BB2_193:
	ld.shared.f64 	%fd155, [_ZN6thrust24THRUST_300001_SM_1000_NS8cuda_cub4core6detail5shmemE+56];
	ld.shared.u64 	%rd166, [_ZN6thrust24THRUST_300001_SM_1000_NS8cuda_cub4core6detail5shmemE+64];
	setp.lt.f64 	%p83, %fd236, %fd155;
	mov.f64 	%fd237, %fd155;
	mov.u64 	%rd328, %rd166;
	@%p83 bra 	$L__BB2_196;
	setp.lt.f64 	%p84, %fd155, %fd236;
	mov.f64 	%fd237, %fd236;
	mov.u64 	%rd328, %rd327;
	@%p84 bra 	$L__BB2_196;
	setp.lt.s64 	%p85, %rd327, %rd166;
	selp.f64 	%fd237, %fd236, %fd155, %p85;
	min.s64 	%rd328, %rd327, %rd166;
$L__BB2_196:
	ld.shared.f64 	%fd158, [_ZN6thrust24THRUST_300001_SM_1000_NS8cuda_cub4core6detail5shmemE+72];
	ld.shared.u64 	%rd169, [_ZN6thrust24THRUST_300001_SM_1000_NS8cuda_cub4core6detail5shmemE+80];
	setp.lt.f64 	%p86, %fd237, %fd158;
	mov.f64 	%fd238, %fd158;
	mov.u64 	%rd329, %rd169;
	@%p86 bra 	$L__BB2_199;
	setp.lt.f64 	%p87, %fd158, %fd237;
	mov.f64 	%fd238, %fd237;
	mov.u64 	%rd329, %rd328;
	@%p87 bra 	$L__BB2_199;
	setp.lt.s64 	%p88, %rd328, %rd169;
	selp.f64 	%fd238, %fd237, %fd158, %p88;
	min.s64 	%rd329, %rd328, %rd169;
$L__BB2_199:
	ld.shared.f64 	%fd161, [_ZN6thrust24THRUST_300001_SM_1000_NS8cuda_cub4core6detail5shmemE+88];
	ld.shared.u64 	%rd172, [_ZN6thrust24THRUST_300001_SM_1000_NS8cuda_cub4core6detail5shmemE+96];
	setp.lt.f64 	%p89, %fd238, %fd161;
	mov.f64 	%fd239, %fd161;
	mov.u64 	%rd330, %rd172;
	@%p89 bra 	$L__BB2_202;
	setp.lt.f64 	%p90, %fd161, %fd238;
	mov.f64 	%fd239, %fd238;
	mov.u64 	%rd330, %rd329;
	@%p90 bra 	$L__BB2_202;
	setp.lt.s64 	%p91, %rd329, %rd172;
	selp.f64 	%fd239, %fd238, %fd161, %p91;
	min.s64 	%rd330, %rd329, %rd172;
$L__BB2_202:
	ld.shared.f64 	%fd164, [_ZN6thrust24THRUST_300001_SM_1000_NS8cuda_cub4core6detail5shmemE+104];
	ld.shared.u64 	%rd175, [_ZN6thrust24THRUST_300001_SM_1000_NS8cuda_cub4core6detail5shmemE+112];
	setp.lt.f64 	%p92, %fd239, %fd164;
	mov.f64 	%fd240, %fd164;
	mov.u64 	%rd331, %rd175;
	@%p92 bra 	$L__BB2_205;
	setp.lt.f64 	%p93, %fd164, %fd239;
	mov.f64 	%fd240, %fd239;
	mov.u64 	%rd331, %rd330;
	@%p93 bra 	$L__BB2_205;
	setp.lt.s64 	%p94, %rd330, %rd175;
	selp.f64 	%fd240, %fd239, %fd164, %p94;
	min.s64 	%rd331, %rd330, %rd175;
$L__BB2_205:
	ld.shared.f64 	%fd167, [_ZN6thrust24THRUST_300001_SM_1000_NS8cuda_cub4core6detail5shmemE+120];
	ld.shared.u64 	%rd178, [_ZN6thrust24THRUST_300001_SM_1000_NS8cuda_cub4core6detail5shmemE+128];
	setp.lt.f64 	%p95, %fd240, %fd167;
	mov.u64 	%rd332, %rd178;
	mov.f64 	%fd241, %fd167;
	@%p95 bra 	$L__BB2_208;
	setp.lt.f64 	%p96, %fd167, %fd240;
	mov.u64 	%rd332, %rd331;
	mov.f64 	%fd241, %fd240;
	@%p96 bra 	$L__BB2_208;
	setp.lt.s64 	%p97, %rd331, %rd178;
	selp.f64 	%fd241, %fd240, %fd167, %p97;
	min.s64 	%rd332, %rd331, %rd178;
$L__BB2_208:
	mov.u32 	%r415, %tid.x;
	setp.ne.s32 	%p214, %r415, 0;
	@%p214 bra 	$L__BB2_210;
	ld.param.u64 	%rd269, [_ZN6thrust24THRUST_300001_SM_1000_NS8cuda_cub4core6detail13_kernel_agentINS1_8__reduce11ReduceAgentINS0_12zip_iteratorIN4cuda3std3__45tupleIJNS0_10device_ptrIdEENS0_17counting_iteratorIlNS0_11use_defaultESF_SF_EEEEEEEPNSB_IJdlEEESJ_iNS1_9__extrema9arg_max_fIdlNSA_4lessIdEEEEEEJSI_SK_iN3cub18CUB_300001_SM_100013GridEvenShareIiEENSS_9GridQueueIjEESP_EEEvDpT0__param_1];
	cvta.to.global.u64 	%rd266, %rd269;
	mul.wide.u32 	%rd267, %r1, 16;
	add.s64 	%rd268, %rd266, %rd267;
	st.global.f64 	[%rd268], %fd241;
	st.global.u64 	[%rd268+8], %rd332;
$L__BB2_210:
	ret;

}
	// .globl	_ZN6thrust24THRUST_300001_SM_1000_NS8cuda_cub4core6detail13_kernel_agentINS1_8__reduce10DrainAgentIiEEJN3cub18CUB_300001_SM_10009GridQueueIjEEiEEEvDpT0_
.visible .entry _ZN6thrust24THRUST_300001_SM_1000_NS8cuda_cub4core6detail13_kernel_agentINS1_8__reduce10DrainAgentIiEEJN3cub18CUB_300001_SM_10009GridQueueIjEEiEEEvDpT0_(
	.param .align 8 .b8 _ZN6thrust24THRUST_300001_SM_1000_NS8cuda_cub4core6detail13_kernel_agentINS1_8__reduce10DrainAgentIiEEJN3cub18CUB_300001_SM_10009GridQueueIjEEiEEEvDpT0__param_0[8],
	.param .u32 _ZN6thrust24THRUST_300001_SM_1000_NS8cuda_cub4core6detail13_kernel_agentINS1_8__reduce10DrainAgentIiEEJN3cub18CUB_300001_SM_10009GridQueueIjEEiEEEvDpT0__param_1
)
.maxntid 1
{
	.reg .b32 	%r<3>;
	.reg .b64 	%rd<3>;

	ld.param.u64 	%rd1, [_ZN6thrust24THRUST_300001_SM_1000_NS8cuda_cub4core6detail13_kernel_agentINS1_8__reduce10DrainAgentIiEEJN3cub18CUB_300001_SM_10009GridQueueIjEEiEEEvDpT0__param_0];
	ld.param.u32 	%r1, [_ZN6thrust24THRUST_300001_SM_1000_NS8cuda_cub4core6detail13_kernel_agentINS1_8__reduce10DrainAgentIiEEJN3cub18CUB_300001_SM_10009GridQueueIjEEiEEEvDpT0__param_1];
	cvta.to.global.u64 	%rd2, %rd1;
	st.global.u32 	[%rd2], %r1;
	mov.b32 	%r2, 0;
	st.global.u32 	[%rd2+4], %r2;
	ret;

}
	// .globl	_ZN6thrust24THRUST_300001_SM_1000_NS8cuda_cub4core6detail13_kernel_agentINS1_8__reduce11ReduceAgentIPN4cuda3std3__45tupleIJdlEEESC_SB_iNS1_9__extrema9arg_max_fIdlNS9_4lessIdEEEEEEJSC_SC_iSH_EEEvDpT0_
.visible .entry _ZN6thrust24THRUST_300001_SM_1000_NS8cuda_cub4core6detail13_kernel_agentINS1_8__reduce11ReduceAgentIPN4cuda3std3__45tupleIJdlEEESC_SB_iNS1_9__extrema9arg_max_fIdlNS9_4lessIdEEEEEEJSC_SC_iSH_EEEvDpT0_(
	.param .u64 .ptr .align 1 _ZN6thrust24THRUST_300001_SM_1000_NS8cuda_cub4core6detail13_kernel_agentINS1_8__reduce11ReduceAgentIPN4cuda3std3__45tupleIJdlEEESC_SB_iNS1_9__extrema9arg_max_fIdlNS9_4lessIdEEEEEEJSC_SC_iSH_EEEvDpT0__param_0,
	.param .u64 .ptr .align 1 _ZN6thrust24THRUST_300001_SM_1000_NS8cuda_cub4core6detail13_kernel_agentINS1_8__reduce11ReduceAgentIPN4cuda3std3__45tupleIJdlEEESC_SB_iNS1_9__extrema9arg_max_fIdlNS9_4lessIdEEEEEEJSC_SC_iSH_EEEvDpT0__param_1,
	.param .u32 _ZN6thrust24THRUST_300001_SM_1000_NS8cuda_cub4core6detail13_kernel_agentINS1_8__reduce11ReduceAgentIPN4cuda3std3__45tupleIJdlEEESC_SB_iNS1_9__extrema9arg_max_fIdlNS9_4lessIdEEEEEEJSC_SC_iSH_EEEvDpT0__param_2,
	.param .align 1 .b8 _ZN6thrust24THRUST_300001_SM_1000_NS8cuda_cub4core6detail13_kernel_agentINS1_8__reduce11ReduceAgentIPN4cuda3std3__45tupleIJdlEEESC_SB_iNS1_9__extrema9arg_max_fIdlNS9_4lessIdEEEEEEJSC_SC_iSH_EEEvDpT0__param_3[1]
)
.maxntid 256
{
	.reg .pred 	%p<222>;
	.reg .b32 	%r<390>;
	.reg .b64 	%rd<387>;
	.reg .b64 	%fd<248>;

	ld.param.u64 	%rd186, [_ZN6thrust24THRUST_300001_SM_1000_NS8cuda_cub4core6detail13_kernel_agentINS1_8__reduce11ReduceAgentIPN4cuda3std3__45tupleIJdlEEESC_SB_iNS1_9__extrema9arg_max_fIdlNS9_4lessIdEEEEEEJSC_SC_iSH_EEEvDpT0__param_0];
	ld.param.u32 	%r37, [_ZN6thrust24THRUST_300001_SM_1000_NS8cuda_cub4core6detail13_kernel_agentINS1_8__reduce11ReduceAgentIPN4cuda3std3__45tupleIJdlEEESC_SB_iNS1_9__extrema9arg_max_fIdlNS9_4lessIdEEEEEEJSC_SC_iSH_EEEvDpT0__param_2];
	setp.eq.s32 	%p1, %r37, 0;
	@%p1 bra 	$L__BB4_211;
	setp.gt.s32 	%p2, %r37, 1279;
	@%p2 bra 	$L__BB4_121;
	mov.u32 	%r1, %tid.x;
	setp.ge.s32 	%p105, %r1, %r37;
	mov.f64 	%fd191, 0d0000000000000000;
	mov.b64 	%rd329, 0;
	mov.u32 	%r380, %r1;
	@%p105 bra 	$L__BB4_4;
	mul.wide.u32 	%rd273, %r1, 16;
	add.s64 	%rd270, %rd186, %rd273;
	// begin inline asm
	ld.global.nc.u64 %rd269, [%rd270];
	// end inline asm
	add.s64 	%rd272, %rd270, 8;
	// begin inline asm
	ld.global.nc.u64 %rd329, [%rd272];
	// end inline asm
	mov.b64 	%fd191, %rd269;
	add.s32 	%r380, %r1, 256;
$L__BB4_4:
	setp.ge.s32 	%p106, %r380, %r37;
	@%p106 bra 	$L__BB4_25;
	not.b32 	%r153, %r380;
	add.s32 	%r4, %r37, %r153;
	and.b32  	%r154, %r4, 768;
	setp.eq.s32 	%p107, %r154, 768;
	@%p107 bra 	$L__BB4_11;
	mul.wide.u32 	%rd275, %r380, 16;
	add.s64 	%rd320, %rd186, %rd275;
	shr.u32 	%r155, %r4, 8;
	add.s32 	%r156, %r155, 1;
	and.b32  	%r157, %r156, 3;
	neg.s32 	%r378, %r157;
$L__BB4_7:
	.pragma "nounroll";
	mov.u64 	%rd5, %rd329;
	mov.f64 	%fd3, %fd191;
	// begin inline asm
	ld.global.nc.u64 %rd276, [%rd320];
	// end inline asm
	add.s64 	%rd279, %rd320, 8;
	// begin inline asm
	ld.global.nc.u64 %rd278, [%rd279];
	// end inline asm
	mov.b64 	%fd4, %rd276;
	setp.lt.f64 	%p108, %fd3, %fd4;
	mov.u64 	%rd329, %rd278;
	mov.f64 	%fd191, %fd4;
	@%p108 bra 	$L__BB4_10;
	setp.gt.f64 	%p109, %fd3, %fd4;
	mov.u64 	%rd329, %rd5;
	mov.f64 	%fd191, %fd3;
	@%p109 bra 	$L__BB4_10;
	setp.lt.s64 	%p110, %rd5, %rd278;
	min.s64 	%rd329, %rd5, %rd278;
	selp.f64 	%fd191, %fd3, %fd4, %p110;
$L__BB4_10:
	add.s32 	%r380, %r380, 256;
	add.s64 	%rd320, %rd320, 4096;
	add.s32 	%r378, %r378, 1;
	setp.ne.s32 	%p111, %r378, 0;
	@%p111 bra 	$L__BB4_7;
$L__BB4_11:
	setp.lt.u32 	%p112, %r4, 768;
	@%p112 bra 	$L__BB4_25;
$L__BB4_12:
	mul.wide.s32 	%rd284, %r380, 16;
	add.s64 	%rd281, %rd186, %rd284;
	// begin inline asm
	ld.global.nc.u64 %rd280, [%rd281];
	// end inline asm
	add.s64 	%rd283, %rd281, 8;
	// begin inline asm
	ld.global.nc.u64 %rd282, [%rd283];
	// end inline asm
	mov.b64 	%fd10, %rd280;
	setp.lt.f64 	%p113, %fd191, %fd10;
	mov.u64 	%rd326, %rd282;
	mov.f64 	%fd188, %fd10;
	@%p113 bra 	$L__BB4_15;
	setp.gt.f64 	%p114, %fd191, %fd10;
	mov.u64 	%rd326, %rd329;
	mov.f64 	%fd188, %fd191;
	@%p114 bra 	$L__BB4_15;
	setp.lt.s64 	%p115, %rd329, %rd282;
	min.s64 	%rd326, %rd329, %rd282;
	selp.f64 	%fd188, %fd191, %fd10, %p115;
$L__BB4_15:
	add.s64 	%rd286, %rd281, 4096;
	// begin inline asm
	ld.global.nc.u64 %rd285, [%rd286];
	// end inline asm
	add.s64 	%rd288, %rd281, 4104;
	// begin inline asm
	ld.global.nc.u64 %rd287, [%rd288];
	// end inline asm
	mov.b64 	%fd13, %rd285;
	setp.lt.f64 	%p116, %fd188, %fd13;
	mov.u64 	%rd327, %rd287;
	mov.f64 	%fd189, %fd13;
	@%p116 bra 	$L__BB4_18;
	setp.gt.f64 	%p117, %fd188, %fd13;
	mov.u64 	%rd327, %rd326;
	mov.f64 	%fd189, %fd188;
	@%p117 bra 	$L__BB4_18;
	setp.lt.s64 	%p118, %rd326, %rd287;
	min.s64 	%rd327, %rd326, %rd287;
	selp.f64 	%fd189, %fd188, %fd13, %p118;
$L__BB4_18:
	add.s64 	%rd290, %rd281, 8192;
	// begin inline asm
	ld.global.nc.u64 %rd289, [%rd290];
	// end inline asm
	add.s64 	%rd292, %rd281, 8200;
	// begin inline asm
	ld.global.nc.u64 %rd291, [%rd292];
	// end inline asm
	mov.b64 	%fd16, %rd289;
	setp.lt.f64 	%p119, %fd189, %fd16;
	mov.u64 	%rd328, %rd291;
	mov.f64 	%fd190, %fd16;
	@%p119 bra 	$L__BB4_21;
	setp.gt.f64 	%p120, %fd189, %fd16;
	mov.u64 	%rd328, %rd327;
	mov.f64 	%fd190, %fd189;
	@%p120 bra 	$L__BB4_21;
	setp.lt.s64 	%p121, %rd327, %rd291;
	min.s64 	%rd328, %rd327, %rd291;
	selp.f64 	%fd190, %fd189, %fd16, %p121;
$L__BB4_21:
	add.s64 	%rd294, %rd281, 12288;
	// begin inline asm
	ld.global.nc.u64 %rd293, [%rd294];
	// end inline asm
	add.s64 	%rd296, %rd281, 12296;
	// begin inline asm
	ld.global.nc.u64 %rd295, [%rd296];
	// end inline asm
	mov.b64 	%fd19, %rd293;
	setp.lt.f64 	%p122, %fd190, %fd19;
	mov.u64 	%rd329, %rd295;
	mov.f64 	%fd191, %fd19;
	@%p122 bra 	$L__BB4_24;
	setp.gt.f64 	%p123, %fd190, %fd19;
	mov.u64 	%rd329, %rd328;
	mov.f64 	%fd191, %fd190;
	@%p123 bra 	$L__BB4_24;
	setp.lt.s64 	%p124, %rd328, %rd295;
	min.s64 	%rd329, %rd328, %rd295;
	selp.f64 	%fd191, %fd190, %fd19, %p124;
$L__BB4_24:
	add.s32 	%r380, %r380, 1024;
	setp.lt.s32 	%p125, %r380, %r37;
	@%p125 bra 	$L__BB4_12;
$L__BB4_25:
	setp.lt.s32 	%p126, %r37, 256;
	@%p126 bra 	$L__BB4_70;
	// begin inline asm
	mov.u32 %r271, %laneid;
	// end inline asm
	mov.b64 	%rd307, %fd191;
	mov.b64 	{%r273, %r278}, %rd307;
	mov.b32 	%r289, 1;
	mov.b32 	%r290, 31;
	mov.b32 	%r291, -1;
	// begin inline asm
	shfl.sync.down.b32 %r272, %r273, %r289, %r290, %r291;
	// end inline asm
	// begin inline asm
	shfl.sync.down.b32 %r277, %r278, %r289, %r290, %r291;
	// end inline asm
	mov.b64 	%rd308, {%r272, %r277};
	mov.b64 	%fd23, %rd308;
	mov.b64 	{%r283, %r288}, %rd329;
	// begin inline asm
	shfl.sync.down.b32 %r282, %r283, %r289, %r290, %r291;
	// end inline asm
	// begin inline asm
	shfl.sync.down.b32 %r287, %r288, %r289, %r290, %r291;
	// end inline asm
	mov.b64 	%rd27, {%r282, %r287};
	setp.gt.s32 	%p178, %r271, 30;
	mov.u64 	%rd331, %rd329;
	mov.f64 	%fd193, %fd191;
	@%p178 bra 	$L__BB4_30;
	setp.lt.f64 	%p179, %fd191, %fd23;
	mov.u64 	%rd331, %rd27;
	mov.f64 	%fd193, %fd23;
	@%p179 bra 	$L__BB4_30;
	setp.gt.f64 	%p180, %fd191, %fd23;
	mov.u64 	%rd331, %rd329;
	mov.f64 	%fd193, %fd191;
	@%p180 bra 	$L__BB4_30;
	setp.lt.s64 	%p181, %rd329, %rd27;
	min.s64 	%rd331, %rd329, %rd27;
	selp.f64 	%fd193, %fd191, %fd23, %p181;
$L__BB4_30:
	mov.b64 	%rd309, %fd193;
	mov.b64 	{%r293, %r298}, %rd309;
	mov.b32 	%r309, 2;
	mov.b32 	%r310, 31;
	mov.b32 	%r311, -1;
	// begin inline asm
	shfl.sync.down.b32 %r292, %r293, %r309, %r310, %r311;
	// end inline asm
	// begin inline asm
	shfl.sync.down.b32 %r297, %r298, %r309, %r310, %r311;
	// end inline asm
	mov.b64 	%rd310, {%r292, %r297};
	mov.b64 	%fd26, %rd310;
	mov.b64 	{%r303, %r308}, %rd331;
	// begin inline asm
	shfl.sync.down.b32 %r302, %r303, %r309, %r310, %r311;
	// end inline asm
	// begin inline asm
	shfl.sync.down.b32 %r307, %r308, %r309, %r310, %r311;
	// end inline asm
	mov.b64 	%rd30, {%r302, %r307};
	setp.gt.s32 	%p182, %r271, 29;
	mov.u64 	%rd332, %rd331;
	mov.f64 	%fd194, %fd193;
	@%p182 bra 	$L__BB4_34;
	setp.lt.f64 	%p183, %fd193, %fd26;
	mov.u64 	%rd332, %rd30;
	mov.f64 	%fd194, %fd26;
	@%p183 bra 	$L__BB4_34;
	setp.gt.f64 	%p184, %fd193, %fd26;
	mov.u64 	%rd332, %rd331;
	mov.f64 	%fd194, %fd193;
	@%p184 bra 	$L__BB4_34;
	setp.lt.s64 	%p185, %rd331, %rd30;
	min.s64 	%rd332, %rd331, %rd30;
	selp.f64 	%fd194, %fd193, %fd26, %p185;
$L__BB4_34:
	mov.b64 	%rd311, %fd194;
	mov.b64 	{%r313, %r318}, %rd311;
	mov.b32 	%r329, 4;
	mov.b32 	%r330, 31;
	mov.b32 	%r331, -1;
	// begin inline asm
	shfl.sync.down.b32 %r312, %r313, %r329, %r330, %r331;
	// end inline asm
	// begin inline asm
	shfl.sync.down.b32 %r317, %r318, %r329, %r330, %r331;
	// end inline asm
	mov.b64 	%rd312, {%r312, %r317};
	mov.b64 	%fd29, %rd312;
	mov.b64 	{%r323, %r328}, %rd332;
	// begin inline asm
	shfl.sync.down.b32 %r322, %r323, %r329, %r330, %r331;
	// end inline asm
	// begin inline asm
	shfl.sync.down.b32 %r327, %r328, %r329, %r330, %r331;
	// end inline asm
	mov.b64 	%rd33, {%r322, %r327};
	setp.gt.s32 	%p186, %r271, 27;
	mov.u64 	%rd333, %rd332;
	mov.f64 	%fd195, %fd194;
	@%p186 bra 	$L__BB4_38;
	setp.lt.f64 	%p187, %fd194, %fd29;
	mov.u64 	%rd333, %rd33;
	mov.f64 	%fd195, %fd29;
	@%p187 bra 	$L__BB4_38;
	setp.gt.f64 	%p188, %fd194, %fd29;
	mov.u64 	%rd333, %rd332;
	mov.f64 	%fd195, %fd194;
	@%p188 bra 	$L__BB4_38;
	setp.lt.s64 	%p189, %rd332, %rd33;
	min.s64 	%rd333, %rd332, %rd33;
	selp.f64 	%fd195, %fd194, %fd29, %p189;
$L__BB4_38:
	mov.b64 	%rd313, %fd195;
	mov.b64 	{%r333, %r338}, %rd313;
	mov.b32 	%r349, 8;
	mov.b32 	%r350, 31;
	mov.b32 	%r351, -1;
	// begin inline asm
	shfl.sync.down.b32 %r332, %r333, %r349, %r350, %r351;
	// end inline asm
	// begin inline asm
	shfl.sync.down.b32 %r337, %r338, %r349, %r350, %r351;
	// end inline asm
	mov.b64 	%rd314, {%r332, %r337};
	mov.b64 	%fd32, %rd314;
	mov.b64 	{%r343, %r348}, %rd333;
	// begin inline asm
	shfl.sync.down.b32 %r342, %r343, %r349, %r350, %r351;
	// end inline asm
	// begin inline asm
	shfl.sync.down.b32 %r347, %r348, %r349, %r350, %r351;
	// end inline asm
	mov.b64 	%rd36, {%r342, %r347};
	setp.gt.s32 	%p190, %r271, 23;
	mov.u64 	%rd334, %rd333;
	mov.f64 	%fd196, %fd195;
	@%p190 bra 	$L__BB4_42;
	setp.lt.f64 	%p191, %fd195, %fd32;
	mov.u64 	%rd334, %rd36;
	mov.f64 	%fd196, %fd32;
	@%p191 bra 	$L__BB4_42;
	setp.gt.f64 	%p192, %fd195, %fd32;
	mov.u64 	%rd334, %rd333;
	mov.f64 	%fd196, %fd195;
	@%p192 bra 	$L__BB4_42;
	setp.lt.s64 	%p193, %rd333, %rd36;
	min.s64 	%rd334, %rd333, %rd36;
	selp.f64 	%fd196, %fd195, %fd32, %p193;
$L__BB4_42:
	mov.b64 	%rd315, %fd196;
	mov.b64 	{%r353, %r358}, %rd315;
	mov.b32 	%r369, 16;
	mov.b32 	%r370, 31;
	mov.b32 	%r371, -1;
	// begin inline asm
	shfl.sync.down.b32 %r352, %r353, %r369, %r370, %r371;
	// end inline asm
	// begin inline asm
	shfl.sync.down.b32 %r357, %r358, %r369, %r370, %r371;
	// end inline asm
	mov.b64 	%rd316, {%r352, %r357};
	mov.b64 	%fd35, %rd316;
	mov.b64 	{%r363, %r368}, %rd334;
	// begin inline asm
	shfl.sync.down.b32 %r362, %r363, %r369, %r370, %r371;
	// end inline asm
	// begin inline asm
	shfl.sync.down.b32 %r367, %r368, %r369, %r370, %r371;
	// end inline asm
	mov.b64 	%rd39, {%r362, %r367};
	setp.gt.s32 	%p194, %r271, 15;
	mov.u64 	%rd386, %rd334;
	mov.f64 	%fd247, %fd196;
	@%p194 bra 	$L__BB4_46;
	setp.lt.f64 	%p195, %fd196, %fd35;
	mov.u64 	%rd386, %rd39;
	mov.f64 	%fd247, %fd35;
	@%p195 bra 	$L__BB4_46;
	setp.gt.f64 	%p196, %fd196, %fd35;
	mov.u64 	%rd386, %rd334;
	mov.f64 	%fd247, %fd196;
	@%p196 bra 	$L__BB4_46;
	setp.lt.s64 	%p197, %rd334, %rd39;
	min.s64 	%rd386, %rd334, %rd39;
	selp.f64 	%fd247, %fd196, %fd35, %p197;
$L__BB4_46:
	setp.ne.s32 	%p198, %r271, 0;
	@%p198 bra 	$L__BB4_48;
	shr.u32 	%r372, %r1, 1;
	and.b32  	%r373, %r372, 496;
	mov.u32 	%r374, _ZN6thrust24THRUST_300001_SM_1000_NS8cuda_cub4core6detail5shmemE;
	add.s32 	%r375, %r374, %r373;
	st.shared.f64 	[%r375+8], %fd247;
	st.shared.u64 	[%r375+16], %rd386;
$L__BB4_48:
	bar.sync 	0;
	setp.ne.s32 	%p199, %r1, 0;
	@%p199 bra 	$L__BB4_209;
	ld.shared.f64 	%fd38, [_ZN6thrust24THRUST_300001_SM_1000_NS8cuda_cub4core6detail5shmemE+24];
	ld.shared.u64 	%rd42, [_ZN6thrust24THRUST_300001_SM_1000_NS8cuda_cub4core6detail5shmemE+32];
	setp.lt.f64 	%p200, %fd247, %fd38;
	mov.u64 	%rd336, %rd42;
	mov.f64 	%fd198, %fd38;
	@%p200 bra 	$L__BB4_52;
	setp.lt.f64 	%p201, %fd38, %fd247;
	mov.u64 	%rd336, %rd386;
	mov.f64 	%fd198, %fd247;
	@%p201 bra 	$L__BB4_52;
	setp.lt.s64 	%p202, %rd386, %rd42;
	min.s64 	%rd336, %rd386, %rd42;
	selp.f64 	%fd198, %fd247, %fd38, %p202;
$L__BB4_52:
	ld.shared.f64 	%fd41, [_ZN6thrust24THRUST_300001_SM_1000_NS8cuda_cub4core6detail5shmemE+40];
	ld.shared.u64 	%rd45, [_ZN6thrust24THRUST_300001_SM_1000_NS8cuda_cub4core6detail5shmemE+48];
	setp.lt.f64 	%p203, %fd198, %fd41;
	mov.u64 	%rd337, %rd45;
	mov.f64 	%fd199, %fd41;
	@%p203 bra 	$L__BB4_55;
	setp.lt.f64 	%p204, %fd41, %fd198;
	mov.u64 	%rd337, %rd336;
	mov.f64 	%fd199, %fd198;
	@%p204 bra 	$L__BB4_55;
	setp.lt.s64 	%p205, %rd336, %rd45;
	min.s64 	%rd337, %rd336, %rd45;
	selp.f64 	%fd199, %fd198, %fd41, %p205;
$L__BB4_55:
	ld.shared.f64 	%fd44, [_ZN6thrust24THRUST_300001_SM_1000_NS8cuda_cub4core6detail5shmemE+56];
	ld.shared.u64 	%rd48, [_ZN6thrust24THRUST_300001_SM_1000_NS8cuda_cub4core6detail5shmemE+64];
	setp.lt.f64 	%p206, %fd199, %fd44;
	mov.u64 	%rd338, %rd48;
	mov.f64 	%fd200, %fd44;
	@%p206 bra 	$L__BB4_58;
	setp.lt.f64 	%p207, %fd44, %fd199;
	mov.u64 	%rd338, %rd337;
	mov.f64 	%fd200, %fd199;
	@%p207 bra 	$L__BB4_58;
	setp.lt.s64 	%p208, %rd337, %rd48;
	min.s64 	%rd338, %rd337, %rd48;
	selp.f64 	%fd200, %fd199, %fd44, %p208;
$L__BB4_58:
	ld.shared.f64 	%fd47, [_ZN6thrust24THRUST_300001_SM_1000_NS8cuda_cub4core6detail5shmemE+72];
	ld.shared.u64 	%rd51, [_ZN6thrust24THRUST_300001_SM_1000_NS8cuda_cub4core6detail5shmemE+80];
	setp.lt.f64 	%p209, %fd200, %fd47;
	mov.u64 	%rd339, %rd51;
	mov.f64 	%fd201, %fd47;
	@%p209 bra 	$L__BB4_61;
	setp.lt.f64 	%p210, %fd47, %fd200;
	mov.u64 	%rd339, %rd338;
	mov.f64 	%fd201, %fd200;
	@%p210 bra 	$L__BB4_61;
	setp.lt.s64 	%p211, %rd338, %rd51;
	min.s64 	%rd339, %rd338, %rd51;
	selp.f64 	%fd201, %fd200, %fd47, %p211;
$L__BB4_61:
	ld.shared.f64 	%fd50, [_ZN6thrust24THRUST_300001_SM_1000_NS8cuda_cub4core6detail5shmemE+88];
	ld.shared.u64 	%rd54, [_ZN6thrust24THRUST_300001_SM_1000_NS8cuda_cub4core6detail5shmemE+96];
	setp.lt.f64 	%p212, %fd201, %fd50;
	mov.u64 	%rd340, %rd54;
	mov.f64 	%fd202, %fd50;
	@%p212 bra 	$L__BB4_64;
	setp.lt.f64 	%p213, %fd50, %fd201;
	mov.u64 	%rd340, %rd339;
	mov.f64 	%fd202, %fd201;
	@%p213 bra 	$L__BB4_64;
	setp.lt.s64 	%p214, %rd339, %rd54;
	min.s64 	%rd340, %rd339, %rd54;
	selp.f64 	%fd202, %fd201, %fd50, %p214;
$L__BB4_64:
	ld.shared.f64 	%fd53, [_ZN6thrust24THRUST_300001_SM_1000_NS8cuda_cub4core6detail5shmemE+104];
	ld.shared.u64 	%rd57, [_ZN6thrust24THRUST_300001_SM_1000_NS8cuda_cub4core6detail5shmemE+112];
	setp.lt.f64 	%p215, %fd202, %fd53;
	mov.u64 	%rd341, %rd57;
	mov.f64 	%fd203, %fd53;
	@%p215 bra 	$L__BB4_67;
	setp.lt.f64 	%p216, %fd53, %fd202;
	mov.u64 	%rd341, %rd340;
	mov.f64 	%fd203, %fd202;
	@%p216 bra 	$L__BB4_67;
	setp.lt.s64 	%p217, %rd340, %rd57;
	min.s64 	%rd341, %rd340, %rd57;
	selp.f64 	%fd203, %fd202, %fd53, %p217;
$L__BB4_67:
	ld.shared.f64 	%fd56, [_ZN6thrust24THRUST_300001_SM_1000_NS8cuda_cub4core6detail5shmemE+120];
	ld.shared.u64 	%rd60, [_ZN6thrust24THRUST_300001_SM_1000_NS8cuda_cub4core6detail5shmemE+128];
	setp.lt.f64 	%p218, %fd203, %fd56;
	mov.u64 	%rd386, %rd60;
	mov.f64 	%fd247, %fd56;
	@%p218 bra 	$L__BB4_209;
	setp.lt.f64 	%p219, %fd56, %fd203;
	mov.u64 	%rd386, %rd341;
	mov.f64 	%fd247, %fd203;
	@%p219 bra 	$L__BB4_209;
	setp.lt.s64 	%p220, %rd341, %rd60;
	min.s64 	%rd386, %rd341, %rd60;
	selp.f64 	%fd247, %fd203, %fd56, %p220;
	bra.uni 	$L__BB4_209;
$L__BB4_70:
	// begin inline asm
	mov.u32 %r158, %laneid;
	// end inline asm
	and.b32  	%r179, %r1, 992;
	add.s32 	%r180, %r179, 32;
	setp.gt.s32 	%p127, %r180, %r37;
	not.b32 	%r181, %r179;
	add.s32 	%r182, %r37, %r181;
	selp.b32 	%r177, %r182, 31, %p127;
	mov.b64 	%rd297, %fd191;
	mov.b64 	{%r160, %r165}, %rd297;
	mov.b32 	%r176, 1;
	mov.b32 	%r178, -1;
	// begin inline asm
	shfl.sync.down.b32 %r159, %r160, %r176, %r177, %r178;
	// end inline asm
	// begin inline asm
	shfl.sync.down.b32 %r164, %r165, %r176, %r177, %r178;
	// end inline asm
	mov.b64 	%rd298, {%r159, %r164};
	mov.b64 	%fd58, %rd298;
	mov.b64 	{%r170, %r175}, %rd329;
	// begin inline asm
	shfl.sync.down.b32 %r169, %r170, %r176, %r177, %r178;
	// end inline asm
	// begin inline asm
	shfl.sync.down.b32 %r174, %r175, %r176, %r177, %r178;
	// end inline asm
	mov.b64 	%rd62, {%r169, %r174};
	setp.ge.s32 	%p128, %r158, %r177;
	mov.u64 	%rd342, %rd329;
	mov.f64 	%fd204, %fd191;
	@%p128 bra 	$L__BB4_74;
	setp.lt.f64 	%p129, %fd191, %fd58;
	mov.u64 	%rd342, %rd62;
	mov.f64 	%fd204, %fd58;
	@%p129 bra 	$L__BB4_74;
	setp.gt.f64 	%p130, %fd191, %fd58;
	mov.u64 	%rd342, %rd329;
	mov.f64 	%fd204, %fd191;
	@%p130 bra 	$L__BB4_74;
	setp.lt.s64 	%p131, %rd329, %rd62;
	min.s64 	%rd342, %rd329, %rd62;
	selp.f64 	%fd204, %fd191, %fd58, %p131;
$L__BB4_74:
	mov.b64 	%rd299, %fd204;
	mov.b64 	{%r184, %r189}, %rd299;
	mov.b32 	%r200, 2;
	mov.b32 	%r202, -1;
	// begin inline asm
	shfl.sync.down.b32 %r183, %r184, %r200, %r177, %r202;
	// end inline asm
	// begin inline asm
	shfl.sync.down.b32 %r188, %r189, %r200, %r177, %r202;
	// end inline asm
	mov.b64 	%rd300, {%r183, %r188};
	mov.b64 	%fd61, %rd300;
	mov.b64 	{%r194, %r199}, %rd342;
	// begin inline asm
	shfl.sync.down.b32 %r193, %r194, %r200, %r177, %r202;
	// end inline asm
	// begin inline asm
	shfl.sync.down.b32 %r198, %r199, %r200, %r177, %r202;
	// end inline asm
	mov.b64 	%rd65, {%r193, %r198};
	add.s32 	%r203, %r158, 2;
	setp.gt.s32 	%p132, %r203, %r177;
	mov.u64 	%rd343, %rd342;
	mov.f64 	%fd205, %fd204;
	@%p132 bra 	$L__BB4_78;
	setp.lt.f64 	%p133, %fd204, %fd61;
	mov.u64 	%rd343, %rd65;
	mov.f64 	%fd205, %fd61;
	@%p133 bra 	$L__BB4_78;
	setp.gt.f64 	%p134, %fd204, %fd61;
	mov.u64 	%rd343, %rd342;
	mov.f64 	%fd205, %fd204;
	@%p134 bra 	$L__BB4_78;
	setp.lt.s64 	%p135, %rd342, %rd65;
	min.s64 	%rd343, %rd342, %rd65;
	selp.f64 	%fd205, %fd204, %fd61, %p135;
$L__BB4_78:
	mov.b64 	%rd301, %fd205;
	mov.b64 	{%r205, %r210}, %rd301;
	mov.b32 	%r221, 4;
	mov.b32 	%r223, -1;
	// begin inline asm
	shfl.sync.down.b32 %r204, %r205, %r221, %r177, %r223;
	// end inline asm
	// begin inline asm
	shfl.sync.down.b32 %r209, %r210, %r221, %r177, %r223;
	// end inline asm
	mov.b64 	%rd302, {%r204, %r209};
	mov.b64 	%fd64, %rd302;
	mov.b64 	{%r215, %r220}, %rd343;
	// begin inline asm
	shfl.sync.down.b32 %r214, %r215, %r221, %r177, %r223;
	// end inline asm
	// begin inline asm
	shfl.sync.down.b32 %r219, %r220, %r221, %r177, %r223;
	// end inline asm
	mov.b64 	%rd68, {%r214, %r219};
	add.s32 	%r224, %r158, 4;
	setp.gt.s32 	%p136, %r224, %r177;
	mov.u64 	%rd344, %rd343;
	mov.f64 	%fd206, %fd205;
	@%p136 bra 	$L__BB4_82;
	setp.lt.f64 	%p137, %fd205, %fd64;
	mov.u64 	%rd344, %rd68;
	mov.f64 	%fd206, %fd64;
	@%p137 bra 	$L__BB4_82;
	setp.gt.f64 	%p138, %fd205, %fd64;
	mov.u64 	%rd344, %rd343;
	mov.f64 	%fd206, %fd205;
	@%p138 bra 	$L__BB4_82;
	setp.lt.s64 	%p139, %rd343, %rd68;
	min.s64 	%rd344, %rd343, %rd68;
	selp.f64 	%fd206, %fd205, %fd64, %p139;
$L__BB4_82:
	mov.b64 	%rd303, %fd206;
	mov.b64 	{%r226, %r231}, %rd303;
	mov.b32 	%r242, 8;
	mov.b32 	%r244, -1;
	// begin inline asm
	shfl.sync.down.b32 %r225, %r226, %r242, %r177, %r244;
	// end inline asm
	// begin inline asm
	shfl.sync.down.b32 %r230, %r231, %r242, %r177, %r244;
	// end inline asm
	mov.b64 	%rd304, {%r225, %r230};
	mov.b64 	%fd67, %rd304;
	mov.b64 	{%r236, %r241}, %rd344;
	// begin inline asm
	shfl.sync.down.b32 %r235, %r236, %r242, %r177, %r244;
	// end inline asm
	// begin inline asm
	shfl.sync.down.b32 %r240, %r241, %r242, %r177, %r244;
	// end inline asm
	mov.b64 	%rd71, {%r235, %r240};
	add.s32 	%r245, %r158, 8;
	setp.gt.s32 	%p140, %r245, %r177;
	mov.u64 	%rd345, %rd344;
	mov.f64 	%fd207, %fd206;
	@%p140 bra 	$L__BB4_86;
	setp.lt.f64 	%p141, %fd206, %fd67;
	mov.u64 	%rd345, %rd71;
	mov.f64 	%fd207, %fd67;
	@%p141 bra 	$L__BB4_86;
	setp.gt.f64 	%p142, %fd206, %fd67;
	mov.u64 	%rd345, %rd344;
	mov.f64 	%fd207, %fd206;
	@%p142 bra 	$L__BB4_86;
	setp.lt.s64 	%p143, %rd344, %rd71;
	min.s64 	%rd345, %rd344, %rd71;
	selp.f64 	%fd207, %fd206, %fd67, %p143;
$L__BB4_86:
	mov.b64 	%rd305, %fd207;
	mov.b64 	{%r247, %r252}, %rd305;
	mov.b32 	%r263, 16;
	mov.b32 	%r265, -1;
	// begin inline asm
	shfl.sync.down.b32 %r246, %r247, %r263, %r177, %r265;
	// end inline asm
	// begin inline asm
	shfl.sync.down.b32 %r251, %r252, %r263, %r177, %r265;
	// end inline asm
	mov.b64 	%rd306, {%r246, %r251};
	mov.b64 	%fd70, %rd306;
	mov.b64 	{%r257, %r262}, %rd345;
	// begin inline asm
	shfl.sync.down.b32 %r256, %r257, %r263, %r177, %r265;
	// end inline asm
	// begin inline asm
	shfl.sync.down.b32 %r261, %r262, %r263, %r177, %r265;
	// end inline asm
	mov.b64 	%rd74, {%r256, %r261};
	add.s32 	%r266, %r158, 16;
	setp.gt.s32 	%p144, %r266, %r177;
	mov.u64 	%rd386, %rd345;
	mov.f64 	%fd247, %fd207;
	@%p144 bra 	$L__BB4_90;
	setp.lt.f64 	%p145, %fd207, %fd70;
	mov.u64 	%rd386, %rd74;
	mov.f64 	%fd247, %fd70;
	@%p145 bra 	$L__BB4_90;
	setp.gt.f64 	%p146, %fd207, %fd70;
	mov.u64 	%rd386, %rd345;
	mov.f64 	%fd247, %fd207;
	@%p146 bra 	$L__BB4_90;
	setp.lt.s64 	%p147, %rd345, %rd74;
	min.s64 	%rd386, %rd345, %rd74;
	selp.f64 	%fd247, %fd207, %fd70, %p147;
$L__BB4_90:
	setp.ne.s32 	%p148, %r158, 0;
	@%p148 bra 	$L__BB4_92;
	shr.u32 	%r267, %r1, 1;
	and.b32  	%r268, %r267, 496;
	mov.u32 	%r269, _ZN6thrust24THRUST_300001_SM_1000_NS8cuda_cub4core6detail5shmemE;
	add.s32 	%r270, %r269, %r268;
	st.shared.f64 	[%r270+8], %fd247;
	st.shared.u64 	[%r270+16], %rd386;
$L__BB4_92:
	bar.sync 	0;
	setp.ne.s32 	%p149, %r1, 0;
	@%p149 bra 	$L__BB4_209;
	setp.lt.s32 	%p150, %r37, 33;
	mov.f64 	%fd209, %fd247;
	mov.u64 	%rd347, %rd386;
	@%p150 bra 	$L__BB4_97;
	ld.shared.f64 	%fd73, [_ZN6thrust24THRUST_300001_SM_1000_NS8cuda_cub4core6detail5shmemE+24];
	ld.shared.u64 	%rd77, [_ZN6thrust24THRUST_300001_SM_1000_NS8cuda_cub4core6detail5shmemE+32];
	setp.lt.f64 	%p151, %fd247, %fd73;
	mov.f64 	%fd209, %fd73;
	mov.u64 	%rd347, %rd77;
	@%p151 bra 	$L__BB4_97;
	setp.lt.f64 	%p152, %fd73, %fd247;
	mov.f64 	%fd209, %fd247;
	mov.u64 	%rd347, %rd386;
	@%p152 bra 	$L__BB4_97;
	setp.lt.s64 	%p153, %rd386, %rd77;
	min.s64 	%rd347, %rd386, %rd77;
	selp.f64 	%fd209, %fd247, %fd73, %p153;
$L__BB4_97:
	setp.lt.s32 	%p154, %r37, 65;
	mov.f64 	%fd210, %fd209;
	mov.u64 	%rd348, %rd347;
	@%p154 bra 	$L__BB4_101;
	ld.shared.f64 	%fd76, [_ZN6thrust24THRUST_300001_SM_1000_NS8cuda_cub4core6detail5shmemE+40];
	ld.shared.u64 	%rd80, [_ZN6thrust24THRUST_300001_SM_1000_NS8cuda_cub4core6detail5shmemE+48];
	setp.lt.f64 	%p155, %fd209, %fd76;
	mov.f64 	%fd210, %fd76;
	mov.u64 	%rd348, %rd80;
	@%p155 bra 	$L__BB4_101;
	setp.lt.f64 	%p156, %fd76, %fd209;
	mov.f64 	%fd210, %fd209;
	mov.u64 	%rd348, %rd347;
	@%p156 bra 	$L__BB4_101;
	setp.lt.s64 	%p157, %rd347, %rd80;
	selp.f64 	%fd210, %fd209, %fd76, %p157;
	min.s64 	%rd348, %rd347, %rd80;
$L__BB4_101:
	setp.lt.s32 	%p158, %r37, 97;
	mov.f64 	%fd211, %fd210;
	mov.u64 	%rd349, %rd348;
	@%p158 bra 	$L__BB4_105;
	ld.shared.f64 	%fd79, [_ZN6thrust24THRUST_300001_SM_1000_NS8cuda_cub4core6detail5shmemE+56];
	ld.shared.u64 	%rd83, [_ZN6thrust24THRUST_300001_SM_1000_NS8cuda_cub4core6detail5shmemE+64];
	setp.lt.f64 	%p159, %fd210, %fd79;
	mov.f64 	%fd211, %fd79;
	mov.u64 	%rd349, %rd83;
	@%p159 bra 	$L__BB4_105;
	setp.lt.f64 	%p160, %fd79, %fd210;
	mov.f64 	%fd211, %fd210;
	mov.u64 	%rd349, %rd348;
	@%p160 bra 	$L__BB4_105;
	setp.lt.s64 	%p161, %rd348, %rd83;
	selp.f64 	%fd211, %fd210, %fd79, %p161;
	min.s64 	%rd349, %rd348, %rd83;
$L__BB4_105:
	setp.lt.s32 	%p162, %r37, 129;
	mov.f64 	%fd212, %fd211;
	mov.u64 	%rd350, %rd349;
	@%p162 bra 	$L__BB4_109;
	ld.shared.f64 	%fd82, [_ZN6thrust24THRUST_300001_SM_1000_NS8cuda_cub4core6detail5shmemE+72];
	ld.shared.u64 	%rd86, [_ZN6thrust24THRUST_300001_SM_1000_NS8cuda_cub4core6detail5shmemE+80];
	setp.lt.f64 	%p163, %fd211, %fd82;
	mov.f64 	%fd212, %fd82;
	mov.u64 	%rd350, %rd86;
	@%p163 bra 	$L__BB4_109;
	setp.lt.f64 	%p164, %fd82, %fd211;
	mov.f64 	%fd212, %fd211;
	mov.u64 	%rd350, %rd349;
	@%p164 bra 	$L__BB4_109;
	setp.lt.s64 	%p165, %rd349, %rd86;
	selp.f64 	%fd212, %fd211, %fd82, %p165;
	min.s64 	%rd350, %rd349, %rd86;
$L__BB4_109:
	setp.lt.s32 	%p166, %r37, 161;
	mov.f64 	%fd213, %fd212;
	mov.u64 	%rd351, %rd350;
	@%p166 bra 	$L__BB4_113;
	ld.shared.f64 	%fd85, [_ZN6thrust24THRUST_300001_SM_1000_NS8cuda_cub4core6detail5shmemE+88];
	ld.shared.u64 	%rd89, [_ZN6thrust24THRUST_300001_SM_1000_NS8cuda_cub4core6detail5shmemE+96];
	setp.lt.f64 	%p167, %fd212, %fd85;
	mov.f64 	%fd213, %fd85;
	mov.u64 	%rd351, %rd89;
	@%p167 bra 	$L__BB4_113;
	setp.lt.f64 	%p168, %fd85, %fd212;
	mov.f64 	%fd213, %fd212;
	mov.u64 	%rd351, %rd350;
	@%p168 bra 	$L__BB4_113;
	setp.lt.s64 	%p169, %rd350, %rd89;
	selp.f64 	%fd213, %fd212, %fd85, %p169;
	min.s64 	%rd351, %rd350, %rd89;
$L__BB4_113:
	setp.lt.s32 	%p170, %r37, 193;
	mov.f64 	%fd214, %fd213;
	mov.u64 	%rd352, %rd351;
	@%p170 bra 	$L__BB4_117;
	ld.shared.f64 	%fd88, [_ZN6thrust24THRUST_300001_SM_1000_NS8cuda_cub4core6detail5shmemE+104];
	ld.shared.u64 	%rd92, [_ZN6thrust24THRUST_300001_SM_1000_NS8cuda_cub4core6detail5shmemE+112];
	setp.lt.f64 	%p171, %fd213, %fd88;
	mov.f64 	%fd214, %fd88;
	mov.u64 	%rd352, %rd92;
	@%p171 bra 	$L__BB4_117;
	setp.lt.f64 	%p172, %fd88, %fd213;
	mov.f64 	%fd214, %fd213;
	mov.u64 	%rd352, %rd351;
	@%p172 bra 	$L__BB4_117;
	setp.lt.s64 	%p173, %rd351, %rd92;
	selp.f64 	%fd214, %fd213, %fd88, %p173;
	min.s64 	%rd352, %rd351, %rd92;
$L__BB4_117:
	setp.lt.s32 	%p174, %r37, 225;
	mov.u64 	%rd386, %rd352;
	mov.f64 	%fd247, %fd214;
	@%p174 bra 	$L__BB4_209;
	ld.shared.f64 	%fd91, [_ZN6thrust24THRUST_300001_SM_1000_NS8cuda_cub4core6detail5shmemE+120];
	ld.shared.u64 	%rd95, [_ZN6thrust24THRUST_300001_SM_1000_NS8cuda_cub4core6detail5shmemE+128];
	setp.lt.f64 	%p175, %fd214, %fd91;
	mov.u64 	%rd386, %rd95;
	mov.f64 	%fd247, %fd91;
	@%p175 bra 	$L__BB4_209;
	setp.lt.f64 	%p176, %fd91, %fd214;
	mov.u64 	%rd386, %rd352;
	mov.f64 	%fd247, %fd214;
	@%p176 bra 	$L__BB4_209;
	setp.lt.s64 	%p177, %rd352, %rd95;
	selp.f64 	%fd247, %fd214, %fd91, %p177;
	min.s64 	%rd386, %rd352, %rd95;
	bra.uni 	$L__BB4_209;
$L__BB4_121:
	mov.u32 	%r16, %tid.x;
	mul.wide.u32 	%rd208, %r16, 16;
	add.s64 	%rd189, %rd186, %rd208;
	// begin inline asm
	ld.global.nc.u64 %rd188, [%rd189];
	// end inline asm
	add.s64 	%rd191, %rd189, 8;
	// begin inline asm
	ld.global.nc.u64 %rd190, [%rd191];
	// end inline asm
	mov.b64 	%fd93, %rd188;
	add.s64 	%rd193, %rd189, 4096;
	// begin inline asm
	ld.global.nc.u64 %rd192, [%rd193];
	// end inline asm
	add.s64 	%rd195, %rd189, 4104;
	// begin inline asm
	ld.global.nc.u64 %rd353, [%rd195];
	// end inline asm
	mov.b64 	%fd215, %rd192;
	add.s64 	%rd197, %rd189, 8192;
	// begin inline asm
	ld.global.nc.u64 %rd196, [%rd197];
	// end inline asm
	add.s64 	%rd199, %rd189, 8200;
	// begin inline asm
	ld.global.nc.u64 %rd354, [%rd199];
	// end inline asm
	mov.b64 	%fd216, %rd196;
	add.s64 	%rd201, %rd189, 12288;
	// begin inline asm
	ld.global.nc.u64 %rd200, [%rd201];
	// end inline asm
	add.s64 	%rd203, %rd189, 12296;
	// begin inline asm
	ld.global.nc.u64 %rd355, [%rd203];
	// end inline asm
	mov.b64 	%fd217, %rd200;
	add.s64 	%rd205, %rd189, 16384;
	// begin inline asm
	ld.global.nc.u64 %rd204, [%rd205];
	// end inline asm
	add.s64 	%rd207, %rd189, 16392;
	// begin inline asm
	ld.global.nc.u64 %rd373, [%rd207];
	// end inline asm
	mov.b64 	%fd234, %rd204;
	setp.lt.f64 	%p3, %fd93, %fd215;
	@%p3 bra 	$L__BB4_123;
	setp.lt.f64 	%p4, %fd215, %fd93;
	setp.lt.s64 	%p5, %rd190, %rd353;
	or.pred  	%p6, %p4, %p5;
	selp.f64 	%fd215, %fd93, %fd215, %p6;
	selp.b64 	%rd353, %rd190, %rd353, %p6;
$L__BB4_123:
	setp.lt.f64 	%p7, %fd215, %fd216;
	@%p7 bra 	$L__BB4_125;
	setp.gt.f64 	%p8, %fd215, %fd216;
	setp.lt.s64 	%p9, %rd353, %rd354;
	or.pred  	%p10, %p8, %p9;
	selp.f64 	%fd216, %fd215, %fd216, %p10;
	selp.b64 	%rd354, %rd353, %rd354, %p10;
$L__BB4_125:
	setp.lt.f64 	%p11, %fd216, %fd217;
	@%p11 bra 	$L__BB4_127;
	setp.gt.f64 	%p12, %fd216, %fd217;
	setp.lt.s64 	%p13, %rd354, %rd355;
	or.pred  	%p14, %p12, %p13;
	selp.f64 	%fd217, %fd216, %fd217, %p14;
	selp.b64 	%rd355, %rd354, %rd355, %p14;
$L__BB4_127:
	setp.lt.f64 	%p15, %fd217, %fd234;
	@%p15 bra 	$L__BB4_129;
	setp.gt.f64 	%p16, %fd217, %fd234;
	setp.lt.s64 	%p17, %rd355, %rd373;
	or.pred  	%p18, %p16, %p17;
	selp.f64 	%fd234, %fd217, %fd234, %p18;
	selp.b64 	%rd373, %rd355, %rd373, %p18;
$L__BB4_129:
	setp.lt.u32 	%p19, %r37, 2560;
	mov.b32 	%r383, 1280;
	@%p19 bra 	$L__BB4_142;
	mov.b32 	%r382, 1280;
	mov.f64 	%fd219, %fd234;
	mov.u64 	%rd357, %rd373;
$L__BB4_131:
	add.s32 	%r40, %r382, %r16;
	mul.wide.u32 	%rd229, %r40, 16;
	add.s64 	%rd210, %rd186, %rd229;
	// begin inline asm
	ld.global.nc.u64 %rd209, [%rd210];
	// end inline asm
	add.s64 	%rd212, %rd210, 8;
	// begin inline asm
	ld.global.nc.u64 %rd358, [%rd212];
	// end inline asm
	mov.b64 	%fd220, %rd209;
	add.s64 	%rd214, %rd210, 4096;
	// begin inline asm
	ld.global.nc.u64 %rd213, [%rd214];
	// end inline asm
	add.s64 	%rd216, %rd210, 4104;
	// begin inline asm
	ld.global.nc.u64 %rd359, [%rd216];
	// end inline asm
	mov.b64 	%fd221, %rd213;
	add.s64 	%rd218, %rd210, 8192;
	// begin inline asm
	ld.global.nc.u64 %rd217, [%rd218];
	// end inline asm
	add.s64 	%rd220, %rd210, 8200;
	// begin inline asm
	ld.global.nc.u64 %rd360, [%rd220];
	// end inline asm
	mov.b64 	%fd222, %rd217;
	add.s64 	%rd222, %rd210, 12288;
	// begin inline asm
	ld.global.nc.u64 %rd221, [%rd222];
	// end inline asm
	add.s64 	%rd224, %rd210, 12296;
	// begin inline asm
	ld.global.nc.u64 %rd361, [%rd224];
	// end inline asm
	mov.b64 	%fd223, %rd221;
	add.s64 	%rd226, %rd210, 16384;
	// begin inline asm
	ld.global.nc.u64 %rd225, [%rd226];
	// end inline asm
	add.s64 	%rd228, %rd210, 16392;
	// begin inline asm
	ld.global.nc.u64 %rd373, [%rd228];
	// end inline asm
	mov.b64 	%fd234, %rd225;
	setp.lt.f64 	%p20, %fd219, %fd220;
	@%p20 bra 	$L__BB4_133;
	setp.gt.f64 	%p21, %fd219, %fd220;
	setp.lt.s64 	%p22, %rd357, %rd358;
	or.pred  	%p23, %p21, %p22;
	selp.f64 	%fd220, %fd219, %fd220, %p23;
	selp.b64 	%rd358, %rd357, %rd358, %p23;
$L__BB4_133:
	setp.lt.f64 	%p24, %fd220, %fd221;
	@%p24 bra 	$L__BB4_135;
	setp.gt.f64 	%p25, %fd220, %fd221;
	setp.lt.s64 	%p26, %rd358, %rd359;
	or.pred  	%p27, %p25, %p26;
	selp.f64 	%fd221, %fd220, %fd221, %p27;
	selp.b64 	%rd359, %rd358, %rd359, %p27;
$L__BB4_135:
	setp.lt.f64 	%p28, %fd221, %fd222;
	@%p28 bra 	$L__BB4_137;
	setp.gt.f64 	%p29, %fd221, %fd222;
	setp.lt.s64 	%p30, %rd359, %rd360;
	or.pred  	%p31, %p29, %p30;
	selp.f64 	%fd222, %fd221, %fd222, %p31;
	selp.b64 	%rd360, %rd359, %rd360, %p31;
$L__BB4_137:
	setp.lt.f64 	%p32, %fd222, %fd223;
	@%p32 bra 	$L__BB4_139;
	setp.gt.f64 	%p33, %fd222, %fd223;
	setp.lt.s64 	%p34, %rd360, %rd361;
	or.pred  	%p35, %p33, %p34;
	selp.f64 	%fd223, %fd222, %fd223, %p35;
	selp.b64 	%rd361, %rd360, %rd361, %p35;
$L__BB4_139:
	setp.lt.f64 	%p36, %fd223, %fd234;
	@%p36 bra 	$L__BB4_141;
	setp.gt.f64 	%p37, %fd223, %fd234;
	setp.lt.s64 	%p38, %rd361, %rd373;
	or.pred  	%p39, %p37, %p38;
	selp.f64 	%fd234, %fd223, %fd234, %p39;
	selp.b64 	%rd373, %rd361, %rd373, %p39;
$L__BB4_141:
	add.s32 	%r383, %r382, 1280;
	add.s32 	%r41, %r382, 2560;
	setp.le.s32 	%p40, %r41, %r37;
	mov.u32 	%r382, %r383;
	mov.f64 	%fd219, %fd234;
	mov.u64 	%rd357, %rd373;
	@%p40 bra 	$L__BB4_131;
$L__BB4_142:
	setp.le.s32 	%p41, %r37, %r383;
	@%p41 bra 	$L__BB4_165;
	sub.s32 	%r20, %r37, %r383;
	setp.ge.s32 	%p42, %r16, %r20;
	@%p42 bra 	$L__BB4_165;
	not.b32 	%r42, %r16;
	add.s32 	%r43, %r37, %r42;
	sub.s32 	%r21, %r43, %r383;
	and.b32  	%r44, %r21, 768;
	setp.eq.s32 	%p43, %r44, 768;
	mov.u32 	%r387, %r16;
	@%p43 bra 	$L__BB4_150;
	add.s32 	%r385, %r16, %r383;
	shr.u32 	%r45, %r21, 8;
	add.s32 	%r46, %r45, 1;
	and.b32  	%r47, %r46, 3;
	neg.s32 	%r384, %r47;
	mov.u32 	%r387, %r16;
$L__BB4_146:
	.pragma "nounroll";
	mov.u64 	%rd127, %rd373;
	mov.f64 	%fd123, %fd234;
	mul.wide.u32 	%rd235, %r385, 16;
	add.s64 	%rd232, %rd186, %rd235;
	// begin inline asm
	ld.global.nc.u64 %rd231, [%rd232];
	// end inline asm
	add.s64 	%rd234, %rd232, 8;
	// begin inline asm
	ld.global.nc.u64 %rd233, [%rd234];
	// end inline asm
	mov.b64 	%fd124, %rd231;
	setp.lt.f64 	%p44, %fd123, %fd124;
	mov.f64 	%fd234, %fd124;
	mov.u64 	%rd373, %rd233;
	@%p44 bra 	$L__BB4_149;
	setp.gt.f64 	%p45, %fd123, %fd124;
	mov.f64 	%fd234, %fd123;
	mov.u64 	%rd373, %rd127;
	@%p45 bra 	$L__BB4_149;
	setp.lt.s64 	%p46, %rd127, %rd233;
	selp.f64 	%fd234, %fd123, %fd124, %p46;
	min.s64 	%rd373, %rd127, %rd233;
$L__BB4_149:
	add.s32 	%r387, %r387, 256;
	add.s32 	%r385, %r385, 256;
	add.s32 	%r384, %r384, 1;
	setp.ne.s32 	%p47, %r384, 0;
	@%p47 bra 	$L__BB4_146;
$L__BB4_150:
	setp.lt.u32 	%p48, %r21, 768;
	@%p48 bra 	$L__BB4_165;
	cvt.u64.u32 	%rd236, %r387;
	cvt.u64.u32 	%rd237, %r383;
	add.s64 	%rd238, %rd236, %rd237;
	shl.b64 	%rd239, %rd238, 4;
	add.s64 	%rd240, %rd239, %rd186;
	add.s64 	%rd368, %rd240, 12296;
	add.s32 	%r388, %r387, %r383;
$L__BB4_152:
	mul.wide.u32 	%rd245, %r388, 16;
	add.s64 	%rd242, %rd186, %rd245;
	// begin inline asm
	ld.global.nc.u64 %rd241, [%rd242];
	// end inline asm
	add.s64 	%rd244, %rd242, 8;
	// begin inline asm
	ld.global.nc.u64 %rd243, [%rd244];
	// end inline asm
	mov.b64 	%fd130, %rd241;
	setp.lt.f64 	%p49, %fd234, %fd130;
	mov.f64 	%fd231, %fd130;
	mov.u64 	%rd370, %rd243;
	@%p49 bra 	$L__BB4_155;
	setp.gt.f64 	%p50, %fd234, %fd130;
	mov.f64 	%fd231, %fd234;
	mov.u64 	%rd370, %rd373;
	@%p50 bra 	$L__BB4_155;
	setp.lt.s64 	%p51, %rd373, %rd243;
	selp.f64 	%fd231, %fd234, %fd130, %p51;
	min.s64 	%rd370, %rd373, %rd243;
$L__BB4_155:
	add.s64 	%rd247, %rd368, -8200;
	// begin inline asm
	ld.global.nc.u64 %rd246, [%rd247];
	// end inline asm
	add.s64 	%rd249, %rd368, -8192;
	// begin inline asm
	ld.global.nc.u64 %rd248, [%rd249];
	// end inline asm
	mov.b64 	%fd133, %rd246;
	setp.lt.f64 	%p52, %fd231, %fd133;
	mov.f64 	%fd232, %fd133;
	mov.u64 	%rd371, %rd248;
	@%p52 bra 	$L__BB4_158;
	setp.gt.f64 	%p53, %fd231, %fd133;
	mov.f64 	%fd232, %fd231;
	mov.u64 	%rd371, %rd370;
	@%p53 bra 	$L__BB4_158;
	setp.lt.s64 	%p54, %rd370, %rd248;
	selp.f64 	%fd232, %fd231, %fd133, %p54;
	min.s64 	%rd371, %rd370, %rd248;
$L__BB4_158:
	add.s64 	%rd251, %rd368, -4104;
	// begin inline asm
	ld.global.nc.u64 %rd250, [%rd251];
	// end inline asm
	add.s64 	%rd253, %rd368, -4096;
	// begin inline asm
	ld.global.nc.u64 %rd252, [%rd253];
	// end inline asm
	mov.b64 	%fd136, %rd250;
	setp.lt.f64 	%p55, %fd232, %fd136;
	mov.f64 	%fd233, %fd136;
	mov.u64 	%rd372, %rd252;
	@%p55 bra 	$L__BB4_161;
	setp.gt.f64 	%p56, %fd232, %fd136;
	mov.f64 	%fd233, %fd232;
	mov.u64 	%rd372, %rd371;
	@%p56 bra 	$L__BB4_161;
	setp.lt.s64 	%p57, %rd371, %rd252;
	selp.f64 	%fd233, %fd232, %fd136, %p57;
	min.s64 	%rd372, %rd371, %rd252;
$L__BB4_161:
	add.s64 	%rd255, %rd368, -8;
	// begin inline asm
	ld.global.nc.u64 %rd254, [%rd255];
	// end inline asm
	// begin inline asm
	ld.global.nc.u64 %rd256, [%rd368];
	// end inline asm
	mov.b64 	%fd139, %rd254;
	setp.lt.f64 	%p58, %fd233, %fd139;
	mov.f64 	%fd234, %fd139;
	mov.u64 	%rd373, %rd256;
	@%p58 bra 	$L__BB4_164;
	setp.gt.f64 	%p59, %fd233, %fd139;
	mov.f64 	%fd234, %fd233;
	mov.u64 	%rd373, %rd372;
	@%p59 bra 	$L__BB4_164;
	setp.lt.s64 	%p60, %rd372, %rd256;
	selp.f64 	%fd234, %fd233, %fd139, %p60;
	min.s64 	%rd373, %rd372, %rd256;
$L__BB4_164:
	add.s32 	%r387, %r387, 1024;
	add.s64 	%rd368, %rd368, 16384;
	add.s32 	%r388, %r388, 1024;
	setp.lt.s32 	%p61, %r387, %r20;
	@%p61 bra 	$L__BB4_152;
$L__BB4_165:
	// begin inline asm
	mov.u32 %r48, %laneid;
	// end inline asm
	mov.b64 	%rd258, %fd234;
	mov.b64 	{%r50, %r55}, %rd258;
	mov.b32 	%r66, 1;
	mov.b32 	%r67, 31;
	mov.b32 	%r68, -1;
	// begin inline asm
	shfl.sync.down.b32 %r49, %r50, %r66, %r67, %r68;
	// end inline asm
	// begin inline asm
	shfl.sync.down.b32 %r54, %r55, %r66, %r67, %r68;
	// end inline asm
	mov.b64 	%rd259, {%r49, %r54};
	mov.b64 	%fd143, %rd259;
	mov.b64 	{%r60, %r65}, %rd373;
	// begin inline asm
	shfl.sync.down.b32 %r59, %r60, %r66, %r67, %r68;
	// end inline asm
	// begin inline asm
	shfl.sync.down.b32 %r64, %r65, %r66, %r67, %r68;
	// end inline asm
	mov.b64 	%rd150, {%r59, %r64};
	setp.gt.s32 	%p62, %r48, 30;
	mov.f64 	%fd236, %fd234;
	mov.u64 	%rd375, %rd373;
	@%p62 bra 	$L__BB4_169;
	setp.lt.f64 	%p63, %fd234, %fd143;
	mov.f64 	%fd236, %fd143;
	mov.u64 	%rd375, %rd150;
	@%p63 bra 	$L__BB4_169;
	setp.gt.f64 	%p64, %fd234, %fd143;
	mov.f64 	%fd236, %fd234;
	mov.u64 	%rd375, %rd373;
	@%p64 bra 	$L__BB4_169;
	setp.lt.s64 	%p65, %rd373, %rd150;
	selp.f64 	%fd236, %fd234, %fd143, %p65;
	min.s64 	%rd375, %rd373, %rd150;
$L__BB4_169:
	mov.b64 	%rd260, %fd236;
	mov.b64 	{%r70, %r75}, %rd260;
	mov.b32 	%r86, 2;
	mov.b32 	%r87, 31;
	mov.b32 	%r88, -1;
	// begin inline asm
	shfl.sync.down.b32 %r69, %r70, %r86, %r87, %r88;
	// end inline asm
	// begin inline asm
	shfl.sync.down.b32 %r74, %r75, %r86, %r87, %r88;
	// end inline asm
	mov.b64 	%rd261, {%r69, %r74};
	mov.b64 	%fd146, %rd261;
	mov.b64 	{%r80, %r85}, %rd375;
	// begin inline asm
	shfl.sync.down.b32 %r79, %r80, %r86, %r87, %r88;
	// end inline asm
	// begin inline asm
	shfl.sync.down.b32 %r84, %r85, %r86, %r87, %r88;
	// end inline asm
	mov.b64 	%rd153, {%r79, %r84};
	setp.gt.s32 	%p66, %r48, 29;
	mov.f64 	%fd237, %fd236;
	mov.u64 	%rd376, %rd375;
	@%p66 bra 	$L__BB4_173;
	setp.lt.f64 	%p67, %fd236, %fd146;
	mov.f64 	%fd237, %fd146;
	mov.u64 	%rd376, %rd153;
	@%p67 bra 	$L__BB4_173;
	setp.gt.f64 	%p68, %fd236, %fd146;
	mov.f64 	%fd237, %fd236;
	mov.u64 	%rd376, %rd375;
	@%p68 bra 	$L__BB4_173;
	setp.lt.s64 	%p69, %rd375, %rd153;
	selp.f64 	%fd237, %fd236, %fd146, %p69;
	min.s64 	%rd376, %rd375, %rd153;
$L__BB4_173:
	mov.b64 	%rd262, %fd237;
	mov.b64 	{%r90, %r95}, %rd262;
	mov.b32 	%r106, 4;
	mov.b32 	%r107, 31;
	mov.b32 	%r108, -1;
	// begin inline asm
	shfl.sync.down.b32 %r89, %r90, %r106, %r107, %r108;
	// end inline asm
	// begin inline asm
	shfl.sync.down.b32 %r94, %r95, %r106, %r107, %r108;
	// end inline asm
	mov.b64 	%rd263, {%r89, %r94};
	mov.b64 	%fd149, %rd263;
	mov.b64 	{%r100, %r105}, %rd376;
	// begin inline asm
	shfl.sync.down.b32 %r99, %r100, %r106, %r107, %r108;
	// end inline asm
	// begin inline asm
	shfl.sync.down.b32 %r104, %r105, %r106, %r107, %r108;
	// end inline asm
	mov.b64 	%rd156, {%r99, %r104};
	setp.gt.s32 	%p70, %r48, 27;
	mov.f64 	%fd238, %fd237;
	mov.u64 	%rd377, %rd376;
	@%p70 bra 	$L__BB4_177;
	setp.lt.f64 	%p71, %fd237, %fd149;
	mov.f64 	%fd238, %fd149;
	mov.u64 	%rd377, %rd156;
	@%p71 bra 	$L__BB4_177;
	setp.gt.f64 	%p72, %fd237, %fd149;
	mov.f64 	%fd238, %fd237;
	mov.u64 	%rd377, %rd376;
	@%p72 bra 	$L__BB4_177;
	setp.lt.s64 	%p73, %rd376, %rd156;
	selp.f64 	%fd238, %fd237, %fd149, %p73;
	min.s64 	%rd377, %rd376, %rd156;
$L__BB4_177:
	mov.b64 	%rd264, %fd238;
	mov.b64 	{%r110, %r115}, %rd264;
	mov.b32 	%r126, 8;
	mov.b32 	%r127, 31;
	mov.b32 	%r128, -1;
	// begin inline asm
	shfl.sync.down.b32 %r109, %r110, %r126, %r127, %r128;
	// end inline asm
	// begin inline asm
	shfl.sync.down.b32 %r114, %r115, %r126, %r127, %r128;
	// end inline asm
	mov.b64 	%rd265, {%r109, %r114};
	mov.b64 	%fd152, %rd265;
	mov.b64 	{%r120, %r125}, %rd377;
	// begin inline asm
	shfl.sync.down.b32 %r119, %r120, %r126, %r127, %r128;
	// end inline asm
	// begin inline asm
	shfl.sync.down.b32 %r124, %r125, %r126, %r127, %r128;
	// end inline asm
	mov.b64 	%rd159, {%r119, %r124};
	setp.gt.s32 	%p74, %r48, 23;
	mov.f64 	%fd239, %fd238;
	mov.u64 	%rd378, %rd377;
	@%p74 bra 	$L__BB4_181;
	setp.lt.f64 	%p75, %fd238, %fd152;
	mov.f64 	%fd239, %fd152;
	mov.u64 	%rd378, %rd159;
	@%p75 bra 	$L__BB4_181;
	setp.gt.f64 	%p76, %fd238, %fd152;
	mov.f64 	%fd239, %fd238;
	mov.u64 	%rd378, %rd377;
	@%p76 bra 	$L__BB4_181;
	setp.lt.s64 	%p77, %rd377, %rd159;
	selp.f64 	%fd239, %fd238, %fd152, %p77;
	min.s64 	%rd378, %rd377, %rd159;
$L__BB4_181:
	mov.b64 	%rd266, %fd239;
	mov.b64 	{%r130, %r135}, %rd266;
	mov.b32 	%r146, 16;
	mov.b32 	%r147, 31;
	mov.b32 	%r148, -1;
	// begin inline asm
	shfl.sync.down.b32 %r129, %r130, %r146, %r147, %r148;
	// end inline asm
	// begin inline asm
	shfl.sync.down.b32 %r134, %r135, %r146, %r147, %r148;
	// end inline asm
	mov.b64 	%rd267, {%r129, %r134};
	mov.b64 	%fd155, %rd267;
	mov.b64 	{%r140, %r145}, %rd378;
	// begin inline asm
	shfl.sync.down.b32 %r139, %r140, %r146, %r147, %r148;
	// end inline asm
	// begin inline asm
	shfl.sync.down.b32 %r144, %r145, %r146, %r147, %r148;
	// end inline asm
	mov.b64 	%rd162, {%r139, %r144};
	setp.gt.s32 	%p78, %r48, 15;
	mov.f64 	%fd247, %fd239;
	mov.u64 	%rd386, %rd378;
	@%p78 bra 	$L__BB4_185;
	setp.lt.f64 	%p79, %fd239, %fd155;
	mov.f64 	%fd247, %fd155;
	mov.u64 	%rd386, %rd162;
	@%p79 bra 	$L__BB4_185;
	setp.gt.f64 	%p80, %fd239, %fd155;
	mov.f64 	%fd247, %fd239;
	mov.u64 	%rd386, %rd378;
	@%p80 bra 	$L__BB4_185;
	setp.lt.s64 	%p81, %rd378, %rd162;
	selp.f64 	%fd247, %fd239, %fd155, %p81;
	min.s64 	%rd386, %rd378, %rd162;
$L__BB4_185:
	setp.ne.s32 	%p82, %r48, 0;
	@%p82 bra 	$L__BB4_187;
	shr.u32 	%r149, %r16, 1;
	and.b32  	%r150, %r149, 496;
	mov.u32 	%r151, _ZN6thrust24THRUST_300001_SM_1000_NS8cuda_cub4core6detail5shmemE;
	add.s32 	%r152, %r151, %r150;
	st.shared.f64 	[%r152+8], %fd247;
	st.shared.u64 	[%r152+16], %rd386;
$L__BB4_187:
	bar.sync 	0;
	setp.ne.s32 	%p83, %r16, 0;
	@%p83 bra 	$L__BB4_209;
	ld.shared.f64 	%fd158, [_ZN6thrust24THRUST_300001_SM_1000_NS8cuda_cub4core6detail5shmemE+24];
	ld.shared.u64 	%rd165, [_ZN6thrust24THRUST_300001_SM_1000_NS8cuda_cub4core6detail5shmemE+32];
	setp.lt.f64 	%p84, %fd247, %fd158;
	mov.f64 	%fd241, %fd158;
	mov.u64 	%rd380, %rd165;
	@%p84 bra 	$L__BB4_191;
	setp.lt.f64 	%p85, %fd158, %fd247;
	mov.f64 	%fd241, %fd247;
	mov.u64 	%rd380, %rd386;
	@%p85 bra 	$L__BB4_191;
	setp.lt.s64 	%p86, %rd386, %rd165;
	selp.f64 	%fd241, %fd247, %fd158, %p86;
	min.s64 	%rd380, %rd386, %rd165;
$L__BB4_191:
	ld.shared.f64 	%fd161, [_ZN6thrust24THRUST_300001_SM_1000_NS8cuda_cub4core6detail5shmemE+40];
	ld.shared.u64 	%rd168, [_ZN6thrust24THRUST_300001_SM_1000_NS8cuda_cub4core6detail5shmemE+48];
	setp.lt.f64 	%p87, %fd241, %fd161;
	mov.f64 	%fd242, %fd161;
	mov.u64 	%rd381, %rd168;
	@%p87 bra 	$L__BB4_194;
	setp.lt.f64 	%p88, %fd161, %fd241;
	mov.f64 	%fd242, %fd241;
	mov.u64 	%rd381, %rd380;
	@%p88 bra 	$L__BB4_194;
	setp.lt.s64 	%p89, %rd380, %rd168;
	selp.f64 	%fd242, %fd241, %fd161, %p89;
	min.s64 	%rd381, %rd380, %rd168;
$L__BB4_194:
	ld.shared.f64 	%fd164, [_ZN6thrust24THRUST_300001_SM_1000_NS8cuda_cub4core6detail5shmemE+56];
	ld.shared.u64 	%rd171, [_ZN6thrust24THRUST_300001_SM_1000_NS8cuda_cub4core6detail5shmemE+64];
	setp.lt.f64 	%p90, %fd242, %fd164;
	mov.f64 	%fd243, %fd164;
	mov.u64 	%rd382, %rd171;
	@%p90 bra 	$L__BB4_197;
	setp.lt.f64 	%p91, %fd164, %fd242;
	mov.f64 	%fd243, %fd242;
	mov.u64 	%rd382, %rd381;
	@%p91 bra 	$L__BB4_197;
	setp.lt.s64 	%p92, %rd381, %rd171;
	selp.f64 	%fd243, %fd242, %fd164, %p92;
	min.s64 	%rd382, %rd381, %rd171;
$L__BB4_197:
	ld.shared.f64 	%fd167, [_ZN6thrust24THRUST_300001_SM_1000_NS8cuda_cub4core6detail5shmemE+72];
	ld.shared.u64 	%rd174, [_ZN6thrust24THRUST_300001_SM_1000_NS8cuda_cub4core6detail5shmemE+80];
	setp.lt.f64 	%p93, %fd243, %fd167;
	mov.f64 	%fd244, %fd167;
	mov.u64 	%rd383, %rd174;
	@%p93 bra 	$L__BB4_200;
	setp.lt.f64 	%p94, %fd167, %fd243;
	mov.f64 	%fd244, %fd243;
	mov.u64 	%rd383, %rd382;
	@%p94 bra 	$L__BB4_200;
	setp.lt.s64 	%p95, %rd382, %rd174;
	selp.f64 	%fd244, %fd243, %fd167, %p95;
	min.s64 	%rd383, %rd382, %rd174;
$L__BB4_200:
	ld.shared.f64 	%fd170, [_ZN6thrust24THRUST_300001_SM_1000_NS8cuda_cub4core6detail5shmemE+88];
	ld.shared.u64 	%rd177, [_ZN6thrust24THRUST_300001_SM_1000_NS8cuda_cub4core6detail5shmemE+96];
	setp.lt.f64 	%p96, %fd244, %fd170;
	mov.f64 	%fd245, %fd170;
	mov.u64 	%rd384, %rd177;
	@%p96 bra 	$L__BB4_203;
	setp.lt.f64 	%p97, %fd170, %fd244;
	mov.f64 	%fd245, %fd244;
	mov.u64 	%rd384, %rd383;
	@%p97 bra 	$L__BB4_203;
	setp.lt.s64 	%p98, %rd383, %rd177;
	selp.f64 	%fd245, %fd244, %fd170, %p98;
	min.s64 	%rd384, %rd383, %rd177;
$L__BB4_203:
	ld.shared.f64 	%fd173, [_ZN6thrust24THRUST_300001_SM_1000_NS8cuda_cub4core6detail5shmemE+104];
	ld.shared.u64 	%rd180, [_ZN6thrust24THRUST_300001_SM_1000_NS8cuda_cub4core6detail5shmemE+112];
	setp.lt.f64 	%p99, %fd245, %fd173;
	mov.f64 	%fd246, %fd173;
	mov.u64 	%rd385, %rd180;
	@%p99 bra 	$L__BB4_206;
	setp.lt.f64 	%p100, %fd173, %fd245;
	mov.f64 	%fd246, %fd245;
	mov.u64 	%rd385, %rd384;
	@%p100 bra 	$L__BB4_206;
	setp.lt.s64 	%p101, %rd384, %rd180;
	selp.f64 	%fd246, %fd245, %fd173, %p101;
	min.s64 	%rd385, %rd384, %rd180;
$L__BB4_206:
	ld.shared.f64 	%fd176, [_ZN6thrust24THRUST_300001_SM_1000_NS8cuda_cub4core6detail5shmemE+120];
	ld.shared.u64 	%rd183, [_ZN6thrust24THRUST_300001_SM_1000_NS8cuda_cub4core6detail5shmemE+128];
	setp.lt.f64 	%p102, %fd246, %fd176;
	mov.u64 	%rd386, %rd183;
	mov.f64 	%fd247, %fd176;
	@%p102 bra 	$L__BB4_209;
	setp.lt.f64 	%p103, %fd176, %fd246;
	mov.u64 	%rd386, %rd385;
	mov.f64 	%fd247, %fd246;
	@%p103 bra 	$L__BB4_209;
	setp.lt.s64 	%p104, %rd385, %rd183;
	selp.f64 	%fd247, %fd246, %fd176, %p104;
	min.s64 	%rd386, %rd385, %rd183;
$L__BB4_209:
	mov.u32 	%r376, %tid.x;
	setp.ne.s32 	%p221, %r376, 0;
	@%p221 bra 	$L__BB4_211;
	ld.param.u64 	%rd318, [_ZN6thrust24THRUST_300001_SM_1000_NS8cuda_cub4core6detail13_kernel_agentINS1_8__reduce11ReduceAgentIPN4cuda3std3__45tupleIJdlEEESC_SB_iNS1_9__extrema9arg_max_fIdlNS9_4lessIdEEEEEEJSC_SC_iSH_EEEvDpT0__param_1];
	cvta.to.global.u64 	%rd317, %rd318;
	st.global.f64 	[%rd317], %fd247;
	st.global.u64 	[%rd317+8], %rd386;
$L__BB4_211:
	ret;

}
	// .globl	_ZN6thrust24THRUST_300001_SM_1000_NS8cuda_cub4core6detail13_kernel_agentINS1_8__reduce11ReduceAgentINS0_12zip_iteratorIN4cuda3std3__45tupleIJNS0_10device_ptrIdEENS0_17counting_iteratorIlNS0_11use_defaultESF_SF_EEEEEEEPNSB_IJdlEEESJ_lNS1_9__extrema9arg_max_fIdlNSA_4lessIdEEEEEEJSI_SK_lSP_EEEvDpT0_
.visible .entry _ZN6thrust24THRUST_300001_SM_1000_NS8cuda_cub4core6detail13_kernel_agentINS1_8__reduce11ReduceAgentINS0_12zip_iteratorIN4cuda3std3__45tupleIJNS0_10device_ptrIdEENS0_17counting_iteratorIlNS0_11use_defaultESF_SF_EEEEEEEPNSB_IJdlEEESJ_lNS1_9__extrema9arg_max_fIdlNSA_4lessIdEEEEEEJSI_SK_lSP_EEEvDpT0_(
	.param .align 8 .b8 _ZN6thrust24THRUST_300001_SM_1000_NS8cuda_cub4core6detail13_kernel_agentINS1_8__reduce11ReduceAgentINS0_12zip_iteratorIN4cuda3std3__45tupleIJNS0_10device_ptrIdEENS0_17counting_iteratorIlNS0_11use_defaultESF_SF_EEEEEEEPNSB_IJdlEEESJ_lNS1_9__extrema9arg_max_fIdlNSA_4lessIdEEEEEEJSI_SK_lSP_EEEvDpT0__param_0[16],
	.param .u64 .ptr .align 1 _ZN6thrust24THRUST_300001_SM_1000_NS8cuda_cub4core6detail13_kernel_agentINS1_8__reduce11ReduceAgentINS0_12zip_iteratorIN4cuda3std3__45tupleIJNS0_10device_ptrIdEENS0_17counting_iteratorIlNS0_11use_defaultESF_SF_EEEEEEEPNSB_IJdlEEESJ_lNS1_9__extrema9arg_max_fIdlNSA_4lessIdEEEEEEJSI_SK_lSP_EEEvDpT0__param_1,
	.param .u64 _ZN6thrust24THRUST_300001_SM_1000_NS8cuda_cub4core6detail13_kernel_agentINS1_8__reduce11ReduceAgentINS0_12zip_iteratorIN4cuda3std3__45tupleIJNS0_10device_ptrIdEENS0_17counting_iteratorIlNS0_11use_defaultESF_SF_EEEEEEEPNSB_IJdlEEESJ_lNS1_9__extrema9arg_max_fIdlNSA_4lessIdEEEEEEJSI_SK_lSP_EEEvDpT0__param_2,
	.param .align 1 .b8 _ZN6thrust24THRUST_300001_SM_1000_NS8cuda_cub4core6detail13_kernel_agentINS1_8__reduce11ReduceAgentINS0_12zip_iteratorIN4cuda3std3__45tupleIJNS0_10device_ptrIdEENS0_17counting_iteratorIlNS0_11use_defaultESF_SF_EEEEEEEPNSB_IJdlEEESJ_lNS1_9__extrema9arg_max_fIdlNSA_4lessIdEEEEEEJSI_SK_lSP_EEEvDpT0__param_3[1]
)
.maxntid 256
{
	.reg .pred 	%p<213>;
	.reg .b32 	%r<391>;
	.reg .b64 	%rd<358>;
	.reg .b64 	%fd<242>;

	ld.param.u64 	%rd194, [_ZN6thrust24THRUST_300001_SM_1000_NS8cuda_cub4core6detail13_kernel_agentINS1_8__reduce11ReduceAgentINS0_12zip_iteratorIN4cuda3std3__45tupleIJNS0_10device_ptrIdEENS0_17counting_iteratorIlNS0_11use_defaultESF_SF_EEEEEEEPNSB_IJdlEEESJ_lNS1_9__extrema9arg_max_fIdlNSA_4lessIdEEEEEEJSI_SK_lSP_EEEvDpT0__param_0+8];
	ld.param.u64 	%rd193, [_ZN6thrust24THRUST_300001_SM_1000_NS8cuda_cub4core6detail13_kernel_agentINS1_8__reduce11ReduceAgentINS0_12zip_iteratorIN4cuda3std3__45tupleIJNS0_10device_ptrIdEENS0_17counting_iteratorIlNS0_11use_defaultESF_SF_EEEEEEEPNSB_IJdlEEESJ_lNS1_9__extrema9arg_max_fIdlNSA_4lessIdEEEEEEJSI_SK_lSP_EEEvDpT0__param_0];
	ld.param.u64 	%rd196, [_ZN6thrust24THRUST_300001_SM_1000_NS8cuda_cub4core6detail13_kernel_agentINS1_8__reduce11ReduceAgentINS0_12zip_iteratorIN4cuda3std3__45tupleIJNS0_10device_ptrIdEENS0_17counting_iteratorIlNS0_11use_defaultESF_SF_EEEEEEEPNSB_IJdlEEESJ_lNS1_9__extrema9arg_max_fIdlNSA_4lessIdEEEEEEJSI_SK_lSP_EEEvDpT0__param_2];
	setp.eq.s64 	%p1, %rd196, 0;
	@%p1 bra 	$L__BB5_206;
	cvta.to.global.u64 	%rd1, %rd193;
	setp.gt.s64 	%p2, %rd196, 1279;
	@%p2 bra 	$L__BB5_122;
	cvt.u32.u64 	%r1, %rd196;
	mov.u32 	%r2, %tid.x;
	setp.ge.s32 	%p96, %r2, %r1;
	mov.f64 	%fd188, 0d0000000000000000;
	mov.b64 	%rd300, 0;
	mov.u32 	%r385, %r2;
	@%p96 bra 	$L__BB5_4;
	cvt.u64.u32 	%rd256, %r2;
	mul.wide.u32 	%rd257, %r2, 8;
	add.s64 	%rd258, %rd1, %rd257;
	add.s64 	%rd300, %rd194, %rd256;
	ld.global.f64 	%fd188, [%rd258];
	add.s32 	%r385, %r2, 256;
$L__BB5_4:
	setp.ge.s32 	%p97, %r385, %r1;
	@%p97 bra 	$L__BB5_26;
	not.b32 	%r154, %r385;
	add.s32 	%r5, %r154, %r1;
	and.b32  	%r155, %r5, 768;
	setp.eq.s32 	%p98, %r155, 768;
	@%p98 bra 	$L__BB5_11;
	cvt.u64.u32 	%rd260, %r385;
	add.s64 	%rd291, %rd194, %rd260;
	mul.wide.u32 	%rd261, %r385, 8;
	add.s64 	%rd290, %rd1, %rd261;
	shr.u32 	%r156, %r5, 8;
	add.s32 	%r157, %r156, 1;
	and.b32  	%r158, %r157, 3;
	neg.s32 	%r383, %r158;
$L__BB5_7:
	.pragma "nounroll";
	mov.u64 	%rd9, %rd300;
	mov.f64 	%fd3, %fd188;
	ld.global.f64 	%fd4, [%rd290];
	setp.lt.f64 	%p99, %fd3, %fd4;
	mov.u64 	%rd300, %rd291;
	mov.f64 	%fd188, %fd4;
	@%p99 bra 	$L__BB5_10;
	setp.lt.f64 	%p100, %fd4, %fd3;
	mov.u64 	%rd300, %rd9;
	mov.f64 	%fd188, %fd3;
	@%p100 bra 	$L__BB5_10;
	setp.lt.s64 	%p101, %rd9, %rd291;
	min.s64 	%rd300, %rd9, %rd291;
	selp.f64 	%fd188, %fd3, %fd4, %p101;
$L__BB5_10:
	add.s32 	%r385, %r385, 256;
	add.s64 	%rd291, %rd291, 256;
	add.s64 	%rd290, %rd290, 2048;
	add.s32 	%r383, %r383, 1;
	setp.ne.s32 	%p102, %r383, 0;
	@%p102 bra 	$L__BB5_7;
$L__BB5_11:
	setp.lt.u32 	%p103, %r5, 768;
	@%p103 bra 	$L__BB5_26;
	add.s32 	%r386, %r385, 512;
$L__BB5_13:
	mov.u32 	%r13, %r386;
	add.s32 	%r159, %r13, -512;
	cvt.s64.s32 	%rd262, %r159;
	mul.wide.s32 	%rd263, %r159, 8;
	add.s64 	%rd17, %rd1, %rd263;
	add.s64 	%rd18, %rd194, %rd262;
	ld.global.f64 	%fd10, [%rd17];
	setp.lt.f64 	%p104, %fd188, %fd10;
	mov.u64 	%rd297, %rd18;
	mov.f64 	%fd185, %fd10;
	@%p104 bra 	$L__BB5_16;
	setp.lt.f64 	%p105, %fd10, %fd188;
	mov.u64 	%rd297, %rd300;
	mov.f64 	%fd185, %fd188;
	@%p105 bra 	$L__BB5_16;
	setp.lt.s64 	%p106, %rd300, %rd18;
	min.s64 	%rd297, %rd300, %rd18;
	selp.f64 	%fd185, %fd188, %fd10, %p106;
$L__BB5_16:
	add.s32 	%r160, %r13, -256;
	cvt.s64.s32 	%rd264, %r160;
	add.s64 	%rd21, %rd194, %rd264;
	ld.global.f64 	%fd13, [%rd17+2048];
	setp.lt.f64 	%p107, %fd185, %fd13;
	mov.u64 	%rd298, %rd21;
	mov.f64 	%fd186, %fd13;
	@%p107 bra 	$L__BB5_19;
	setp.lt.f64 	%p108, %fd13, %fd185;
	mov.u64 	%rd298, %rd297;
	mov.f64 	%fd186, %fd185;
	@%p108 bra 	$L__BB5_19;
	setp.lt.s64 	%p109, %rd297, %rd21;
	min.s64 	%rd298, %rd297, %rd21;
	selp.f64 	%fd186, %fd185, %fd13, %p109;
$L__BB5_19:
	cvt.s64.s32 	%rd265, %r13;
	add.s64 	%rd24, %rd194, %rd265;
	ld.global.f64 	%fd16, [%rd17+4096];
	setp.lt.f64 	%p110, %fd186, %fd16;
	mov.u64 	%rd299, %rd24;
	mov.f64 	%fd187, %fd16;
	@%p110 bra 	$L__BB5_22;
	setp.lt.f64 	%p111, %fd16, %fd186;
	mov.u64 	%rd299, %rd298;
	mov.f64 	%fd187, %fd186;
	@%p111 bra 	$L__BB5_22;
	setp.lt.s64 	%p112, %rd298, %rd24;
	min.s64 	%rd299, %rd298, %rd24;
	selp.f64 	%fd187, %fd186, %fd16, %p112;
$L__BB5_22:
	add.s32 	%r161, %r13, 256;
	cvt.s64.s32 	%rd266, %r161;
	add.s64 	%rd27, %rd194, %rd266;
	ld.global.f64 	%fd19, [%rd17+6144];
	setp.lt.f64 	%p113, %fd187, %fd19;
	mov.u64 	%rd300, %rd27;
	mov.f64 	%fd188, %fd19;
	@%p113 bra 	$L__BB5_25;
	setp.lt.f64 	%p114, %fd19, %fd187;
	mov.u64 	%rd300, %rd299;
	mov.f64 	%fd188, %fd187;
	@%p114 bra 	$L__BB5_25;
	setp.lt.s64 	%p115, %rd299, %rd27;
	min.s64 	%rd300, %rd299, %rd27;
	selp.f64 	%fd188, %fd187, %fd19, %p115;
$L__BB5_25:
	add.s32 	%r386, %r13, 1024;
	add.s32 	%r162, %r13, 512;
	setp.lt.s32 	%p116, %r162, %r1;
	@%p116 bra 	$L__BB5_13;
$L__BB5_26:
	setp.lt.s32 	%p117, %r1, 256;
	@%p117 bra 	$L__BB5_71;
	// begin inline asm
	mov.u32 %r276, %laneid;
	// end inline asm
	mov.b64 	%rd277, %fd188;
	mov.b64 	{%r278, %r283}, %rd277;
	mov.b32 	%r294, 1;
	mov.b32 	%r295, 31;
	mov.b32 	%r296, -1;
	// begin inline asm
	shfl.sync.down.b32 %r277, %r278, %r294, %r295, %r296;
	// end inline asm
	// begin inline asm
	shfl.sync.down.b32 %r282, %r283, %r294, %r295, %r296;
	// end inline asm
	mov.b64 	%rd278, {%r277, %r282};
	mov.b64 	%fd23, %rd278;
	mov.b64 	{%r288, %r293}, %rd300;
	// begin inline asm
	shfl.sync.down.b32 %r287, %r288, %r294, %r295, %r296;
	// end inline asm
	// begin inline asm
	shfl.sync.down.b32 %r292, %r293, %r294, %r295, %r296;
	// end inline asm
	mov.b64 	%rd31, {%r287, %r292};
	setp.gt.s32 	%p169, %r276, 30;
	mov.u64 	%rd302, %rd300;
	mov.f64 	%fd190, %fd188;
	@%p169 bra 	$L__BB5_31;
	setp.lt.f64 	%p170, %fd188, %fd23;
	mov.u64 	%rd302, %rd31;
	mov.f64 	%fd190, %fd23;
	@%p170 bra 	$L__BB5_31;
	setp.gt.f64 	%p171, %fd188, %fd23;
	mov.u64 	%rd302, %rd300;
	mov.f64 	%fd190, %fd188;
	@%p171 bra 	$L__BB5_31;
	setp.lt.s64 	%p172, %rd300, %rd31;
	min.s64 	%rd302, %rd300, %rd31;
	selp.f64 	%fd190, %fd188, %fd23, %p172;
$L__BB5_31:
	mov.b64 	%rd279, %fd190;
	mov.b64 	{%r298, %r303}, %rd279;
	mov.b32 	%r314, 2;
	mov.b32 	%r315, 31;
	mov.b32 	%r316, -1;
	// begin inline asm
	shfl.sync.down.b32 %r297, %r298, %r314, %r315, %r316;
	// end inline asm
	// begin inline asm
	shfl.sync.down.b32 %r302, %r303, %r314, %r315, %r316;
	// end inline asm
	mov.b64 	%rd280, {%r297, %r302};
	mov.b64 	%fd26, %rd280;
	mov.b64 	{%r308, %r313}, %rd302;
	// begin inline asm
	shfl.sync.down.b32 %r307, %r308, %r314, %r315, %r316;
	// end inline asm
	// begin inline asm
	shfl.sync.down.b32 %r312, %r313, %r314, %r315, %r316;
	// end inline asm
	mov.b64 	%rd34, {%r307, %r312};
	setp.gt.s32 	%p173, %r276, 29;
	mov.u64 	%rd303, %rd302;
	mov.f64 	%fd191, %fd190;
	@%p173 bra 	$L__BB5_35;
	setp.lt.f64 	%p174, %fd190, %fd26;
	mov.u64 	%rd303, %rd34;
	mov.f64 	%fd191, %fd26;
	@%p174 bra 	$L__BB5_35;
	setp.gt.f64 	%p175, %fd190, %fd26;
	mov.u64 	%rd303, %rd302;
	mov.f64 	%fd191, %fd190;
	@%p175 bra 	$L__BB5_35;
	setp.lt.s64 	%p176, %rd302, %rd34;
	min.s64 	%rd303, %rd302, %rd34;
	selp.f64 	%fd191, %fd190, %fd26, %p176;
$L__BB5_35:
	mov.b64 	%rd281, %fd191;
	mov.b64 	{%r318, %r323}, %rd281;
	mov.b32 	%r334, 4;
	mov.b32 	%r335, 31;
	mov.b32 	%r336, -1;
	// begin inline asm
	shfl.sync.down.b32 %r317, %r318, %r334, %r335, %r336;
	// end inline asm
	// begin inline asm
	shfl.sync.down.b32 %r322, %r323, %r334, %r335, %r336;
	// end inline asm
	mov.b64 	%rd282, {%r317, %r322};
	mov.b64 	%fd29, %rd282;
	mov.b64 	{%r328, %r333}, %rd303;
	// begin inline asm
	shfl.sync.down.b32 %r327, %r328, %r334, %r335, %r336;
	// end inline asm
	// begin inline asm
	shfl.sync.down.b32 %r332, %r333, %r334, %r335, %r336;
	// end inline asm
	mov.b64 	%rd37, {%r327, %r332};
	setp.gt.s32 	%p177, %r276, 27;
	mov.u64 	%rd304, %rd303;
	mov.f64 	%fd192, %fd191;
	@%p177 bra 	$L__BB5_39;
	setp.lt.f64 	%p178, %fd191, %fd29;
	mov.u64 	%rd304, %rd37;
	mov.f64 	%fd192, %fd29;
	@%p178 bra 	$L__BB5_39;
	setp.gt.f64 	%p179, %fd191, %fd29;
	mov.u64 	%rd304, %rd303;
	mov.f64 	%fd192, %fd191;
	@%p179 bra 	$L__BB5_39;
	setp.lt.s64 	%p180, %rd303, %rd37;
	min.s64 	%rd304, %rd303, %rd37;
	selp.f64 	%fd192, %fd191, %fd29, %p180;
$L__BB5_39:
	mov.b64 	%rd283, %fd192;
	mov.b64 	{%r338, %r343}, %rd283;
	mov.b32 	%r354, 8;
	mov.b32 	%r355, 31;
	mov.b32 	%r356, -1;
	// begin inline asm
	shfl.sync.down.b32 %r337, %r338, %r354, %r355, %r356;
	// end inline asm
	// begin inline asm
	shfl.sync.down.b32 %r342, %r343, %r354, %r355, %r356;
	// end inline asm
	mov.b64 	%rd284, {%r337, %r342};
	mov.b64 	%fd32, %rd284;
	mov.b64 	{%r348, %r353}, %rd304;
	// begin inline asm
	shfl.sync.down.b32 %r347, %r348, %r354, %r355, %r356;
	// end inline asm
	// begin inline asm
	shfl.sync.down.b32 %r352, %r353, %r354, %r355, %r356;
	// end inline asm
	mov.b64 	%rd40, {%r347, %r352};
	setp.gt.s32 	%p181, %r276, 23;
	mov.u64 	%rd305, %rd304;
	mov.f64 	%fd193, %fd192;
	@%p181 bra 	$L__BB5_43;
	setp.lt.f64 	%p182, %fd192, %fd32;
	mov.u64 	%rd305, %rd40;
	mov.f64 	%fd193, %fd32;
	@%p182 bra 	$L__BB5_43;
	setp.gt.f64 	%p183, %fd192, %fd32;
	mov.u64 	%rd305, %rd304;
	mov.f64 	%fd193, %fd192;
	@%p183 bra 	$L__BB5_43;
	setp.lt.s64 	%p184, %rd304, %rd40;
	min.s64 	%rd305, %rd304, %rd40;
	selp.f64 	%fd193, %fd192, %fd32, %p184;
$L__BB5_43:
	mov.b64 	%rd285, %fd193;
	mov.b64 	{%r358, %r363}, %rd285;
	mov.b32 	%r374, 16;
	mov.b32 	%r375, 31;
	mov.b32 	%r376, -1;
	// begin inline asm
	shfl.sync.down.b32 %r357, %r358, %r374, %r375, %r376;
	// end inline asm
	// begin inline asm
	shfl.sync.down.b32 %r362, %r363, %r374, %r375, %r376;
	// end inline asm
	mov.b64 	%rd286, {%r357, %r362};
	mov.b64 	%fd35, %rd286;
	mov.b64 	{%r368, %r373}, %rd305;
	// begin inline asm
	shfl.sync.down.b32 %r367, %r368, %r374, %r375, %r376;
	// end inline asm
	// begin inline asm
	shfl.sync.down.b32 %r372, %r373, %r374, %r375, %r376;
	// end inline asm
	mov.b64 	%rd43, {%r367, %r372};
	setp.gt.s32 	%p185, %r276, 15;
	mov.u64 	%rd357, %rd305;
	mov.f64 	%fd241, %fd193;
	@%p185 bra 	$L__BB5_47;
	setp.lt.f64 	%p186, %fd193, %fd35;
	mov.u64 	%rd357, %rd43;
	mov.f64 	%fd241, %fd35;
	@%p186 bra 	$L__BB5_47;
	setp.gt.f64 	%p187, %fd193, %fd35;
	mov.u64 	%rd357, %rd305;
	mov.f64 	%fd241, %fd193;
	@%p187 bra 	$L__BB5_47;
	setp.lt.s64 	%p188, %rd305, %rd43;
	min.s64 	%rd357, %rd305, %rd43;
	selp.f64 	%fd241, %fd193, %fd35, %p188;
$L__BB5_47:
	setp.ne.s32 	%p189, %r276, 0;
	@%p189 bra 	$L__BB5_49;
	shr.u32 	%r377, %r2, 1;
	and.b32  	%r378, %r377, 496;
	mov.u32 	%r379, _ZN6thrust24THRUST_300001_SM_1000_NS8cuda_cub4core6detail5shmemE;
	add.s32 	%r380, %r379, %r378;
	st.shared.f64 	[%r380+8], %fd241;
	st.shared.u64 	[%r380+16], %rd357;
$L__BB5_49:
	bar.sync 	0;
	setp.ne.s32 	%p190, %r2, 0;
	@%p190 bra 	$L__BB5_204;
	ld.shared.f64 	%fd38, [_ZN6thrust24THRUST_300001_SM_1000_NS8cuda_cub4core6detail5shmemE+24];
	ld.shared.u64 	%rd46, [_ZN6thrust24THRUST_300001_SM_1000_NS8cuda_cub4core6detail5shmemE+32];
	setp.lt.f64 	%p191, %fd241, %fd38;
	mov.u64 	%rd307, %rd46;
	mov.f64 	%fd195, %fd38;
	@%p191 bra 	$L__BB5_53;
	setp.lt.f64 	%p192, %fd38, %fd241;
	mov.u64 	%rd307, %rd357;
	mov.f64 	%fd195, %fd241;
	@%p192 bra 	$L__BB5_53;
	setp.lt.s64 	%p193, %rd357, %rd46;
	min.s64 	%rd307, %rd357, %rd46;
	selp.f64 	%fd195, %fd241, %fd38, %p193;
$L__BB5_53:
	ld.shared.f64 	%fd41, [_ZN6thrust24THRUST_300001_SM_1000_NS8cuda_cub4core6detail5shmemE+40];
	ld.shared.u64 	%rd49, [_ZN6thrust24THRUST_300001_SM_1000_NS8cuda_cub4core6detail5shmemE+48];
	setp.lt.f64 	%p194, %fd195, %fd41;
	mov.u64 	%rd308, %rd49;
	mov.f64 	%fd196, %fd41;
	@%p194 bra 	$L__BB5_56;
	setp.lt.f64 	%p195, %fd41, %fd195;
	mov.u64 	%rd308, %rd307;
	mov.f64 	%fd196, %fd195;
	@%p195 bra 	$L__BB5_56;
	setp.lt.s64 	%p196, %rd307, %rd49;
	min.s64 	%rd308, %rd307, %rd49;
	selp.f64 	%fd196, %fd195, %fd41, %p196;
$L__BB5_56:
	ld.shared.f64 	%fd44, [_ZN6thrust24THRUST_300001_SM_1000_NS8cuda_cub4core6detail5shmemE+56];
	ld.shared.u64 	%rd52, [_ZN6thrust24THRUST_300001_SM_1000_NS8cuda_cub4core6detail5shmemE+64];
	setp.lt.f64 	%p197, %fd196, %fd44;
	mov.u64 	%rd309, %rd52;
	mov.f64 	%fd197, %fd44;
	@%p197 bra 	$L__BB5_59;
	setp.lt.f64 	%p198, %fd44, %fd196;
	mov.u64 	%rd309, %rd308;
	mov.f64 	%fd197, %fd196;
	@%p198 bra 	$L__BB5_59;
	setp.lt.s64 	%p199, %rd308, %rd52;
	min.s64 	%rd309, %rd308, %rd52;
	selp.f64 	%fd197, %fd196, %fd44, %p199;
$L__BB5_59:
	ld.shared.f64 	%fd47, [_ZN6thrust24THRUST_300001_SM_1000_NS8cuda_cub4core6detail5shmemE+72];
	ld.shared.u64 	%rd55, [_ZN6thrust24THRUST_300001_SM_1000_NS8cuda_cub4core6detail5shmemE+80];
	setp.lt.f64 	%p200, %fd197, %fd47;
	mov.u64 	%rd310, %rd55;
	mov.f64 	%fd198, %fd47;
	@%p200 bra 	$L__BB5_62;
	setp.lt.f64 	%p201, %fd47, %fd197;
	mov.u64 	%rd310, %rd309;
	mov.f64 	%fd198, %fd197;
	@%p201 bra 	$L__BB5_62;
	setp.lt.s64 	%p202, %rd309, %rd55;
	min.s64 	%rd310, %rd309, %rd55;
	selp.f64 	%fd198, %fd197, %fd47, %p202;
$L__BB5_62:
	ld.shared.f64 	%fd50, [_ZN6thrust24THRUST_300001_SM_1000_NS8cuda_cub4core6detail5shmemE+88];
	ld.shared.u64 	%rd58, [_ZN6thrust24THRUST_300001_SM_1000_NS8cuda_cub4core6detail5shmemE+96];
	setp.lt.f64 	%p203, %fd198, %fd50;
	mov.u64 	%rd311, %rd58;
	mov.f64 	%fd199, %fd50;
	@%p203 bra 	$L__BB5_65;
	setp.lt.f64 	%p204, %fd50, %fd198;
	mov.u64 	%rd311, %rd310;
	mov.f64 	%fd199, %fd198;
	@%p204 bra 	$L__BB5_65;
	setp.lt.s64 	%p205, %rd310, %rd58;
	min.s64 	%rd311, %rd310, %rd58;
	selp.f64 	%fd199, %fd198, %fd50, %p205;
$L__BB5_65:
	ld.shared.f64 	%fd53, [_ZN6thrust24THRUST_300001_SM_1000_NS8cuda_cub4core6detail5shmemE+104];
	ld.shared.u64 	%rd61, [_ZN6thrust24THRUST_300001_SM_1000_NS8cuda_cub4core6detail5shmemE+112];
	setp.lt.f64 	%p206, %fd199, %fd53;
	mov.u64 	%rd312, %rd61;
	mov.f64 	%fd200, %fd53;
	@%p206 bra 	$L__BB5_68;
	setp.lt.f64 	%p207, %fd53, %fd199;
	mov.u64 	%rd312, %rd311;
	mov.f64 	%fd200, %fd199;
	@%p207 bra 	$L__BB5_68;
	setp.lt.s64 	%p208, %rd311, %rd61;
	min.s64 	%rd312, %rd311, %rd61;
	selp.f64 	%fd200, %fd199, %fd53, %p208;
$L__BB5_68:
	ld.shared.f64 	%fd56, [_ZN6thrust24THRUST_300001_SM_1000_NS8cuda_cub4core6detail5shmemE+120];
	ld.shared.u64 	%rd64, [_ZN6thrust24THRUST_300001_SM_1000_NS8cuda_cub4core6detail5shmemE+128];
	setp.lt.f64 	%p209, %fd200, %fd56;
	mov.u64 	%rd357, %rd64;
	mov.f64 	%fd241, %fd56;
	@%p209 bra 	$L__BB5_204;
	setp.lt.f64 	%p210, %fd56, %fd200;
	mov.u64 	%rd357, %rd312;
	mov.f64 	%fd241, %fd200;
	@%p210 bra 	$L__BB5_204;
	setp.lt.s64 	%p211, %rd312, %rd64;
	min.s64 	%rd357, %rd312, %rd64;
	selp.f64 	%fd241, %fd200, %fd56, %p211;
	bra.uni 	$L__BB5_204;
$L__BB5_71:
	// begin inline asm
	mov.u32 %r163, %laneid;
	// end inline asm
	and.b32  	%r184, %r2, 992;
	add.s32 	%r185, %r184, 32;
	setp.gt.s32 	%p118, %r185, %r1;
	not.b32 	%r186, %r184;
	add.s32 	%r187, %r1, %r186;
	selp.b32 	%r182, %r187, 31, %p118;
	mov.b64 	%rd267, %fd188;
	mov.b64 	{%r165, %r170}, %rd267;
	mov.b32 	%r181, 1;
	mov.b32 	%r183, -1;
	// begin inline asm
	shfl.sync.down.b32 %r164, %r165, %r181, %r182, %r183;
	// end inline asm
	// begin inline asm
	shfl.sync.down.b32 %r169, %r170, %r181, %r182, %r183;
	// end inline asm
	mov.b64 	%rd268, {%r164, %r169};
	mov.b64 	%fd58, %rd268;
	mov.b64 	{%r175, %r180}, %rd300;
	// begin inline asm
	shfl.sync.down.b32 %r174, %r175, %r181, %r182, %r183;
	// end inline asm
	// begin inline asm
	shfl.sync.down.b32 %r179, %r180, %r181, %r182, %r183;
	// end inline asm
	mov.b64 	%rd66, {%r174, %r179};
	setp.ge.s32 	%p119, %r163, %r182;
	mov.u64 	%rd313, %rd300;
	mov.f64 	%fd201, %fd188;
	@%p119 bra 	$L__BB5_75;
	setp.lt.f64 	%p120, %fd188, %fd58;
	mov.u64 	%rd313, %rd66;
	mov.f64 	%fd201, %fd58;
	@%p120 bra 	$L__BB5_75;
	setp.gt.f64 	%p121, %fd188, %fd58;
	mov.u64 	%rd313, %rd300;
	mov.f64 	%fd201, %fd188;
	@%p121 bra 	$L__BB5_75;
	setp.lt.s64 	%p122, %rd300, %rd66;
	min.s64 	%rd313, %rd300, %rd66;
	selp.f64 	%fd201, %fd188, %fd58, %p122;
$L__BB5_75:
	mov.b64 	%rd269, %fd201;
	mov.b64 	{%r189, %r194}, %rd269;
	mov.b32 	%r205, 2;
	mov.b32 	%r207, -1;
	// begin inline asm
	shfl.sync.down.b32 %r188, %r189, %r205, %r182, %r207;
	// end inline asm
	// begin inline asm
	shfl.sync.down.b32 %r193, %r194, %r205, %r182, %r207;
	// end inline asm
	mov.b64 	%rd270, {%r188, %r193};
	mov.b64 	%fd61, %rd270;
	mov.b64 	{%r199, %r204}, %rd313;
	// begin inline asm
	shfl.sync.down.b32 %r198, %r199, %r205, %r182, %r207;
	// end inline asm
	// begin inline asm
	shfl.sync.down.b32 %r203, %r204, %r205, %r182, %r207;
	// end inline asm
	mov.b64 	%rd69, {%r198, %r203};
	add.s32 	%r208, %r163, 2;
	setp.gt.s32 	%p123, %r208, %r182;
	mov.u64 	%rd314, %rd313;
	mov.f64 	%fd202, %fd201;
	@%p123 bra 	$L__BB5_79;
	setp.lt.f64 	%p124, %fd201, %fd61;
	mov.u64 	%rd314, %rd69;
	mov.f64 	%fd202, %fd61;
	@%p124 bra 	$L__BB5_79;
	setp.gt.f64 	%p125, %fd201, %fd61;
	mov.u64 	%rd314, %rd313;
	mov.f64 	%fd202, %fd201;
	@%p125 bra 	$L__BB5_79;
	setp.lt.s64 	%p126, %rd313, %rd69;
	min.s64 	%rd314, %rd313, %rd69;
	selp.f64 	%fd202, %fd201, %fd61, %p126;
$L__BB5_79:
	mov.b64 	%rd271, %fd202;
	mov.b64 	{%r210, %r215}, %rd271;
	mov.b32 	%r226, 4;
	mov.b32 	%r228, -1;
	// begin inline asm
	shfl.sync.down.b32 %r209, %r210, %r226, %r182, %r228;
	// end inline asm
	// begin inline asm
	shfl.sync.down.b32 %r214, %r215, %r226, %r182, %r228;
	// end inline asm
	mov.b64 	%rd272, {%r209, %r214};
	mov.b64 	%fd64, %rd272;
	mov.b64 	{%r220, %r225}, %rd314;
	// begin inline asm
	shfl.sync.down.b32 %r219, %r220, %r226, %r182, %r228;
	// end inline asm
	// begin inline asm
	shfl.sync.down.b32 %r224, %r225, %r226, %r182, %r228;
	// end inline asm
	mov.b64 	%rd72, {%r219, %r224};
	add.s32 	%r229, %r163, 4;
	setp.gt.s32 	%p127, %r229, %r182;
	mov.u64 	%rd315, %rd314;
	mov.f64 	%fd203, %fd202;
	@%p127 bra 	$L__BB5_83;
	setp.lt.f64 	%p128, %fd202, %fd64;
	mov.u64 	%rd315, %rd72;
	mov.f64 	%fd203, %fd64;
	@%p128 bra 	$L__BB5_83;
	setp.gt.f64 	%p129, %fd202, %fd64;
	mov.u64 	%rd315, %rd314;
	mov.f64 	%fd203, %fd202;
	@%p129 bra 	$L__BB5_83;
	setp.lt.s64 	%p130, %rd314, %rd72;
	min.s64 	%rd315, %rd314, %rd72;
	selp.f64 	%fd203, %fd202, %fd64, %p130;
$L__BB5_83:
	mov.b64 	%rd273, %fd203;
	mov.b64 	{%r231, %r236}, %rd273;
	mov.b32 	%r247, 8;
	mov.b32 	%r249, -1;
	// begin inline asm
	shfl.sync.down.b32 %r230, %r231, %r247, %r182, %r249;
	// end inline asm
	// begin inline asm
	shfl.sync.down.b32 %r235, %r236, %r247, %r182, %r249;
	// end inline asm
	mov.b64 	%rd274, {%r230, %r235};
	mov.b64 	%fd67, %rd274;
	mov.b64 	{%r241, %r246}, %rd315;
	// begin inline asm
	shfl.sync.down.b32 %r240, %r241, %r247, %r182, %r249;
	// end inline asm
	// begin inline asm
	shfl.sync.down.b32 %r245, %r246, %r247, %r182, %r249;
	// end inline asm
	mov.b64 	%rd75, {%r240, %r245};
	add.s32 	%r250, %r163, 8;
	setp.gt.s32 	%p131, %r250, %r182;
	mov.f64 	%fd204, %fd203;
	mov.u64 	%rd316, %rd315;
	@%p131 bra 	$L__BB5_87;
	setp.lt.f64 	%p132, %fd203, %fd67;
	mov.f64 	%fd204, %fd67;
	mov.u64 	%rd316, %rd75;
	@%p132 bra 	$L__BB5_87;
	setp.gt.f64 	%p133, %fd203, %fd67;
	mov.f64 	%fd204, %fd203;
	mov.u64 	%rd316, %rd315;
	@%p133 bra 	$L__BB5_87;
	setp.lt.s64 	%p134, %rd315, %rd75;
	selp.f64 	%fd204, %fd203, %fd67, %p134;
	min.s64 	%rd316, %rd315, %rd75;
$L__BB5_87:
	mov.b64 	%rd275, %fd204;
	mov.b64 	{%r252, %r257}, %rd275;
	mov.b32 	%r268, 16;
	mov.b32 	%r270, -1;
	// begin inline asm
	shfl.sync.down.b32 %r251, %r252, %r268, %r182, %r270;
	// end inline asm
	// begin inline asm
	shfl.sync.down.b32 %r256, %r257, %r268, %r182, %r270;
	// end inline asm
	mov.b64 	%rd276, {%r251, %r256};
	mov.b64 	%fd70, %rd276;
	mov.b64 	{%r262, %r267}, %rd316;
	// begin inline asm
	shfl.sync.down.b32 %r261, %r262, %r268, %r182, %r270;
	// end inline asm
	// begin inline asm
	shfl.sync.down.b32 %r266, %r267, %r268, %r182, %r270;
	// end inline asm
	mov.b64 	%rd78, {%r261, %r266};
	add.s32 	%r271, %r163, 16;
	setp.gt.s32 	%p135, %r271, %r182;
	mov.f64 	%fd241, %fd204;
	mov.u64 	%rd357, %rd316;
	@%p135 bra 	$L__BB5_91;
	setp.lt.f64 	%p136, %fd204, %fd70;
	mov.f64 	%fd241, %fd70;
	mov.u64 	%rd357, %rd78;
	@%p136 bra 	$L__BB5_91;
	setp.gt.f64 	%p137, %fd204, %fd70;
	mov.f64 	%fd241, %fd204;
	mov.u64 	%rd357, %rd316;
	@%p137 bra 	$L__BB5_91;
	setp.lt.s64 	%p138, %rd316, %rd78;
	selp.f64 	%fd241, %fd204, %fd70, %p138;
	min.s64 	%rd357, %rd316, %rd78;
$L__BB5_91:
	setp.ne.s32 	%p139, %r163, 0;
	@%p139 bra 	$L__BB5_93;
	shr.u32 	%r272, %r2, 1;
	and.b32  	%r273, %r272, 496;
	mov.u32 	%r274, _ZN6thrust24THRUST_300001_SM_1000_NS8cuda_cub4core6detail5shmemE;
	add.s32 	%r275, %r274, %r273;
	st.shared.f64 	[%r275+8], %fd241;
	st.shared.u64 	[%r275+16], %rd357;
$L__BB5_93:
	bar.sync 	0;
	setp.ne.s32 	%p140, %r2, 0;
	@%p140 bra 	$L__BB5_204;
	setp.lt.s32 	%p141, %r1, 33;
	mov.f64 	%fd206, %fd241;
	mov.u64 	%rd318, %rd357;
	@%p141 bra 	$L__BB5_98;
	ld.shared.f64 	%fd73, [_ZN6thrust24THRUST_300001_SM_1000_NS8cuda_cub4core6detail5shmemE+24];
	ld.shared.u64 	%rd81, [_ZN6thrust24THRUST_300001_SM_1000_NS8cuda_cub4core6detail5shmemE+32];
	setp.lt.f64 	%p142, %fd241, %fd73;
	mov.f64 	%fd206, %fd73;
	mov.u64 	%rd318, %rd81;
	@%p142 bra 	$L__BB5_98;
	setp.lt.f64 	%p143, %fd73, %fd241;
	mov.f64 	%fd206, %fd241;
	mov.u64 	%rd318, %rd357;
	@%p143 bra 	$L__BB5_98;
	setp.lt.s64 	%p144, %rd357, %rd81;
	selp.f64 	%fd206, %fd241, %fd73, %p144;
	min.s64 	%rd318, %rd357, %rd81;
$L__BB5_98:
	setp.lt.s32 	%p145, %r1, 65;
	mov.f64 	%fd207, %fd206;
	mov.u64 	%rd319, %rd318;
	@%p145 bra 	$L__BB5_102;
	ld.shared.f64 	%fd76, [_ZN6thrust24THRUST_300001_SM_1000_NS8cuda_cub4core6detail5shmemE+40];
	ld.shared.u64 	%rd84, [_ZN6thrust24THRUST_300001_SM_1000_NS8cuda_cub4core6detail5shmemE+48];
	setp.lt.f64 	%p146, %fd206, %fd76;
	mov.f64 	%fd207, %fd76;
	mov.u64 	%rd319, %rd84;
	@%p146 bra 	$L__BB5_102;
	setp.lt.f64 	%p147, %fd76, %fd206;
	mov.f64 	%fd207, %fd206;
	mov.u64 	%rd319, %rd318;
	@%p147 bra 	$L__BB5_102;
	setp.lt.s64 	%p148, %rd318, %rd84;
	selp.f64 	%fd207, %fd206, %fd76, %p148;
	min.s64 	%rd319, %rd318, %rd84;
$L__BB5_102:
	setp.lt.s32 	%p149, %r1, 97;
	mov.f64 	%fd208, %fd207;
	mov.u64 	%rd320, %rd319;
	@%p149 bra 	$L__BB5_106;
	ld.shared.f64 	%fd79, [_ZN6thrust24THRUST_300001_SM_1000_NS8cuda_cub4core6detail5shmemE+56];
	ld.shared.u64 	%rd87, [_ZN6thrust24THRUST_300001_SM_1000_NS8cuda_cub4core6detail5shmemE+64];
	setp.lt.f64 	%p150, %fd207, %fd79;
	mov.f64 	%fd208, %fd79;
	mov.u64 	%rd320, %rd87;
	@%p150 bra 	$L__BB5_106;
	setp.lt.f64 	%p151, %fd79, %fd207;
	mov.f64 	%fd208, %fd207;
	mov.u64 	%rd320, %rd319;
	@%p151 bra 	$L__BB5_106;
	setp.lt.s64 	%p152, %rd319, %rd87;
	selp.f64 	%fd208, %fd207, %fd79, %p152;
	min.s64 	%rd320, %rd319, %rd87;
$L__BB5_106:
	setp.lt.s32 	%p153, %r1, 129;
	mov.f64 	%fd209, %fd208;
	mov.u64 	%rd321, %rd320;
	@%p153 bra 	$L__BB5_110;
	ld.shared.f64 	%fd82, [_ZN6thrust24THRUST_300001_SM_1000_NS8cuda_cub4core6detail5shmemE+72];
	ld.shared.u64 	%rd90, [_ZN6thrust24THRUST_300001_SM_1000_NS8cuda_cub4core6detail5shmemE+80];
	setp.lt.f64 	%p154, %fd208, %fd82;
	mov.f64 	%fd209, %fd82;
	mov.u64 	%rd321, %rd90;
	@%p154 bra 	$L__BB5_110;
	setp.lt.f64 	%p155, %fd82, %fd208;
	mov.f64 	%fd209, %fd208;
	mov.u64 	%rd321, %rd320;
	@%p155 bra 	$L__BB5_110;
	setp.lt.s64 	%p156, %rd320, %rd90;
	selp.f64 	%fd209, %fd208, %fd82, %p156;
	min.s64 	%rd321, %rd320, %rd90;
$L__BB5_110:
	setp.lt.s32 	%p157, %r1, 161;
	mov.f64 	%fd210, %fd209;
	mov.u64 	%rd322, %rd321;
	@%p157 bra 	$L__BB5_114;
	ld.shared.f64 	%fd85, [_ZN6thrust24THRUST_300001_SM_1000_NS8cuda_cub4core6detail5shmemE+88];
	ld.shared.u64 	%rd93, [_ZN6thrust24THRUST_300001_SM_1000_NS8cuda_cub4core6detail5shmemE+96];
	setp.lt.f64 	%p158, %fd209, %fd85;
	mov.f64 	%fd210, %fd85;
	mov.u64 	%rd322, %rd93;
	@%p158 bra 	$L__BB5_114;
	setp.lt.f64 	%p159, %fd85, %fd209;
	mov.f64 	%fd210, %fd209;
	mov.u64 	%rd322, %rd321;
	@%p159 bra 	$L__BB5_114;
	setp.lt.s64 	%p160, %rd321, %rd93;
	selp.f64 	%fd210, %fd209, %fd85, %p160;
	min.s64 	%rd322, %rd321, %rd93;
$L__BB5_114:
	setp.lt.s32 	%p161, %r1, 193;
	mov.f64 	%fd211, %fd210;
	mov.u64 	%rd323, %rd322;
	@%p161 bra 	$L__BB5_118;
	ld.shared.f64 	%fd88, [_ZN6thrust24THRUST_300001_SM_1000_NS8cuda_cub4core6detail5shmemE+104];
	ld.shared.u64 	%rd96, [_ZN6thrust24THRUST_300001_SM_1000_NS8cuda_cub4core6detail5shmemE+112];
	setp.lt.f64 	%p162, %fd210, %fd88;
	mov.f64 	%fd211, %fd88;
	mov.u64 	%rd323, %rd96;
	@%p162 bra 	$L__BB5_118;
	setp.lt.f64 	%p163, %fd88, %fd210;
	mov.f64 	%fd211, %fd210;
	mov.u64 	%rd323, %rd322;
	@%p163 bra 	$L__BB5_118;
	setp.lt.s64 	%p164, %rd322, %rd96;
	selp.f64 	%fd211, %fd210, %fd88, %p164;
	min.s64 	%rd323, %rd322, %rd96;
$L__BB5_118:
	setp.lt.s32 	%p165, %r1, 225;
	mov.u64 	%rd357, %rd323;
	mov.f64 	%fd241, %fd211;
	@%p165 bra 	$L__BB5_204;
	ld.shared.f64 	%fd91, [_ZN6thrust24THRUST_300001_SM_1000_NS8cuda_cub4core6detail5shmemE+120];
	ld.shared.u64 	%rd99, [_ZN6thrust24THRUST_300001_SM_1000_NS8cuda_cub4core6detail5shmemE+128];
	setp.lt.f64 	%p166, %fd211, %fd91;
	mov.u64 	%rd357, %rd99;
	mov.f64 	%fd241, %fd91;
	@%p166 bra 	$L__BB5_204;
	setp.lt.f64 	%p167, %fd91, %fd211;
	mov.u64 	%rd357, %rd323;
	mov.f64 	%fd241, %fd211;
	@%p167 bra 	$L__BB5_204;
	setp.lt.s64 	%p168, %rd323, %rd99;
	selp.f64 	%fd241, %fd211, %fd91, %p168;
	min.s64 	%rd357, %rd323, %rd99;
	bra.uni 	$L__BB5_204;
$L__BB5_122:
	mov.u32 	%r18, %tid.x;
	cvt.u64.u32 	%rd197, %r18;
	cvta.to.global.u64 	%rd198, %rd193;
	mul.wide.u32 	%rd199, %r18, 8;
	add.s64 	%rd200, %rd198, %rd199;
	ld.global.f64 	%fd170, [%rd200];
	add.s32 	%r31, %r18, 256;
	cvt.u64.u32 	%rd201, %r31;
	ld.global.f64 	%fd171, [%rd200+2048];
	add.s32 	%r32, %r18, 512;
	cvt.u64.u32 	%rd202, %r32;
	ld.global.f64 	%fd172, [%rd200+4096];
	add.s32 	%r33, %r18, 768;
	cvt.u64.u32 	%rd203, %r33;
	ld.global.f64 	%fd173, [%rd200+6144];
	or.b32  	%r34, %r18, 1024;
	cvt.u64.u32 	%rd101, %r34;
	add.s64 	%rd344, %rd194, %rd101;
	ld.global.f64 	%fd228, [%rd200+8192];
	setp.geu.f64 	%p3, %fd170, %fd171;
	selp.f64 	%fd174, %fd170, %fd171, %p3;
	selp.b64 	%rd204, %rd197, %rd201, %p3;
	setp.geu.f64 	%p4, %fd174, %fd172;
	selp.f64 	%fd175, %fd174, %fd172, %p4;
	selp.b64 	%rd205, %rd204, %rd202, %p4;
	setp.geu.f64 	%p5, %fd175, %fd173;
	selp.f64 	%fd94, %fd175, %fd173, %p5;
	selp.b64 	%rd104, %rd205, %rd203, %p5;
	setp.lt.f64 	%p6, %fd94, %fd228;
	@%p6 bra 	$L__BB5_124;
	setp.lt.f64 	%p7, %fd228, %fd94;
	setp.lt.u64 	%p8, %rd104, %rd101;
	or.pred  	%p9, %p7, %p8;
	selp.f64 	%fd228, %fd94, %fd228, %p9;
	add.s64 	%rd206, %rd194, %rd104;
	selp.b64 	%rd344, %rd206, %rd344, %p9;
$L__BB5_124:
	setp.lt.u64 	%p10, %rd196, 2560;
	mov.b64 	%rd333, 1280;
	@%p10 bra 	$L__BB5_137;
	mov.b64 	%rd325, 1280;
	mov.f64 	%fd213, %fd228;
$L__BB5_126:
	add.s64 	%rd209, %rd325, %rd197;
	shl.b64 	%rd210, %rd325, 3;
	cvta.to.global.u64 	%rd211, %rd193;
	add.s64 	%rd213, %rd211, %rd199;
	add.s64 	%rd214, %rd213, %rd210;
	add.s64 	%rd327, %rd209, %rd194;
	ld.global.f64 	%fd214, [%rd214];
	ld.global.f64 	%fd215, [%rd214+2048];
	ld.global.f64 	%fd216, [%rd214+4096];
	ld.global.f64 	%fd217, [%rd214+6144];
	ld.global.f64 	%fd228, [%rd214+8192];
	setp.lt.f64 	%p11, %fd213, %fd214;
	@%p11 bra 	$L__BB5_128;
	setp.lt.f64 	%p12, %fd214, %fd213;
	setp.lt.s64 	%p13, %rd344, %rd327;
	or.pred  	%p14, %p12, %p13;
	selp.f64 	%fd214, %fd213, %fd214, %p14;
	selp.b64 	%rd327, %rd344, %rd327, %p14;
$L__BB5_128:
	add.s64 	%rd215, %rd325, %rd197;
	add.s64 	%rd216, %rd215, %rd194;
	add.s64 	%rd328, %rd216, 256;
	setp.lt.f64 	%p15, %fd214, %fd215;
	@%p15 bra 	$L__BB5_130;
	setp.lt.f64 	%p16, %fd215, %fd214;
	add.s64 	%rd218, %rd325, %rd197;
	add.s64 	%rd219, %rd218, %rd194;
	add.s64 	%rd220, %rd219, 256;
	setp.lt.s64 	%p17, %rd327, %rd220;
	or.pred  	%p18, %p16, %p17;
	selp.f64 	%fd215, %fd214, %fd215, %p18;
	selp.b64 	%rd328, %rd327, %rd220, %p18;
$L__BB5_130:
	add.s64 	%rd329, %rd216, 512;
	setp.lt.f64 	%p19, %fd215, %fd216;
	@%p19 bra 	$L__BB5_132;
	setp.lt.f64 	%p20, %fd216, %fd215;
	add.s64 	%rd224, %rd325, %rd197;
	add.s64 	%rd225, %rd224, %rd194;
	add.s64 	%rd226, %rd225, 512;
	setp.lt.s64 	%p21, %rd328, %rd226;
	or.pred  	%p22, %p20, %p21;
	selp.f64 	%fd216, %fd215, %fd216, %p22;
	selp.b64 	%rd329, %rd328, %rd226, %p22;
$L__BB5_132:
	add.s64 	%rd227, %rd325, %rd197;
	add.s64 	%rd228, %rd227, %rd194;
	add.s64 	%rd330, %rd228, 768;
	setp.lt.f64 	%p23, %fd216, %fd217;
	@%p23 bra 	$L__BB5_134;
	setp.lt.f64 	%p24, %fd217, %fd216;
	setp.lt.s64 	%p25, %rd329, %rd330;
	or.pred  	%p26, %p24, %p25;
	selp.f64 	%fd217, %fd216, %fd217, %p26;
	selp.b64 	%rd330, %rd329, %rd330, %p26;
$L__BB5_134:
	add.s64 	%rd344, %rd228, 1024;
	setp.lt.f64 	%p27, %fd217, %fd228;
	@%p27 bra 	$L__BB5_136;
	setp.lt.f64 	%p28, %fd228, %fd217;
	setp.lt.s64 	%p29, %rd330, %rd344;
	or.pred  	%p30, %p28, %p29;
	selp.f64 	%fd228, %fd217, %fd228, %p30;
	selp.b64 	%rd344, %rd330, %rd344, %p30;
$L__BB5_136:
	add.s64 	%rd333, %rd325, 1280;
	add.s64 	%rd231, %rd325, 2560;
	setp.le.s64 	%p31, %rd231, %rd196;
	mov.u64 	%rd325, %rd333;
	mov.f64 	%fd213, %fd228;
	@%p31 bra 	$L__BB5_126;
$L__BB5_137:
	setp.le.s64 	%p32, %rd196, %rd333;
	@%p32 bra 	$L__BB5_160;
	cvt.u32.u64 	%r35, %rd333;
	cvt.u32.u64 	%r36, %rd196;
	sub.s32 	%r19, %r36, %r35;
	setp.ge.s32 	%p33, %r18, %r19;
	@%p33 bra 	$L__BB5_160;
	cvta.to.global.u64 	%rd130, %rd193;
	not.b32 	%r38, %r18;
	add.s32 	%r39, %r38, %r36;
	sub.s32 	%r20, %r39, %r35;
	and.b32  	%r41, %r20, 768;
	setp.eq.s32 	%p34, %r41, 768;
	mov.u32 	%r389, %r18;
	@%p34 bra 	$L__BB5_145;
	add.s64 	%rd234, %rd333, %rd197;
	add.s64 	%rd335, %rd234, %rd194;
	shl.b64 	%rd235, %rd234, 3;
	add.s64 	%rd334, %rd130, %rd235;
	shr.u32 	%r42, %r20, 8;
	add.s32 	%r43, %r42, 1;
	and.b32  	%r44, %r43, 3;
	neg.s32 	%r387, %r44;
	mov.u32 	%r389, %r18;
$L__BB5_141:
	.pragma "nounroll";
	mov.u64 	%rd135, %rd344;
	mov.f64 	%fd114, %fd228;
	ld.global.f64 	%fd115, [%rd334];
	setp.lt.f64 	%p35, %fd114, %fd115;
	mov.f64 	%fd228, %fd115;
	mov.u64 	%rd344, %rd335;
	@%p35 bra 	$L__BB5_144;
	setp.lt.f64 	%p36, %fd115, %fd114;
	mov.f64 	%fd228, %fd114;
	mov.u64 	%rd344, %rd135;
	@%p36 bra 	$L__BB5_144;
	setp.lt.s64 	%p37, %rd135, %rd335;
	selp.f64 	%fd228, %fd114, %fd115, %p37;
	min.s64 	%rd344, %rd135, %rd335;
$L__BB5_144:
	add.s32 	%r389, %r389, 256;
	add.s64 	%rd335, %rd335, 256;
	add.s64 	%rd334, %rd334, 2048;
	add.s32 	%r387, %r387, 1;
	setp.ne.s32 	%p38, %r387, 0;
	@%p38 bra 	$L__BB5_141;
$L__BB5_145:
	setp.lt.u32 	%p39, %r20, 768;
	@%p39 bra 	$L__BB5_160;
	add.s32 	%r390, %r389, 512;
$L__BB5_147:
	mov.u32 	%r28, %r390;
	add.s32 	%r45, %r28, -512;
	cvt.u64.u32 	%rd236, %r45;
	add.s64 	%rd237, %rd333, %rd236;
	shl.b64 	%rd238, %rd237, 3;
	add.s64 	%rd143, %rd130, %rd238;
	add.s64 	%rd144, %rd237, %rd194;
	ld.global.f64 	%fd121, [%rd143];
	setp.lt.f64 	%p40, %fd228, %fd121;
	mov.f64 	%fd225, %fd121;
	mov.u64 	%rd341, %rd144;
	@%p40 bra 	$L__BB5_150;
	setp.lt.f64 	%p41, %fd121, %fd228;
	mov.f64 	%fd225, %fd228;
	mov.u64 	%rd341, %rd344;
	@%p41 bra 	$L__BB5_150;
	setp.lt.s64 	%p42, %rd344, %rd144;
	selp.f64 	%fd225, %fd228, %fd121, %p42;
	min.s64 	%rd341, %rd344, %rd144;
$L__BB5_150:
	add.s32 	%r46, %r28, -256;
	cvt.u64.u32 	%rd239, %r46;
	add.s64 	%rd240, %rd333, %rd239;
	add.s64 	%rd147, %rd240, %rd194;
	ld.global.f64 	%fd124, [%rd143+2048];
	setp.lt.f64 	%p43, %fd225, %fd124;
	mov.f64 	%fd226, %fd124;
	mov.u64 	%rd342, %rd147;
	@%p43 bra 	$L__BB5_153;
	setp.lt.f64 	%p44, %fd124, %fd225;
	mov.f64 	%fd226, %fd225;
	mov.u64 	%rd342, %rd341;
	@%p44 bra 	$L__BB5_153;
	setp.lt.s64 	%p45, %rd341, %rd147;
	selp.f64 	%fd226, %fd225, %fd124, %p45;
	min.s64 	%rd342, %rd341, %rd147;
$L__BB5_153:
	cvt.u64.u32 	%rd241, %r28;
	add.s64 	%rd242, %rd333, %rd241;
	add.s64 	%rd150, %rd242, %rd194;
	ld.global.f64 	%fd127, [%rd143+4096];
	setp.lt.f64 	%p46, %fd226, %fd127;
	mov.f64 	%fd227, %fd127;
	mov.u64 	%rd343, %rd150;
	@%p46 bra 	$L__BB5_156;
	setp.lt.f64 	%p47, %fd127, %fd226;
	mov.f64 	%fd227, %fd226;
	mov.u64 	%rd343, %rd342;
	@%p47 bra 	$L__BB5_156;
	setp.lt.s64 	%p48, %rd342, %rd150;
	selp.f64 	%fd227, %fd226, %fd127, %p48;
	min.s64 	%rd343, %rd342, %rd150;
$L__BB5_156:
	add.s32 	%r47, %r28, 256;
	cvt.u64.u32 	%rd243, %r47;
	add.s64 	%rd244, %rd333, %rd243;
	add.s64 	%rd153, %rd244, %rd194;
	ld.global.f64 	%fd130, [%rd143+6144];
	setp.lt.f64 	%p49, %fd227, %fd130;
	mov.f64 	%fd228, %fd130;
	mov.u64 	%rd344, %rd153;
	@%p49 bra 	$L__BB5_159;
	setp.lt.f64 	%p50, %fd130, %fd227;
	mov.f64 	%fd228, %fd227;
	mov.u64 	%rd344, %rd343;
	@%p50 bra 	$L__BB5_159;
	setp.lt.s64 	%p51, %rd343, %rd153;
	selp.f64 	%fd228, %fd227, %fd130, %p51;
	min.s64 	%rd344, %rd343, %rd153;
$L__BB5_159:
	add.s32 	%r390, %r28, 1024;
	add.s32 	%r48, %r28, 512;
	setp.lt.s32 	%p52, %r48, %r19;
	@%p52 bra 	$L__BB5_147;
$L__BB5_160:
	// begin inline asm
	mov.u32 %r49, %laneid;
	// end inline asm
	mov.b64 	%rd245, %fd228;
	mov.b64 	{%r51, %r56}, %rd245;
	mov.b32 	%r67, 1;
	mov.b32 	%r68, 31;
	mov.b32 	%r69, -1;
	// begin inline asm
	shfl.sync.down.b32 %r50, %r51, %r67, %r68, %r69;
	// end inline asm
	// begin inline asm
	shfl.sync.down.b32 %r55, %r56, %r67, %r68, %r69;
	// end inline asm
	mov.b64 	%rd246, {%r50, %r55};
	mov.b64 	%fd134, %rd246;
	mov.b64 	{%r61, %r66}, %rd344;
	// begin inline asm
	shfl.sync.down.b32 %r60, %r61, %r67, %r68, %r69;
	// end inline asm
	// begin inline asm
	shfl.sync.down.b32 %r65, %r66, %r67, %r68, %r69;
	// end inline asm
	mov.b64 	%rd157, {%r60, %r65};
	setp.gt.s32 	%p53, %r49, 30;
	mov.f64 	%fd230, %fd228;
	mov.u64 	%rd346, %rd344;
	@%p53 bra 	$L__BB5_164;
	setp.lt.f64 	%p54, %fd228, %fd134;
	mov.f64 	%fd230, %fd134;
	mov.u64 	%rd346, %rd157;
	@%p54 bra 	$L__BB5_164;
	setp.gt.f64 	%p55, %fd228, %fd134;
	mov.f64 	%fd230, %fd228;
	mov.u64 	%rd346, %rd344;
	@%p55 bra 	$L__BB5_164;
	setp.lt.s64 	%p56, %rd344, %rd157;
	selp.f64 	%fd230, %fd228, %fd134, %p56;
	min.s64 	%rd346, %rd344, %rd157;
$L__BB5_164:
	mov.b64 	%rd247, %fd230;
	mov.b64 	{%r71, %r76}, %rd247;
	mov.b32 	%r87, 2;
	mov.b32 	%r88, 31;
	mov.b32 	%r89, -1;
	// begin inline asm
	shfl.sync.down.b32 %r70, %r71, %r87, %r88, %r89;
	// end inline asm
	// begin inline asm
	shfl.sync.down.b32 %r75, %r76, %r87, %r88, %r89;
	// end inline asm
	mov.b64 	%rd248, {%r70, %r75};
	mov.b64 	%fd137, %rd248;
	mov.b64 	{%r81, %r86}, %rd346;
	// begin inline asm
	shfl.sync.down.b32 %r80, %r81, %r87, %r88, %r89;
	// end inline asm
	// begin inline asm
	shfl.sync.down.b32 %r85, %r86, %r87, %r88, %r89;
	// end inline asm
	mov.b64 	%rd160, {%r80, %r85};
	setp.gt.s32 	%p57, %r49, 29;
	mov.f64 	%fd231, %fd230;
	mov.u64 	%rd347, %rd346;
	@%p57 bra 	$L__BB5_168;
	setp.lt.f64 	%p58, %fd230, %fd137;
	mov.f64 	%fd231, %fd137;
	mov.u64 	%rd347, %rd160;
	@%p58 bra 	$L__BB5_168;
	setp.gt.f64 	%p59, %fd230, %fd137;
	mov.f64 	%fd231, %fd230;
	mov.u64 	%rd347, %rd346;
	@%p59 bra 	$L__BB5_168;
	setp.lt.s64 	%p60, %rd346, %rd160;
	selp.f64 	%fd231, %fd230, %fd137, %p60;
	min.s64 	%rd347, %rd346, %rd160;
$L__BB5_168:
	mov.b64 	%rd249, %fd231;
	mov.b64 	{%r91, %r96}, %rd249;
	mov.b32 	%r107, 4;
	mov.b32 	%r108, 31;
	mov.b32 	%r109, -1;
	// begin inline asm
	shfl.sync.down.b32 %r90, %r91, %r107, %r108, %r109;
	// end inline asm
	// begin inline asm
	shfl.sync.down.b32 %r95, %r96, %r107, %r108, %r109;
	// end inline asm
	mov.b64 	%rd250, {%r90, %r95};
	mov.b64 	%fd140, %rd250;
	mov.b64 	{%r101, %r106}, %rd347;
	// begin inline asm
	shfl.sync.down.b32 %r100, %r101, %r107, %r108, %r109;
	// end inline asm
	// begin inline asm
	shfl.sync.down.b32 %r105, %r106, %r107, %r108, %r109;
	// end inline asm
	mov.b64 	%rd163, {%r100, %r105};
	setp.gt.s32 	%p61, %r49, 27;
	mov.f64 	%fd232, %fd231;
	mov.u64 	%rd348, %rd347;
	@%p61 bra 	$L__BB5_172;
	setp.lt.f64 	%p62, %fd231, %fd140;
	mov.f64 	%fd232, %fd140;
	mov.u64 	%rd348, %rd163;
	@%p62 bra 	$L__BB5_172;
	setp.gt.f64 	%p63, %fd231, %fd140;
	mov.f64 	%fd232, %fd231;
	mov.u64 	%rd348, %rd347;
	@%p63 bra 	$L__BB5_172;
	setp.lt.s64 	%p64, %rd347, %rd163;
	selp.f64 	%fd232, %fd231, %fd140, %p64;
	min.s64 	%rd348, %rd347, %rd163;
$L__BB5_172:
	mov.b64 	%rd251, %fd232;
	mov.b64 	{%r111, %r116}, %rd251;
	mov.b32 	%r127, 8;
	mov.b32 	%r128, 31;
	mov.b32 	%r129, -1;
	// begin inline asm
	shfl.sync.down.b32 %r110, %r111, %r127, %r128, %r129;
	// end inline asm
	// begin inline asm
	shfl.sync.down.b32 %r115, %r116, %r127, %r128, %r129;
	// end inline asm
	mov.b64 	%rd252, {%r110, %r115};
	mov.b64 	%fd143, %rd252;
	mov.b64 	{%r121, %r126}, %rd348;
	// begin inline asm
	shfl.sync.down.b32 %r120, %r121, %r127, %r128, %r129;
	// end inline asm
	// begin inline asm
	shfl.sync.down.b32 %r125, %r126, %r127, %r128, %r129;
	// end inline asm
	mov.b64 	%rd166, {%r120, %r125};
	setp.gt.s32 	%p65, %r49, 23;
	mov.f64 	%fd233, %fd232;
	mov.u64 	%rd349, %rd348;
	@%p65 bra 	$L__BB5_176;
	setp.lt.f64 	%p66, %fd232, %fd143;
	mov.f64 	%fd233, %fd143;
	mov.u64 	%rd349, %rd166;
	@%p66 bra 	$L__BB5_176;
	setp.gt.f64 	%p67, %fd232, %fd143;
	mov.f64 	%fd233, %fd232;
	mov.u64 	%rd349, %rd348;
	@%p67 bra 	$L__BB5_176;
	setp.lt.s64 	%p68, %rd348, %rd166;
	selp.f64 	%fd233, %fd232, %fd143, %p68;
	min.s64 	%rd349, %rd348, %rd166;
$L__BB5_176:
	mov.b64 	%rd253, %fd233;
	mov.b64 	{%r131, %r136}, %rd253;
	mov.b32 	%r147, 16;
	mov.b32 	%r148, 31;
	mov.b32 	%r149, -1;
	// begin inline asm
	shfl.sync.down.b32 %r130, %r131, %r147, %r148, %r149;
	// end inline asm
	// begin inline asm
	shfl.sync.down.b32 %r135, %r136, %r147, %r148, %r149;
	// end inline asm
	mov.b64 	%rd254, {%r130, %r135};
	mov.b64 	%fd146, %rd254;
	mov.b64 	{%r141, %r146}, %rd349;
	// begin inline asm
	shfl.sync.down.b32 %r140, %r141, %r147, %r148, %r149;
	// end inline asm
	// begin inline asm
	shfl.sync.down.b32 %r145, %r146, %r147, %r148, %r149;
	// end inline asm
	mov.b64 	%rd169, {%r140, %r145};
	setp.gt.s32 	%p69, %r49, 15;
	mov.f64 	%fd241, %fd233;
	mov.u64 	%rd357, %rd349;
	@%p69 bra 	$L__BB5_180;
	setp.lt.f64 	%p70, %fd233, %fd146;
	mov.f64 	%fd241, %fd146;
	mov.u64 	%rd357, %rd169;
	@%p70 bra 	$L__BB5_180;
	setp.gt.f64 	%p71, %fd233, %fd146;
	mov.f64 	%fd241, %fd233;
	mov.u64 	%rd357, %rd349;
	@%p71 bra 	$L__BB5_180;
	setp.lt.s64 	%p72, %rd349, %rd169;
	selp.f64 	%fd241, %fd233, %fd146, %p72;
	min.s64 	%rd357, %rd349, %rd169;
$L__BB5_180:
	setp.ne.s32 	%p73, %r49, 0;
	@%p73 bra 	$L__BB5_182;
	shr.u32 	%r150, %r18, 1;
	and.b32  	%r151, %r150, 496;
	mov.u32 	%r152, _ZN6thrust24THRUST_300001_SM_1000_NS8cuda_cub4core6detail5shmemE;
	add.s32 	%r153, %r152, %r151;
	st.shared.f64 	[%r153+8], %fd241;
	st.shared.u64 	[%r153+16], %rd357;
$L__BB5_182:
	bar.sync 	0;
	setp.ne.s32 	%p74, %r18, 0;
	@%p74 bra 	$L__BB5_204;
	ld.shared.f64 	%fd149, [_ZN6thrust24THRUST_300001_SM_1000_NS8cuda_cub4core6detail5shmemE+24];
	ld.shared.u64 	%rd172, [_ZN6thrust24THRUST_300001_SM_1000_NS8cuda_cub4core6detail5shmemE+32];
	setp.lt.f64 	%p75, %fd241, %fd149;
	mov.f64 	%fd235, %fd149;
	mov.u64 	%rd351, %rd172;
	@%p75 bra 	$L__BB5_186;
	setp.lt.f64 	%p76, %fd149, %fd241;
	mov.f64 	%fd235, %fd241;
	mov.u64 	%rd351, %rd357;
	@%p76 bra 	$L__BB5_186;
	setp.lt.s64 	%p77, %rd357, %rd172;
	selp.f64 	%fd235, %fd241, %fd149, %p77;
	min.s64 	%rd351, %rd357, %rd172;
$L__BB5_186:
	ld.shared.f64 	%fd152, [_ZN6thrust24THRUST_300001_SM_1000_NS8cuda_cub4core6detail5shmemE+40];
	ld.shared.u64 	%rd175, [_ZN6thrust24THRUST_300001_SM_1000_NS8cuda_cub4core6detail5shmemE+48];
	setp.lt.f64 	%p78, %fd235, %fd152;
	mov.f64 	%fd236, %fd152;
	mov.u64 	%rd352, %rd175;
	@%p78 bra 	$L__BB5_189;
	setp.lt.f64 	%p79, %fd152, %fd235;
	mov.f64 	%fd236, %fd235;
	mov.u64 	%rd352, %rd351;
	@%p79 bra 	$L__BB5_189;
	setp.lt.s64 	%p80, %rd351, %rd175;
	selp.f64 	%fd236, %fd235, %fd152, %p80;
	min.s64 	%rd352, %rd351, %rd175;
$L__BB5_189:
	ld.shared.f64 	%fd155, [_ZN6thrust24THRUST_300001_SM_1000_NS8cuda_cub4core6detail5shmemE+56];
	ld.shared.u64 	%rd178, [_ZN6thrust24THRUST_300001_SM_1000_NS8cuda_cub4core6detail5shmemE+64];
	setp.lt.f64 	%p81, %fd236, %fd155;
	mov.f64 	%fd237, %fd155;
	mov.u64 	%rd353, %rd178;
	@%p81 bra 	$L__BB5_192;
	setp.lt.f64 	%p82, %fd155, %fd236;
	mov.f64 	%fd237, %fd236;
	mov.u64 	%rd353, %rd352;
	@%p82 bra 	$L__BB5_192;
	setp.lt.s64 	%p83, %rd352, %rd178;
	selp.f64 	%fd237, %fd236, %fd155, %p83;
	min.s64 	%rd353, %rd352, %rd178;
$L__BB5_192:
	ld.shared.f64 	%fd158, [_ZN6thrust24THRUST_300001_SM_1000_NS8cuda_cub4core6detail5shmemE+72];
	ld.shared.u64 	%rd181, [_ZN6thrust24THRUST_300001_SM_1000_NS8cuda_cub4core6detail5shmemE+80];
	setp.lt.f64 	%p84, %fd237, %fd158;
	mov.f64 	%fd238, %fd158;
	mov.u64 	%rd354, %rd181;
	@%p84 bra 	$L__BB5_195;
	setp.lt.f64 	%p85, %fd158, %fd237;
	mov.f64 	%fd238, %fd237;
	mov.u64 	%rd354, %rd353;
	@%p85 bra 	$L__BB5_195;
	setp.lt.s64 	%p86, %rd353, %rd181;
	selp.f64 	%fd238, %fd237, %fd158, %p86;
	min.s64 	%rd354, %rd353, %rd181;
$L__BB5_195:
	ld.shared.f64 	%fd161, [_ZN6thrust24THRUST_300001_SM_1000_NS8cuda_cub4core6detail5shmemE+88];
	ld.shared.u64 	%rd184, [_ZN6thrust24THRUST_300001_SM_1000_NS8cuda_cub4core6detail5shmemE+96];
	setp.lt.f64 	%p87, %fd238, %fd161;
	mov.f64 	%fd239, %fd161;
	mov.u64 	%rd355, %rd184;
	@%p87 bra 	$L__BB5_198;
	setp.lt.f64 	%p88, %fd161, %fd238;
	mov.f64 	%fd239, %fd238;
	mov.u64 	%rd355, %rd354;
	@%p88 bra 	$L__BB5_198;
	setp.lt.s64 	%p89, %rd354, %rd184;
	selp.f64 	%fd239, %fd238, %fd161, %p89;
	min.s64 	%rd355, %rd354, %rd184;
$L__BB5_198:
	ld.shared.f64 	%fd164, [_ZN6thrust24THRUST_300001_SM_1000_NS8cuda_cub4core6detail5shmemE+104];
	ld.shared.u64 	%rd187, [_ZN6thrust24THRUST_300001_SM_1000_NS8cuda_cub4core6detail5shmemE+112];
	setp.lt.f64 	%p90, %fd239, %fd164;
	mov.f64 	%fd240, %fd164;
	mov.u64 	%rd356, %rd187;
	@%p90 bra 	$L__BB5_201;
	setp.lt.f64 	%p91, %fd164, %fd239;
	mov.f64 	%fd240, %fd239;
	mov.u64 	%rd356, %rd355;
	@%p91 bra 	$L__BB5_201;
	setp.lt.s64 	%p92, %rd355, %rd187;
	selp.f64 	%fd240, %fd239, %fd164, %p92;
	min.s64 	%rd356, %rd355, %rd187;
$L__BB5_201:
	ld.shared.f64 	%fd167, [_ZN6thrust24THRUST_300001_SM_1000_NS8cuda_cub4core6detail5shmemE+120];
	ld.shared.u64 	%rd190, [_ZN6thrust24THRUST_300001_SM_1000_NS8cuda_cub4core6detail5shmemE+128];
	setp.lt.f64 	%p93, %fd240, %fd167;
	mov.u64 	%rd357, %rd190;
	mov.f64 	%fd241, %fd167;
	@%p93 bra 	$L__BB5_204;
	setp.lt.f64 	%p94, %fd167, %fd240;
	mov.u64 	%rd357, %rd356;
	mov.f64 	%fd241, %fd240;
	@%p94 bra 	$L__BB5_204;
	setp.lt.s64 	%p95, %rd356, %rd190;
	selp.f64 	%fd241, %fd240, %fd167, %p95;
	min.s64 	%rd357, %rd356, %rd190;
$L__BB5_204:
	mov.u32 	%r381, %tid.x;
	setp.ne.s32 	%p212, %r381, 0;
	@%p212 bra 	$L__BB5_206;
	ld.param.u64 	%rd288, [_ZN6thrust24THRUST_300001_SM_1000_NS8cuda_cub4core6detail13_kernel_agentINS1_8__reduce11ReduceAgentINS0_12zip_iteratorIN4cuda3std3__45tupleIJNS0_10device_ptrIdEENS0_17counting_iteratorIlNS0_11use_defaultESF_SF_EEEEEEEPNSB_IJdlEEESJ_lNS1_9__extrema9arg_max_fIdlNSA_4lessIdEEEEEEJSI_SK_lSP_EEEvDpT0__param_1];
	cvta.to.global.u64 	%rd287, %rd288;
	st.global.f64 	[%rd287], %fd241;
	st.global.u64 	[%rd287+8], %rd357;
$L__BB5_206:
	ret;

}
	// .globl	_ZN6thrust24THRUST_300001_SM_1000_NS8cuda_cub4core6detail13_kernel_agentINS1_8__reduce11ReduceAgentINS0_12zip_iteratorIN4cuda3std3__45tupleIJNS0_10device_ptrIdEENS0_17counting_iteratorIlNS0_11use_defaultESF_SF_EEEEEEEPNSB_IJdlEEESJ_lNS1_9__extrema9arg_max_fIdlNSA_4lessIdEEEEEEJSI_SK_lN3cub18CUB_300001_SM_100013GridEvenShareIlEENSS_9GridQueueIyEESP_EEEvDpT0_
.visible .entry _ZN6thrust24THRUST_300001_SM_1000_NS8cuda_cub4core6detail13_kernel_agentINS1_8__reduce11ReduceAgentINS0_12zip_iteratorIN4cuda3std3__45tupleIJNS0_10device_ptrIdEENS0_17counting_iteratorIlNS0_11use_defaultESF_SF_EEEEEEEPNSB_IJdlEEESJ_lNS1_9__extrema9arg_max_fIdlNSA_4lessIdEEEEEEJSI_SK_lN3cub18CUB_300001_SM_100013GridEvenShareIlEENSS_9GridQueueIyEESP_EEEvDpT0_(
	.param .align 8 .b8 _ZN6thrust24THRUST_300001_SM_1000_NS8cuda_cub4core6detail13_kernel_agentINS1_8__reduce11ReduceAgentINS0_12zip_iteratorIN4cuda3std3__45tupleIJNS0_10device_ptrIdEENS0_17counting_iteratorIlNS0_11use_defaultESF_SF_EEEEEEEPNSB_IJdlEEESJ_lNS1_9__extrema9arg_max_fIdlNSA_4lessIdEEEEEEJSI_SK_lN3cub18CUB_300001_SM_100013GridEvenShareIlEENSS_9GridQueueIyEESP_EEEvDpT0__param_0[16],
	.param .u64 .ptr .align 1 _ZN6thrust24THRUST_300001_SM_1000_NS8cuda_cub4core6detail13_kernel_agentINS1_8__reduce11ReduceAgentINS0_12zip_iteratorIN4cuda3std3__45tupleIJNS0_10device_ptrIdEENS0_17counting_iteratorIlNS0_11use_defaultESF_SF_EEEEEEEPNSB_IJdlEEESJ_lNS1_9__extrema9arg_max_fIdlNSA_4lessIdEEEEEEJSI_SK_lN3cub18CUB_300001_SM_100013GridEvenShareIlEENSS_9GridQueueIyEESP_EEEvDpT0__param_1,
	.param .u64 _ZN6thrust24THRUST_300001_SM_1000_NS8cuda_cub4core6detail13_kernel_agentINS1_8__reduce11ReduceAgentINS0_12zip_iteratorIN4cuda3std3__45tupleIJNS0_10device_ptrIdEENS0_17counting_iteratorIlNS0_11use_defaultESF_SF_EEEEEEEPNSB_IJdlEEESJ_lNS1_9__extrema9arg_max_fIdlNSA_4lessIdEEEEEEJSI_SK_lN3cub18CUB_300001_SM_100013GridEvenShareIlEENSS_9GridQueueIyEESP_EEEvDpT0__param_2,
	.param .align 8 .b8 _ZN6thrust24THRUST_300001_SM_1000_NS8cuda_cub4core6detail13_kernel_agentINS1_8__reduce11ReduceAgentINS0_12zip_iteratorIN4cuda3std3__45tupleIJNS0_10device_ptrIdEENS0_17counting_iteratorIlNS0_11use_defaultESF_SF_EEEEEEEPNSB_IJdlEEESJ_lNS1_9__extrema9arg_max_fIdlNSA_4lessIdEEEEEEJSI_SK_lN3cub18CUB_300001_SM_100013GridEvenShareIlEENSS_9GridQueueIyEESP_EEEvDpT0__param_3[72],
	.param .align 8 .b8 _ZN6thrust24THRUST_300001_SM_1000_NS8cuda_cub4core6detail13_kernel_agentINS1_8__reduce11ReduceAgentINS0_12zip_iteratorIN4cuda3std3__45tupleIJNS0_10device_ptrIdEENS0_17counting_iteratorIlNS0_11use_defaultESF_SF_EEEEEEEPNSB_IJdlEEESJ_lNS1_9__extrema9arg_max_fIdlNSA_4lessIdEEEEEEJSI_SK_lN3cub18CUB_300001_SM_100013GridEvenShareIlEENSS_9GridQueueIyEESP_EEEvDpT0__param_4[8],
	.param .align 1 .b8 _ZN6thrust24THRUST_300001_SM_1000_NS8cuda_cub4core6detail13_kernel_agentINS1_8__reduce11ReduceAgentINS0_12zip_iteratorIN4cuda3std3__45tupleIJNS0_10device_ptrIdEENS0_17counting_iteratorIlNS0_11use_defaultESF_SF_EEEEEEEPNSB_IJdlEEESJ_lNS1_9__extrema9arg_max_fIdlNSA_4lessIdEEEEEEJSI_SK_lN3cub18CUB_300001_SM_100013GridEvenShareIlEENSS_9GridQueueIyEESP_EEEvDpT0__param_5[1]
)
.maxntid 256
{
	.reg .pred 	%p<215>;
	.reg .b32 	%r<399>;
	.reg .b64 	%rd<350>;
	.reg .b64 	%fd<242>;

	ld.param.u64 	%rd3, [_ZN6thrust24THRUST_300001_SM_1000_NS8cuda_cub4core6detail13_kernel_agentINS1_8__reduce11ReduceAgentINS0_12zip_iteratorIN4cuda3std3__45tupleIJNS0_10device_ptrIdEENS0_17counting_iteratorIlNS0_11use_defaultESF_SF_EEEEEEEPNSB_IJdlEEESJ_lNS1_9__extrema9arg_max_fIdlNSA_4lessIdEEEEEEJSI_SK_lN3cub18CUB_300001_SM_100013GridEvenShareIlEENSS_9GridQueueIyEESP_EEEvDpT0__param_0+8];
	ld.param.u64 	%rd196, [_ZN6thrust24THRUST_300001_SM_1000_NS8cuda_cub4core6detail13_kernel_agentINS1_8__reduce11ReduceAgentINS0_12zip_iteratorIN4cuda3std3__45tupleIJNS0_10device_ptrIdEENS0_17counting_iteratorIlNS0_11use_defaultESF_SF_EEEEEEEPNSB_IJdlEEESJ_lNS1_9__extrema9arg_max_fIdlNSA_4lessIdEEEEEEJSI_SK_lN3cub18CUB_300001_SM_100013GridEvenShareIlEENSS_9GridQueueIyEESP_EEEvDpT0__param_0];
	ld.param.u64 	%rd197, [_ZN6thrust24THRUST_300001_SM_1000_NS8cuda_cub4core6detail13_kernel_agentINS1_8__reduce11ReduceAgentINS0_12zip_iteratorIN4cuda3std3__45tupleIJNS0_10device_ptrIdEENS0_17counting_iteratorIlNS0_11use_defaultESF_SF_EEEEEEEPNSB_IJdlEEESJ_lNS1_9__extrema9arg_max_fIdlNSA_4lessIdEEEEEEJSI_SK_lN3cub18CUB_300001_SM_100013GridEvenShareIlEENSS_9GridQueueIyEESP_EEEvDpT0__param_4];
	ld.param.u64 	%rd195, [_ZN6thrust24THRUST_300001_SM_1000_NS8cuda_cub4core6detail13_kernel_agentINS1_8__reduce11ReduceAgentINS0_12zip_iteratorIN4cuda3std3__45tupleIJNS0_10device_ptrIdEENS0_17counting_iteratorIlNS0_11use_defaultESF_SF_EEEEEEEPNSB_IJdlEEESJ_lNS1_9__extrema9arg_max_fIdlNSA_4lessIdEEEEEEJSI_SK_lN3cub18CUB_300001_SM_100013GridEvenShareIlEENSS_9GridQueueIyEESP_EEEvDpT0__param_2];
	cvta.to.global.u64 	%rd1, %rd197;
	cvta.to.global.u64 	%rd2, %rd196;
	mov.u32 	%r1, %ctaid.x;
	mul.lo.s32 	%r33, %r1, 1280;
	cvt.u64.u32 	%rd4, %r33;
	mov.u32 	%r34, %nctaid.x;
	mul.lo.s32 	%r35, %r34, 1280;
	cvt.u64.u32 	%rd5, %r35;
	add.s64 	%rd198, %rd4, 1280;
	setp.le.s64 	%p1, %rd198, %rd195;
	@%p1 bra 	$L__BB6_121;
	cvt.u32.u64 	%r159, %rd4;
	cvt.u32.u64 	%r2, %rd195;
	sub.s32 	%r3, %r2, %r159;
	mov.u32 	%r4, %tid.x;
	setp.ge.s32 	%p98, %r4, %r3;
	mov.f64 	%fd188, 0d0000000000000000;
	mov.b64 	%rd292, 0;
	mov.u32 	%r393, %r4;
	@%p98 bra 	$L__BB6_3;
	cvt.u64.u32 	%rd240, %r4;
	add.s64 	%rd241, %rd4, %rd240;
	shl.b64 	%rd242, %rd241, 3;
	add.s64 	%rd243, %rd2, %rd242;
	add.s64 	%rd292, %rd3, %rd241;
	ld.global.f64 	%fd188, [%rd243];
	add.s32 	%r393, %r4, 256;
$L__BB6_3:
	setp.ge.s32 	%p99, %r393, %r3;
	@%p99 bra 	$L__BB6_25;
	not.b32 	%r161, %r393;
	add.s32 	%r162, %r161, %r2;
	sub.s32 	%r7, %r162, %r159;
	and.b32  	%r163, %r7, 768;
	setp.eq.s32 	%p100, %r163, 768;
	@%p100 bra 	$L__BB6_10;
	cvt.u64.u32 	%rd245, %r393;
	add.s64 	%rd246, %rd245, %rd4;
	add.s64 	%rd283, %rd246, %rd3;
	shl.b64 	%rd247, %rd246, 3;
	add.s64 	%rd282, %rd2, %rd247;
	shr.u32 	%r164, %r7, 8;
	add.s32 	%r165, %r164, 1;
	and.b32  	%r166, %r165, 3;
	neg.s32 	%r391, %r166;
$L__BB6_6:
	.pragma "nounroll";
	mov.u64 	%rd12, %rd292;
	mov.f64 	%fd3, %fd188;
	ld.global.f64 	%fd4, [%rd282];
	setp.lt.f64 	%p101, %fd3, %fd4;
	mov.u64 	%rd292, %rd283;
	mov.f64 	%fd188, %fd4;
	@%p101 bra 	$L__BB6_9;
	setp.lt.f64 	%p102, %fd4, %fd3;
	mov.u64 	%rd292, %rd12;
	mov.f64 	%fd188, %fd3;
	@%p102 bra 	$L__BB6_9;
	setp.lt.s64 	%p103, %rd12, %rd283;
	min.s64 	%rd292, %rd12, %rd283;
	selp.f64 	%fd188, %fd3, %fd4, %p103;
$L__BB6_9:
	add.s32 	%r393, %r393, 256;
	add.s64 	%rd283, %rd283, 256;
	add.s64 	%rd282, %rd282, 2048;
	add.s32 	%r391, %r391, 1;
	setp.ne.s32 	%p104, %r391, 0;
	@%p104 bra 	$L__BB6_6;
$L__BB6_10:
	setp.lt.u32 	%p105, %r7, 768;
	@%p105 bra 	$L__BB6_25;
	add.s32 	%r394, %r393, 512;
$L__BB6_12:
	mov.u32 	%r15, %r394;
	add.s32 	%r167, %r15, -512;
	cvt.s64.s32 	%rd248, %r167;
	add.s64 	%rd249, %rd248, %rd4;
	shl.b64 	%rd250, %rd249, 3;
	add.s64 	%rd20, %rd2, %rd250;
	add.s64 	%rd21, %rd249, %rd3;
	ld.global.f64 	%fd10, [%rd20];
	setp.lt.f64 	%p106, %fd188, %fd10;
	mov.u64 	%rd289, %rd21;
	mov.f64 	%fd185, %fd10;
	@%p106 bra 	$L__BB6_15;
	setp.lt.f64 	%p107, %fd10, %fd188;
	mov.u64 	%rd289, %rd292;
	mov.f64 	%fd185, %fd188;
	@%p107 bra 	$L__BB6_15;
	setp.lt.s64 	%p108, %rd292, %rd21;
	min.s64 	%rd289, %rd292, %rd21;
	selp.f64 	%fd185, %fd188, %fd10, %p108;
$L__BB6_15:
	add.s32 	%r168, %r15, -256;
	cvt.s64.s32 	%rd251, %r168;
	add.s64 	%rd252, %rd251, %rd4;
	add.s64 	%rd24, %rd252, %rd3;
	ld.global.f64 	%fd13, [%rd20+2048];
	setp.lt.f64 	%p109, %fd185, %fd13;
	mov.u64 	%rd290, %rd24;
	mov.f64 	%fd186, %fd13;
	@%p109 bra 	$L__BB6_18;
	setp.lt.f64 	%p110, %fd13, %fd185;
	mov.u64 	%rd290, %rd289;
	mov.f64 	%fd186, %fd185;
	@%p110 bra 	$L__BB6_18;
	setp.lt.s64 	%p111, %rd289, %rd24;
	min.s64 	%rd290, %rd289, %rd24;
	selp.f64 	%fd186, %fd185, %fd13, %p111;
$L__BB6_18:
	cvt.s64.s32 	%rd253, %r15;
	add.s64 	%rd254, %rd253, %rd4;
	add.s64 	%rd27, %rd254, %rd3;
	ld.global.f64 	%fd16, [%rd20+4096];
	setp.lt.f64 	%p112, %fd186, %fd16;
	mov.u64 	%rd291, %rd27;
	mov.f64 	%fd187, %fd16;
	@%p112 bra 	$L__BB6_21;
	setp.lt.f64 	%p113, %fd16, %fd186;
	mov.u64 	%rd291, %rd290;
	mov.f64 	%fd187, %fd186;
	@%p113 bra 	$L__BB6_21;
	setp.lt.s64 	%p114, %rd290, %rd27;
	min.s64 	%rd291, %rd290, %rd27;
	selp.f64 	%fd187, %fd186, %fd16, %p114;
$L__BB6_21:
	add.s32 	%r169, %r15, 256;
	cvt.s64.s32 	%rd255, %r169;
	add.s64 	%rd256, %rd255, %rd4;
	add.s64 	%rd30, %rd256, %rd3;
	ld.global.f64 	%fd19, [%rd20+6144];
	setp.lt.f64 	%p115, %fd187, %fd19;
	mov.u64 	%rd292, %rd30;
	mov.f64 	%fd188, %fd19;
	@%p115 bra 	$L__BB6_24;
	setp.lt.f64 	%p116, %fd19, %fd187;
	mov.u64 	%rd292, %rd291;
	mov.f64 	%fd188, %fd187;
	@%p116 bra 	$L__BB6_24;
	setp.lt.s64 	%p117, %rd291, %rd30;
	min.s64 	%rd292, %rd291, %rd30;
	selp.f64 	%fd188, %fd187, %fd19, %p117;
$L__BB6_24:
	add.s32 	%r394, %r15, 1024;
	add.s32 	%r170, %r15, 512;
	setp.lt.s32 	%p118, %r170, %r3;
	@%p118 bra 	$L__BB6_12;
$L__BB6_25:
	setp.lt.s32 	%p119, %r3, 256;
	@%p119 bra 	$L__BB6_70;
	// begin inline asm
	mov.u32 %r284, %laneid;
	// end inline asm
	mov.b64 	%rd267, %fd188;
	mov.b64 	{%r286, %r291}, %rd267;
	mov.b32 	%r302, 1;
	mov.b32 	%r303, 31;
	mov.b32 	%r304, -1;
	// begin inline asm
	shfl.sync.down.b32 %r285, %r286, %r302, %r303, %r304;
	// end inline asm
	// begin inline asm
	shfl.sync.down.b32 %r290, %r291, %r302, %r303, %r304;
	// end inline asm
	mov.b64 	%rd268, {%r285, %r290};
	mov.b64 	%fd23, %rd268;
	mov.b64 	{%r296, %r301}, %rd292;
	// begin inline asm
	shfl.sync.down.b32 %r295, %r296, %r302, %r303, %r304;
	// end inline asm
	// begin inline asm
	shfl.sync.down.b32 %r300, %r301, %r302, %r303, %r304;
	// end inline asm
	mov.b64 	%rd34, {%r295, %r300};
	setp.gt.s32 	%p171, %r284, 30;
	mov.u64 	%rd294, %rd292;
	mov.f64 	%fd190, %fd188;
	@%p171 bra 	$L__BB6_30;
	setp.lt.f64 	%p172, %fd188, %fd23;
	mov.u64 	%rd294, %rd34;
	mov.f64 	%fd190, %fd23;
	@%p172 bra 	$L__BB6_30;
	setp.gt.f64 	%p173, %fd188, %fd23;
	mov.u64 	%rd294, %rd292;
	mov.f64 	%fd190, %fd188;
	@%p173 bra 	$L__BB6_30;
	setp.lt.s64 	%p174, %rd292, %rd34;
	min.s64 	%rd294, %rd292, %rd34;
	selp.f64 	%fd190, %fd188, %fd23, %p174;
$L__BB6_30:
	mov.b64 	%rd269, %fd190;
	mov.b64 	{%r306, %r311}, %rd269;
	mov.b32 	%r322, 2;
	mov.b32 	%r323, 31;
	mov.b32 	%r324, -1;
	// begin inline asm
	shfl.sync.down.b32 %r305, %r306, %r322, %r323, %r324;
	// end inline asm
	// begin inline asm
	shfl.sync.down.b32 %r310, %r311, %r322, %r323, %r324;
	// end inline asm
	mov.b64 	%rd270, {%r305, %r310};
	mov.b64 	%fd26, %rd270;
	mov.b64 	{%r316, %r321}, %rd294;
	// begin inline asm
	shfl.sync.down.b32 %r315, %r316, %r322, %r323, %r324;
	// end inline asm
	// begin inline asm
	shfl.sync.down.b32 %r320, %r321, %r322, %r323, %r324;
	// end inline asm
	mov.b64 	%rd37, {%r315, %r320};
	setp.gt.s32 	%p175, %r284, 29;
	mov.u64 	%rd295, %rd294;
	mov.f64 	%fd191, %fd190;
	@%p175 bra 	$L__BB6_34;
	setp.lt.f64 	%p176, %fd190, %fd26;
	mov.u64 	%rd295, %rd37;
	mov.f64 	%fd191, %fd26;
	@%p176 bra 	$L__BB6_34;
	setp.gt.f64 	%p177, %fd190, %fd26;
	mov.u64 	%rd295, %rd294;
	mov.f64 	%fd191, %fd190;
	@%p177 bra 	$L__BB6_34;
	setp.lt.s64 	%p178, %rd294, %rd37;
	min.s64 	%rd295, %rd294, %rd37;
	selp.f64 	%fd191, %fd190, %fd26, %p178;
$L__BB6_34:
	mov.b64 	%rd271, %fd191;
	mov.b64 	{%r326, %r331}, %rd271;
	mov.b32 	%r342, 4;
	mov.b32 	%r343, 31;
	mov.b32 	%r344, -1;
	// begin inline asm
	shfl.sync.down.b32 %r325, %r326, %r342, %r343, %r344;
	// end inline asm
	// begin inline asm
	shfl.sync.down.b32 %r330, %r331, %r342, %r343, %r344;
	// end inline asm
	mov.b64 	%rd272, {%r325, %r330};
	mov.b64 	%fd29, %rd272;
	mov.b64 	{%r336, %r341}, %rd295;
	// begin inline asm
	shfl.sync.down.b32 %r335, %r336, %r342, %r343, %r344;
	// end inline asm
	// begin inline asm
	shfl.sync.down.b32 %r340, %r341, %r342, %r343, %r344;
	// end inline asm
	mov.b64 	%rd40, {%r335, %r340};
	setp.gt.s32 	%p179, %r284, 27;
	mov.u64 	%rd296, %rd295;
	mov.f64 	%fd192, %fd191;
	@%p179 bra 	$L__BB6_38;
	setp.lt.f64 	%p180, %fd191, %fd29;
	mov.u64 	%rd296, %rd40;
	mov.f64 	%fd192, %fd29;
	@%p180 bra 	$L__BB6_38;
	setp.gt.f64 	%p181, %fd191, %fd29;
	mov.u64 	%rd296, %rd295;
	mov.f64 	%fd192, %fd191;
	@%p181 bra 	$L__BB6_38;
	setp.lt.s64 	%p182, %rd295, %rd40;
	min.s64 	%rd296, %rd295, %rd40;
	selp.f64 	%fd192, %fd191, %fd29, %p182;
$L__BB6_38:
	mov.b64 	%rd273, %fd192;
	mov.b64 	{%r346, %r351}, %rd273;
	mov.b32 	%r362, 8;
	mov.b32 	%r363, 31;
	mov.b32 	%r364, -1;
	// begin inline asm
	shfl.sync.down.b32 %r345, %r346, %r362, %r363, %r364;
	// end inline asm
	// begin inline asm
	shfl.sync.down.b32 %r350, %r351, %r362, %r363, %r364;
	// end inline asm
	mov.b64 	%rd274, {%r345, %r350};
	mov.b64 	%fd32, %rd274;
	mov.b64 	{%r356, %r361}, %rd296;
	// begin inline asm
	shfl.sync.down.b32 %r355, %r356, %r362, %r363, %r364;
	// end inline asm
	// begin inline asm
	shfl.sync.down.b32 %r360, %r361, %r362, %r363, %r364;
	// end inline asm
	mov.b64 	%rd43, {%r355, %r360};
	setp.gt.s32 	%p183, %r284, 23;
	mov.u64 	%rd297, %rd296;
	mov.f64 	%fd193, %fd192;
	@%p183 bra 	$L__BB6_42;
	setp.lt.f64 	%p184, %fd192, %fd32;
	mov.u64 	%rd297, %rd43;
	mov.f64 	%fd193, %fd32;
	@%p184 bra 	$L__BB6_42;
	setp.gt.f64 	%p185, %fd192, %fd32;
	mov.u64 	%rd297, %rd296;
	mov.f64 	%fd193, %fd192;
	@%p185 bra 	$L__BB6_42;
	setp.lt.s64 	%p186, %rd296, %rd43;
	min.s64 	%rd297, %rd296, %rd43;
	selp.f64 	%fd193, %fd192, %fd32, %p186;
$L__BB6_42:
	mov.b64 	%rd275, %fd193;
	mov.b64 	{%r366, %r371}, %rd275;
	mov.b32 	%r382, 16;
	mov.b32 	%r383, 31;
	mov.b32 	%r384, -1;
	// begin inline asm
	shfl.sync.down.b32 %r365, %r366, %r382, %r383, %r384;
	// end inline asm
	// begin inline asm
	shfl.sync.down.b32 %r370, %r371, %r382, %r383, %r384;
	// end inline asm
	mov.b64 	%rd276, {%r365, %r370};
	mov.b64 	%fd35, %rd276;
	mov.b64 	{%r376, %r381}, %rd297;
	// begin inline asm
	shfl.sync.down.b32 %r375, %r376, %r382, %r383, %r384;
	// end inline asm
	// begin inline asm
	shfl.sync.down.b32 %r380, %r381, %r382, %r383, %r384;
	// end inline asm
	mov.b64 	%rd46, {%r375, %r380};
	setp.gt.s32 	%p187, %r284, 15;
	mov.u64 	%rd349, %rd297;
	mov.f64 	%fd241, %fd193;
	@%p187 bra 	$L__BB6_46;
	setp.lt.f64 	%p188, %fd193, %fd35;
	mov.u64 	%rd349, %rd46;
	mov.f64 	%fd241, %fd35;
	@%p188 bra 	$L__BB6_46;
	setp.gt.f64 	%p189, %fd193, %fd35;
	mov.u64 	%rd349, %rd297;
	mov.f64 	%fd241, %fd193;
	@%p189 bra 	$L__BB6_46;
	setp.lt.s64 	%p190, %rd297, %rd46;
	min.s64 	%rd349, %rd297, %rd46;
	selp.f64 	%fd241, %fd193, %fd35, %p190;
$L__BB6_46:
	setp.ne.s32 	%p191, %r284, 0;
	@%p191 bra 	$L__BB6_48;
	shr.u32 	%r385, %r4, 1;
	and.b32  	%r386, %r385, 496;
	mov.u32 	%r387, _ZN6thrust24THRUST_300001_SM_1000_NS8cuda_cub4core6detail5shmemE;
	add.s32 	%r388, %r387, %r386;
	st.shared.f64 	[%r388+8], %fd241;
	st.shared.u64 	[%r388+16], %rd349;
$L__BB6_48:
	bar.sync 	0;
	setp.ne.s32 	%p192, %r4, 0;
	@%p192 bra 	$L__BB6_208;
	ld.shared.f64 	%fd38, [_ZN6thrust24THRUST_300001_SM_1000_NS8cuda_cub4core6detail5shmemE+24];
	ld.shared.u64 	%rd49, [_ZN6thrust24THRUST_300001_SM_1000_NS8cuda_cub4core6detail5shmemE+32];
	setp.lt.f64 	%p193, %fd241, %fd38;
	mov.u64 	%rd299, %rd49;
	mov.f64 	%fd195, %fd38;
	@%p193 bra 	$L__BB6_52;
	setp.lt.f64 	%p194, %fd38, %fd241;
	mov.u64 	%rd299, %rd349;
	mov.f64 	%fd195, %fd241;
	@%p194 bra 	$L__BB6_52;
	setp.lt.s64 	%p195, %rd349, %rd49;
	min.s64 	%rd299, %rd349, %rd49;
	selp.f64 	%fd195, %fd241, %fd38, %p195;
$L__BB6_52:
	ld.shared.f64 	%fd41, [_ZN6thrust24THRUST_300001_SM_1000_NS8cuda_cub4core6detail5shmemE+40];
	ld.shared.u64 	%rd52, [_ZN6thrust24THRUST_300001_SM_1000_NS8cuda_cub4core6detail5shmemE+48];
	setp.lt.f64 	%p196, %fd195, %fd41;
	mov.u64 	%rd300, %rd52;
	mov.f64 	%fd196, %fd41;
	@%p196 bra 	$L__BB6_55;
	setp.lt.f64 	%p197, %fd41, %fd195;
	mov.u64 	%rd300, %rd299;
	mov.f64 	%fd196, %fd195;
	@%p197 bra 	$L__BB6_55;
	setp.lt.s64 	%p198, %rd299, %rd52;
	min.s64 	%rd300, %rd299, %rd52;
	selp.f64 	%fd196, %fd195, %fd41, %p198;
$L__BB6_55:
	ld.shared.f64 	%fd44, [_ZN6thrust24THRUST_300001_SM_1000_NS8cuda_cub4core6detail5shmemE+56];
	ld.shared.u64 	%rd55, [_ZN6thrust24THRUST_300001_SM_1000_NS8cuda_cub4core6detail5shmemE+64];
	setp.lt.f64 	%p199, %fd196, %fd44;
	mov.u64 	%rd301, %rd55;
	mov.f64 	%fd197, %fd44;
	@%p199 bra 	$L__BB6_58;
	setp.lt.f64 	%p200, %fd44, %fd196;
	mov.u64 	%rd301, %rd300;
	mov.f64 	%fd197, %fd196;
	@%p200 bra 	$L__BB6_58;
	setp.lt.s64 	%p201, %rd300, %rd55;
	min.s64 	%rd301, %rd300, %rd55;
	selp.f64 	%fd197, %fd196, %fd44, %p201;
$L__BB6_58:
	ld.shared.f64 	%fd47, [_ZN6thrust24THRUST_300001_SM_1000_NS8cuda_cub4core6detail5shmemE+72];
	ld.shared.u64 	%rd58, [_ZN6thrust24THRUST_300001_SM_1000_NS8cuda_cub4core6detail5shmemE+80];
	setp.lt.f64 	%p202, %fd197, %fd47;
	mov.u64 	%rd302, %rd58;
	mov.f64 	%fd198, %fd47;
	@%p202 bra 	$L__BB6_61;
	setp.lt.f64 	%p203, %fd47, %fd197;
	mov.u64 	%rd302, %rd301;
	mov.f64 	%fd198, %fd197;
	@%p203 bra 	$L__BB6_61;
	setp.lt.s64 	%p204, %rd301, %rd58;
	min.s64 	%rd302, %rd301, %rd58;
	selp.f64 	%fd198, %fd197, %fd47, %p204;
$L__BB6_61:
	ld.shared.f64 	%fd50, [_ZN6thrust24THRUST_300001_SM_1000_NS8cuda_cub4core6detail5shmemE+88];
	ld.shared.u64 	%rd61, [_ZN6thrust24THRUST_300001_SM_1000_NS8cuda_cub4core6detail5shmemE+96];
	setp.lt.f64 	%p205, %fd198, %fd50;
	mov.u64 	%rd303, %rd61;
	mov.f64 	%fd199, %fd50;
	@%p205 bra 	$L__BB6_64;
	setp.lt.f64 	%p206, %fd50, %fd198;
	mov.u64 	%rd303, %rd302;
	mov.f64 	%fd199, %fd198;
	@%p206 bra 	$L__BB6_64;
	setp.lt.s64 	%p207, %rd302, %rd61;
	min.s64 	%rd303, %rd302, %rd61;
	selp.f64 	%fd199, %fd198, %fd50, %p207;
$L__BB6_64:
	ld.shared.f64 	%fd53, [_ZN6thrust24THRUST_300001_SM_1000_NS8cuda_cub4core6detail5shmemE+104];
	ld.shared.u64 	%rd64, [_ZN6thrust24THRUST_300001_SM_1000_NS8cuda_cub4core6detail5shmemE+112];
	setp.lt.f64 	%p208, %fd199, %fd53;
	mov.u64 	%rd304, %rd64;
	mov.f64 	%fd200, %fd53;
	@%p208 bra 	$L__BB6_67;
	setp.lt.f64 	%p209, %fd53, %fd199;
	mov.u64 	%rd304, %rd303;
	mov.f64 	%fd200, %fd199;
	@%p209 bra 	$L__BB6_67;
	setp.lt.s64 	%p210, %rd303, %rd64;
	min.s64 	%rd304, %rd303, %rd64;
	selp.f64 	%fd200, %fd199, %fd53, %p210;
$L__BB6_67:
	ld.shared.f64 	%fd56, [_ZN6thrust24THRUST_300001_SM_1000_NS8cuda_cub4core6detail5shmemE+120];
	ld.shared.u64 	%rd67, [_ZN6thrust24THRUST_300001_SM_1000_NS8cuda_cub4core6detail5shmemE+128];
	setp.lt.f64 	%p211, %fd200, %fd56;
	mov.u64 	%rd349, %rd67;
	mov.f64 	%fd241, %fd56;
	@%p211 bra 	$L__BB6_208;
	setp.lt.f64 	%p212, %fd56, %fd200;
	mov.u64 	%rd349, %rd304;
	mov.f64 	%fd241, %fd200;
	@%p212 bra 	$L__BB6_208;
	setp.lt.s64 	%p213, %rd304, %rd67;
	min.s64 	%rd349, %rd304, %rd67;
	selp.f64 	%fd241, %fd200, %fd56, %p213;
	bra.uni 	$L__BB6_208;
$L__BB6_70:
	// begin inline asm
	mov.u32 %r171, %laneid;
	// end inline asm
	and.b32  	%r192, %r4, 992;
	add.s32 	%r193, %r192, 32;
	setp.gt.s32 	%p120, %r193, %r3;
	not.b32 	%r194, %r192;
	add.s32 	%r195, %r3, %r194;
	selp.b32 	%r190, %r195, 31, %p120;
	mov.b64 	%rd257, %fd188;
	mov.b64 	{%r173, %r178}, %rd257;
	mov.b32 	%r189, 1;
	mov.b32 	%r191, -1;
	// begin inline asm
	shfl.sync.down.b32 %r172, %r173, %r189, %r190, %r191;
	// end inline asm
	// begin inline asm
	shfl.sync.down.b32 %r177, %r178, %r189, %r190, %r191;
	// end inline asm
	mov.b64 	%rd258, {%r172, %r177};
	mov.b64 	%fd58, %rd258;
	mov.b64 	{%r183, %r188}, %rd292;
	// begin inline asm
	shfl.sync.down.b32 %r182, %r183, %r189, %r190, %r191;
	// end inline asm
	// begin inline asm
	shfl.sync.down.b32 %r187, %r188, %r189, %r190, %r191;
	// end inline asm
	mov.b64 	%rd69, {%r182, %r187};
	setp.ge.s32 	%p121, %r171, %r190;
	mov.u64 	%rd305, %rd292;
	mov.f64 	%fd201, %fd188;
	@%p121 bra 	$L__BB6_74;
	setp.lt.f64 	%p122, %fd188, %fd58;
	mov.u64 	%rd305, %rd69;
	mov.f64 	%fd201, %fd58;
	@%p122 bra 	$L__BB6_74;
	setp.gt.f64 	%p123, %fd188, %fd58;
	mov.u64 	%rd305, %rd292;
	mov.f64 	%fd201, %fd188;
	@%p123 bra 	$L__BB6_74;
	setp.lt.s64 	%p124, %rd292, %rd69;
	min.s64 	%rd305, %rd292, %rd69;
	selp.f64 	%fd201, %fd188, %fd58, %p124;
$L__BB6_74:
	mov.b64 	%rd259, %fd201;
	mov.b64 	{%r197, %r202}, %rd259;
	mov.b32 	%r213, 2;
	mov.b32 	%r215, -1;
	// begin inline asm
	shfl.sync.down.b32 %r196, %r197, %r213, %r190, %r215;
	// end inline asm
	// begin inline asm
	shfl.sync.down.b32 %r201, %r202, %r213, %r190, %r215;
	// end inline asm
	mov.b64 	%rd260, {%r196, %r201};
	mov.b64 	%fd61, %rd260;
	mov.b64 	{%r207, %r212}, %rd305;
	// begin inline asm
	shfl.sync.down.b32 %r206, %r207, %r213, %r190, %r215;
	// end inline asm
	// begin inline asm
	shfl.sync.down.b32 %r211, %r212, %r213, %r190, %r215;
	// end inline asm
	mov.b64 	%rd72, {%r206, %r211};
	add.s32 	%r216, %r171, 2;
	setp.gt.s32 	%p125, %r216, %r190;
	mov.f64 	%fd202, %fd201;
	mov.u64 	%rd306, %rd305;
	@%p125 bra 	$L__BB6_78;
	setp.lt.f64 	%p126, %fd201, %fd61;
	mov.f64 	%fd202, %fd61;
	mov.u64 	%rd306, %rd72;
	@%p126 bra 	$L__BB6_78;
	setp.gt.f64 	%p127, %fd201, %fd61;
	mov.f64 	%fd202, %fd201;
	mov.u64 	%rd306, %rd305;
	@%p127 bra 	$L__BB6_78;
	setp.lt.s64 	%p128, %rd305, %rd72;
	selp.f64 	%fd202, %fd201, %fd61, %p128;
	min.s64 	%rd306, %rd305, %rd72;
$L__BB6_78:
	mov.b64 	%rd261, %fd202;
	mov.b64 	{%r218, %r223}, %rd261;
	mov.b32 	%r234, 4;
	mov.b32 	%r236, -1;
	// begin inline asm
	shfl.sync.down.b32 %r217, %r218, %r234, %r190, %r236;
	// end inline asm
	// begin inline asm
	shfl.sync.down.b32 %r222, %r223, %r234, %r190, %r236;
	// end inline asm
	mov.b64 	%rd262, {%r217, %r222};
	mov.b64 	%fd64, %rd262;
	mov.b64 	{%r228, %r233}, %rd306;
	// begin inline asm
	shfl.sync.down.b32 %r227, %r228, %r234, %r190, %r236;
	// end inline asm
	// begin inline asm
	shfl.sync.down.b32 %r232, %r233, %r234, %r190, %r236;
	// end inline asm
	mov.b64 	%rd75, {%r227, %r232};
	add.s32 	%r237, %r171, 4;
	setp.gt.s32 	%p129, %r237, %r190;
	mov.f64 	%fd203, %fd202;
	mov.u64 	%rd307, %rd306;
	@%p129 bra 	$L__BB6_82;
	setp.lt.f64 	%p130, %fd202, %fd64;
	mov.f64 	%fd203, %fd64;
	mov.u64 	%rd307, %rd75;
	@%p130 bra 	$L__BB6_82;
	setp.gt.f64 	%p131, %fd202, %fd64;
	mov.f64 	%fd203, %fd202;
	mov.u64 	%rd307, %rd306;
	@%p131 bra 	$L__BB6_82;
	setp.lt.s64 	%p132, %rd306, %rd75;
	selp.f64 	%fd203, %fd202, %fd64, %p132;
	min.s64 	%rd307, %rd306, %rd75;
$L__BB6_82:
	mov.b64 	%rd263, %fd203;
	mov.b64 	{%r239, %r244}, %rd263;
	mov.b32 	%r255, 8;
	mov.b32 	%r257, -1;
	// begin inline asm
	shfl.sync.down.b32 %r238, %r239, %r255, %r190, %r257;
	// end inline asm
	// begin inline asm
	shfl.sync.down.b32 %r243, %r244, %r255, %r190, %r257;
	// end inline asm
	mov.b64 	%rd264, {%r238, %r243};
	mov.b64 	%fd67, %rd264;
	mov.b64 	{%r249, %r254}, %rd307;
	// begin inline asm
	shfl.sync.down.b32 %r248, %r249, %r255, %r190, %r257;
	// end inline asm
	// begin inline asm
	shfl.sync.down.b32 %r253, %r254, %r255, %r190, %r257;
	// end inline asm
	mov.b64 	%rd78, {%r248, %r253};
	add.s32 	%r258, %r171, 8;
	setp.gt.s32 	%p133, %r258, %r190;
	mov.f64 	%fd204, %fd203;
	mov.u64 	%rd308, %rd307;
	@%p133 bra 	$L__BB6_86;
	setp.lt.f64 	%p134, %fd203, %fd67;
	mov.f64 	%fd204, %fd67;
	mov.u64 	%rd308, %rd78;
	@%p134 bra 	$L__BB6_86;
	setp.gt.f64 	%p135, %fd203, %fd67;
	mov.f64 	%fd204, %fd203;
	mov.u64 	%rd308, %rd307;
	@%p135 bra 	$L__BB6_86;
	setp.lt.s64 	%p136, %rd307, %rd78;
	selp.f64 	%fd204, %fd203, %fd67, %p136;
	min.s64 	%rd308, %rd307, %rd78;
$L__BB6_86:
	mov.b64 	%rd265, %fd204;
	mov.b64 	{%r260, %r265}, %rd265;
	mov.b32 	%r276, 16;
	mov.b32 	%r278, -1;
	// begin inline asm
	shfl.sync.down.b32 %r259, %r260, %r276, %r190, %r278;
	// end inline asm
	// begin inline asm
	shfl.sync.down.b32 %r264, %r265, %r276, %r190, %r278;
	// end inline asm
	mov.b64 	%rd266, {%r259, %r264};
	mov.b64 	%fd70, %rd266;
	mov.b64 	{%r270, %r275}, %rd308;
	// begin inline asm
	shfl.sync.down.b32 %r269, %r270, %r276, %r190, %r278;
	// end inline asm
	// begin inline asm
	shfl.sync.down.b32 %r274, %r275, %r276, %r190, %r278;
	// end inline asm
	mov.b64 	%rd81, {%r269, %r274};
	add.s32 	%r279, %r171, 16;
	setp.gt.s32 	%p137, %r279, %r190;
	mov.f64 	%fd241, %fd204;
	mov.u64 	%rd349, %rd308;
	@%p137 bra 	$L__BB6_90;
	setp.lt.f64 	%p138, %fd204, %fd70;
	mov.f64 	%fd241, %fd70;
	mov.u64 	%rd349, %rd81;
	@%p138 bra 	$L__BB6_90;
	setp.gt.f64 	%p139, %fd204, %fd70;
	mov.f64 	%fd241, %fd204;
	mov.u64 	%rd349, %rd308;
	@%p139 bra 	$L__BB6_90;
	setp.lt.s64 	%p140, %rd308, %rd81;
	selp.f64 	%fd241, %fd204, %fd70, %p140;
	min.s64 	%rd349, %rd308, %rd81;
$L__BB6_90:
	setp.ne.s32 	%p141, %r171, 0;
	@%p141 bra 	$L__BB6_92;
	shr.u32 	%r280, %r4, 1;
	and.b32  	%r281, %r280, 496;
	mov.u32 	%r282, _ZN6thrust24THRUST_300001_SM_1000_NS8cuda_cub4core6detail5shmemE;
	add.s32 	%r283, %r282, %r281;
	st.shared.f64 	[%r283+8], %fd241;
	st.shared.u64 	[%r283+16], %rd349;
$L__BB6_92:
	bar.sync 	0;
	setp.ne.s32 	%p142, %r4, 0;
	@%p142 bra 	$L__BB6_208;
	setp.lt.s32 	%p143, %r3, 33;
	mov.f64 	%fd206, %fd241;
	mov.u64 	%rd310, %rd349;
	@%p143 bra 	$L__BB6_97;
	ld.shared.f64 	%fd73, [_ZN6thrust24THRUST_300001_SM_1000_NS8cuda_cub4core6detail5shmemE+24];
	ld.shared.u64 	%rd84, [_ZN6thrust24THRUST_300001_SM_1000_NS8cuda_cub4core6detail5shmemE+32];
	setp.lt.f64 	%p144, %fd241, %fd73;
	mov.f64 	%fd206, %fd73;
	mov.u64 	%rd310, %rd84;
	@%p144 bra 	$L__BB6_97;
	setp.lt.f64 	%p145, %fd73, %fd241;
	mov.f64 	%fd206, %fd241;
	mov.u64 	%rd310, %rd349;
	@%p145 bra 	$L__BB6_97;
	setp.lt.s64 	%p146, %rd349, %rd84;
	selp.f64 	%fd206, %fd241, %fd73, %p146;
	min.s64 	%rd310, %rd349, %rd84;
$L__BB6_97:
	setp.lt.s32 	%p147, %r3, 65;
	mov.f64 	%fd207, %fd206;
	mov.u64 	%rd311, %rd310;
	@%p147 bra 	$L__BB6_101;
	ld.shared.f64 	%fd76, [_ZN6thrust24THRUST_300001_SM_1000_NS8cuda_cub4core6detail5shmemE+40];
	ld.shared.u64 	%rd87, [_ZN6thrust24THRUST_300001_SM_1000_NS8cuda_cub4core6detail5shmemE+48];
	setp.lt.f64 	%p148, %fd206, %fd76;
	mov.f64 	%fd207, %fd76;
	mov.u64 	%rd311, %rd87;
	@%p148 bra 	$L__BB6_101;
	setp.lt.f64 	%p149, %fd76, %fd206;
	mov.f64 	%fd207, %fd206;
	mov.u64 	%rd311, %rd310;
	@%p149 bra 	$L__BB6_101;
	setp.lt.s64 	%p150, %rd310, %rd87;
	selp.f64 	%fd207, %fd206, %fd76, %p150;
	min.s64 	%rd311, %rd310, %rd87;
$L__BB6_101:
	setp.lt.s32 	%p151, %r3, 97;
	mov.f64 	%fd208, %fd207;
	mov.u64 	%rd312, %rd311;
	@%p151 bra 	$L__BB6_105;
	ld.shared.f64 	%fd79, [_ZN6thrust24THRUST_300001_SM_1000_NS8cuda_cub4core6detail5shmemE+56];
	ld.shared.u64 	%rd90, [_ZN6thrust24THRUST_300001_SM_1000_NS8cuda_cub4core6detail5shmemE+64];
	setp.lt.f64 	%p152, %fd207, %fd79;
	mov.f64 	%fd208, %fd79;
	mov.u64 	%rd312, %rd90;
	@%p152 bra 	$L__BB6_105;
	setp.lt.f64 	%p153, %fd79, %fd207;
	mov.f64 	%fd208, %fd207;
	mov.u64 	%rd312, %rd311;
	@%p153 bra 	$L__BB6_105;
	setp.lt.s64 	%p154, %rd311, %rd90;
	selp.f64 	%fd208, %fd207, %fd79, %p154;
	min.s64 	%rd312, %rd311, %rd90;
$L__BB6_105:
	setp.lt.s32 	%p155, %r3, 129;
	mov.f64 	%fd209, %fd208;
	mov.u64 	%rd313, %rd312;
	@%p155 bra 	$L__BB6_109;
	ld.shared.f64 	%fd82, [_ZN6thrust24THRUST_300001_SM_1000_NS8cuda_cub4core6detail5shmemE+72];
	ld.shared.u64 	%rd93, [_ZN6thrust24THRUST_300001_SM_1000_NS8cuda_cub4core6detail5shmemE+80];
	setp.lt.f64 	%p156, %fd208, %fd82;
	mov.f64 	%fd209, %fd82;
	mov.u64 	%rd313, %rd93;
	@%p156 bra 	$L__BB6_109;
	setp.lt.f64 	%p157, %fd82, %fd208;
	mov.f64 	%fd209, %fd208;
	mov.u64 	%rd313, %rd312;
	@%p157 bra 	$L__BB6_109;
	setp.lt.s64 	%p158, %rd312, %rd93;
	selp.f64 	%fd209, %fd208, %fd82, %p158;
	min.s64 	%rd313, %rd312, %rd93;
$L__BB6_109:
	setp.lt.s32 	%p159, %r3, 161;
	mov.f64 	%fd210, %fd209;
	mov.u64 	%rd314, %rd313;
	@%p159 bra 	$L__BB6_113;
	ld.shared.f64 	%fd85, [_ZN6thrust24THRUST_300001_SM_1000_NS8cuda_cub4core6detail5shmemE+88];
	ld.shared.u64 	%rd96, [_ZN6thrust24THRUST_300001_SM_1000_NS8cuda_cub4core6detail5shmemE+96];
	setp.lt.f64 	%p160, %fd209, %fd85;
	mov.f64 	%fd210, %fd85;
	mov.u64 	%rd314, %rd96;
	@%p160 bra 	$L__BB6_113;
	setp.lt.f64 	%p161, %fd85, %fd209;
	mov.f64 	%fd210, %fd209;
	mov.u64 	%rd314, %rd313;
	@%p161 bra 	$L__BB6_113;
	setp.lt.s64 	%p162, %rd313, %rd96;
	selp.f64 	%fd210, %fd209, %fd85, %p162;
	min.s64 	%rd314, %rd313, %rd96;
$L__BB6_113:
	setp.lt.s32 	%p163, %r3, 193;
	mov.f64 	%fd211, %fd210;
	mov.u64 	%rd315, %rd314;
	@%p163 bra 	$L__BB6_117;
	ld.shared.f64 	%fd88, [_ZN6thrust24THRUST_300001_SM_1000_NS8cuda_cub4core6detail5shmemE+104];
	ld.shared.u64 	%rd99, [_ZN6thrust24THRUST_300001_SM_1000_NS8cuda_cub4core6detail5shmemE+112];
	setp.lt.f64 	%p164, %fd210, %fd88;
	mov.f64 	%fd211, %fd88;
	mov.u64 	%rd315, %rd99;
	@%p164 bra 	$L__BB6_117;
	setp.lt.f64 	%p165, %fd88, %fd210;
	mov.f64 	%fd211, %fd210;
	mov.u64 	%rd315, %rd314;
	@%p165 bra 	$L__BB6_117;
	setp.lt.s64 	%p166, %rd314, %rd99;
	selp.f64 	%fd211, %fd210, %fd88, %p166;
	min.s64 	%rd315, %rd314, %rd99;
$L__BB6_117:
	setp.lt.s32 	%p167, %r3, 225;
	mov.u64 	%rd349, %rd315;
	mov.f64 	%fd241, %fd211;
	@%p167 bra 	$L__BB6_208;
	ld.shared.f64 	%fd91, [_ZN6thrust24THRUST_300001_SM_1000_NS8cuda_cub4core6detail5shmemE+120];
	ld.shared.u64 	%rd102, [_ZN6thrust24THRUST_300001_SM_1000_NS8cuda_cub4core6detail5shmemE+128];
	setp.lt.f64 	%p168, %fd211, %fd91;
	mov.u64 	%rd349, %rd102;
	mov.f64 	%fd241, %fd91;
	@%p168 bra 	$L__BB6_208;
	setp.lt.f64 	%p169, %fd91, %fd211;
	mov.u64 	%rd349, %rd315;
	mov.f64 	%fd241, %fd211;
	@%p169 bra 	$L__BB6_208;
	setp.lt.s64 	%p170, %rd315, %rd102;
	selp.f64 	%fd241, %fd211, %fd91, %p170;
	min.s64 	%rd349, %rd315, %rd102;
	bra.uni 	$L__BB6_208;
$L__BB6_121:
	mov.u32 	%r20, %tid.x;
	add.s64 	%rd104, %rd3, %rd4;
	cvt.u64.u32 	%rd105, %r20;
	add.s64 	%rd199, %rd105, %rd4;
	shl.b64 	%rd200, %rd199, 3;
	add.s64 	%rd201, %rd2, %rd200;
	ld.global.f64 	%fd170, [%rd201];
	add.s32 	%r36, %r20, 256;
	cvt.u64.u32 	%rd202, %r36;
	ld.global.f64 	%fd171, [%rd201+2048];
	add.s32 	%r37, %r20, 512;
	cvt.u64.u32 	%rd203, %r37;
	ld.global.f64 	%fd172, [%rd201+4096];
	add.s32 	%r38, %r20, 768;
	cvt.u64.u32 	%rd204, %r38;
	ld.global.f64 	%fd173, [%rd201+6144];
	or.b32  	%r39, %r20, 1024;
	cvt.u64.u32 	%rd106, %r39;
	add.s64 	%rd337, %rd104, %rd106;
	ld.global.f64 	%fd229, [%rd201+8192];
	setp.geu.f64 	%p2, %fd170, %fd171;
	selp.f64 	%fd174, %fd170, %fd171, %p2;
	selp.b64 	%rd205, %rd105, %rd202, %p2;
	setp.geu.f64 	%p3, %fd174, %fd172;
	selp.f64 	%fd175, %fd174, %fd172, %p3;
	selp.b64 	%rd206, %rd205, %rd203, %p3;
	setp.geu.f64 	%p4, %fd175, %fd173;
	selp.f64 	%fd94, %fd175, %fd173, %p4;
	selp.b64 	%rd108, %rd206, %rd204, %p4;
	setp.lt.f64 	%p5, %fd94, %fd229;
	@%p5 bra 	$L__BB6_123;
	setp.lt.f64 	%p6, %fd229, %fd94;
	setp.lt.u64 	%p7, %rd108, %rd106;
	or.pred  	%p8, %p6, %p7;
	selp.f64 	%fd229, %fd94, %fd229, %p8;
	add.s64 	%rd207, %rd104, %rd108;
	selp.b64 	%rd337, %rd207, %rd337, %p8;
$L__BB6_123:
	setp.le.u64 	%p9, %rd195, %rd5;
	@%p9 bra 	$L__BB6_164;
	setp.ne.s32 	%p10, %r20, 0;
	@%p10 bra 	$L__BB6_126;
	atom.global.add.u64 	%rd208, [%rd1+8], 1280;
	add.s64 	%rd209, %rd208, %rd5;
	st.shared.u64 	[_ZN6thrust24THRUST_300001_SM_1000_NS8cuda_cub4core6detail5shmemE+152], %rd209;
$L__BB6_126:
	bar.sync 	0;
	ld.shared.u64 	%rd325, [_ZN6thrust24THRUST_300001_SM_1000_NS8cuda_cub4core6detail5shmemE+152];
	add.s64 	%rd210, %rd325, 1280;
	setp.gt.s64 	%p11, %rd210, %rd195;
	@%p11 bra 	$L__BB6_141;
	mov.f64 	%fd213, %fd229;
	mov.u64 	%rd318, %rd337;
$L__BB6_128:
	add.s64 	%rd211, %rd325, %rd105;
	shl.b64 	%rd212, %rd211, 3;
	add.s64 	%rd213, %rd2, %rd212;
	add.s64 	%rd319, %rd211, %rd3;
	ld.global.f64 	%fd214, [%rd213];
	add.s64 	%rd320, %rd319, 256;
	ld.global.f64 	%fd215, [%rd213+2048];
	add.s64 	%rd321, %rd319, 512;
	ld.global.f64 	%fd216, [%rd213+4096];
	add.s64 	%rd322, %rd319, 768;
	ld.global.f64 	%fd217, [%rd213+6144];
	add.s64 	%rd337, %rd319, 1024;
	ld.global.f64 	%fd229, [%rd213+8192];
	setp.lt.f64 	%p12, %fd213, %fd214;
	@%p12 bra 	$L__BB6_130;
	setp.lt.f64 	%p13, %fd214, %fd213;
	setp.lt.s64 	%p14, %rd318, %rd319;
	or.pred  	%p15, %p13, %p14;
	selp.f64 	%fd214, %fd213, %fd214, %p15;
	selp.b64 	%rd319, %rd318, %rd319, %p15;
$L__BB6_130:
	setp.lt.f64 	%p16, %fd214, %fd215;
	@%p16 bra 	$L__BB6_132;
	setp.lt.f64 	%p17, %fd215, %fd214;
	setp.lt.s64 	%p18, %rd319, %rd320;
	or.pred  	%p19, %p17, %p18;
	selp.f64 	%fd215, %fd214, %fd215, %p19;
	selp.b64 	%rd320, %rd319, %rd320, %p19;
$L__BB6_132:
	setp.lt.f64 	%p20, %fd215, %fd216;
	@%p20 bra 	$L__BB6_134;
	setp.lt.f64 	%p21, %fd216, %fd215;
	setp.lt.s64 	%p22, %rd320, %rd321;
	or.pred  	%p23, %p21, %p22;
	selp.f64 	%fd216, %fd215, %fd216, %p23;
	selp.b64 	%rd321, %rd320, %rd321, %p23;
$L__BB6_134:
	setp.lt.f64 	%p24, %fd216, %fd217;
	@%p24 bra 	$L__BB6_136;
	setp.lt.f64 	%p25, %fd217, %fd216;
	setp.lt.s64 	%p26, %rd321, %rd322;
	or.pred  	%p27, %p25, %p26;
	selp.f64 	%fd217, %fd216, %fd217, %p27;
	selp.b64 	%rd322, %rd321, %rd322, %p27;
$L__BB6_136:
	setp.lt.f64 	%p28, %fd217, %fd229;
	@%p28 bra 	$L__BB6_138;
	setp.lt.f64 	%p29, %fd229, %fd217;
	setp.lt.s64 	%p30, %rd322, %rd337;
	or.pred  	%p31, %p29, %p30;
	selp.f64 	%fd229, %fd217, %fd229, %p31;
	selp.b64 	%rd337, %rd322, %rd337, %p31;
$L__BB6_138:
	setp.ne.s32 	%p32, %r20, 0;
	bar.sync 	0;
	@%p32 bra 	$L__BB6_140;
	atom.global.add.u64 	%rd214, [%rd1+8], 1280;
	add.s64 	%rd215, %rd214, %rd5;
	st.shared.u64 	[_ZN6thrust24THRUST_300001_SM_1000_NS8cuda_cub4core6detail5shmemE+152], %rd215;
$L__BB6_140:
	bar.sync 	0;
	ld.shared.u64 	%rd325, [_ZN6thrust24THRUST_300001_SM_1000_NS8cuda_cub4core6detail5shmemE+152];
	add.s64 	%rd216, %rd325, 1280;
	setp.le.s64 	%p33, %rd216, %rd195;
	mov.f64 	%fd213, %fd229;
	mov.u64 	%rd318, %rd337;
	@%p33 bra 	$L__BB6_128;
$L__BB6_141:
	setp.le.s64 	%p34, %rd195, %rd325;
	@%p34 bra 	$L__BB6_164;
	cvt.u32.u64 	%r40, %rd325;
	cvt.u32.u64 	%r41, %rd195;
	sub.s32 	%r21, %r41, %r40;
	setp.ge.s32 	%p35, %r20, %r21;
	@%p35 bra 	$L__BB6_164;
	not.b32 	%r43, %r20;
	add.s32 	%r44, %r43, %r41;
	sub.s32 	%r22, %r44, %r40;
	and.b32  	%r46, %r22, 768;
	setp.eq.s32 	%p36, %r46, 768;
	mov.u32 	%r397, %r20;
	@%p36 bra 	$L__BB6_149;
	add.s64 	%rd218, %rd325, %rd105;
	add.s64 	%rd327, %rd218, %rd3;
	shl.b64 	%rd219, %rd218, 3;
	add.s64 	%rd326, %rd2, %rd219;
	shr.u32 	%r47, %r22, 8;
	add.s32 	%r48, %r47, 1;
	and.b32  	%r49, %r48, 3;
	neg.s32 	%r395, %r49;
	mov.u32 	%r397, %r20;
$L__BB6_145:
	.pragma "nounroll";
	mov.u64 	%rd136, %rd337;
	mov.f64 	%fd114, %fd229;
	ld.global.f64 	%fd115, [%rd326];
	setp.lt.f64 	%p37, %fd114, %fd115;
	mov.f64 	%fd229, %fd115;
	mov.u64 	%rd337, %rd327;
	@%p37 bra 	$L__BB6_148;
	setp.lt.f64 	%p38, %fd115, %fd114;
	mov.f64 	%fd229, %fd114;
	mov.u64 	%rd337, %rd136;
	@%p38 bra 	$L__BB6_148;
	setp.lt.s64 	%p39, %rd136, %rd327;
	selp.f64 	%fd229, %fd114, %fd115, %p39;
	min.s64 	%rd337, %rd136, %rd327;
$L__BB6_148:
	add.s32 	%r397, %r397, 256;
	add.s64 	%rd327, %rd327, 256;
	add.s64 	%rd326, %rd326, 2048;
	add.s32 	%r395, %r395, 1;
	setp.ne.s32 	%p40, %r395, 0;
	@%p40 bra 	$L__BB6_145;
$L__BB6_149:
	setp.lt.u32 	%p41, %r22, 768;
	@%p41 bra 	$L__BB6_164;
	add.s32 	%r398, %r397, 512;
$L__BB6_151:
	mov.u32 	%r30, %r398;
	add.s32 	%r50, %r30, -512;
	cvt.u64.u32 	%rd220, %r50;
	add.s64 	%rd221, %rd325, %rd220;
	shl.b64 	%rd222, %rd221, 3;
	add.s64 	%rd144, %rd2, %rd222;
	add.s64 	%rd145, %rd221, %rd3;
	ld.global.f64 	%fd121, [%rd144];
	setp.lt.f64 	%p42, %fd229, %fd121;
	mov.f64 	%fd225, %fd121;
	mov.u64 	%rd333, %rd145;
	@%p42 bra 	$L__BB6_154;
	setp.lt.f64 	%p43, %fd121, %fd229;
	mov.f64 	%fd225, %fd229;
	mov.u64 	%rd333, %rd337;
	@%p43 bra 	$L__BB6_154;
	setp.lt.s64 	%p44, %rd337, %rd145;
	selp.f64 	%fd225, %fd229, %fd121, %p44;
	min.s64 	%rd333, %rd337, %rd145;
$L__BB6_154:
	add.s32 	%r51, %r30, -256;
	cvt.u64.u32 	%rd223, %r51;
	add.s64 	%rd224, %rd325, %rd223;
	add.s64 	%rd148, %rd224, %rd3;
	ld.global.f64 	%fd124, [%rd144+2048];
	setp.lt.f64 	%p45, %fd225, %fd124;
	mov.f64 	%fd226, %fd124;
	mov.u64 	%rd334, %rd148;
	@%p45 bra 	$L__BB6_157;
	setp.lt.f64 	%p46, %fd124, %fd225;
	mov.f64 	%fd226, %fd225;
	mov.u64 	%rd334, %rd333;
	@%p46 bra 	$L__BB6_157;
	setp.lt.s64 	%p47, %rd333, %rd148;
	selp.f64 	%fd226, %fd225, %fd124, %p47;
	min.s64 	%rd334, %rd333, %rd148;
$L__BB6_157:
	cvt.u64.u32 	%rd225, %r30;
	add.s64 	%rd226, %rd325, %rd225;
	add.s64 	%rd151, %rd226, %rd3;
	ld.global.f64 	%fd127, [%rd144+4096];
	setp.lt.f64 	%p48, %fd226, %fd127;
	mov.f64 	%fd227, %fd127;
	mov.u64 	%rd335, %rd151;
	@%p48 bra 	$L__BB6_160;
	setp.lt.f64 	%p49, %fd127, %fd226;
	mov.f64 	%fd227, %fd226;
	mov.u64 	%rd335, %rd334;
	@%p49 bra 	$L__BB6_160;
	setp.lt.s64 	%p50, %rd334, %rd151;
	selp.f64 	%fd227, %fd226, %fd127, %p50;
	min.s64 	%rd335, %rd334, %rd151;
$L__BB6_160:
	add.s32 	%r52, %r30, 256;
	cvt.u64.u32 	%rd227, %r52;
	add.s64 	%rd228, %rd325, %rd227;
	add.s64 	%rd154, %rd228, %rd3;
	ld.global.f64 	%fd130, [%rd144+6144];
	setp.lt.f64 	%p51, %fd227, %fd130;
	mov.f64 	%fd229, %fd130;
	mov.u64 	%rd337, %rd154;
	@%p51 bra 	$L__BB6_163;
	setp.lt.f64 	%p52, %fd130, %fd227;
	mov.f64 	%fd229, %fd227;
	mov.u64 	%rd337, %rd335;
	@%p52 bra 	$L__BB6_163;
	setp.lt.s64 	%p53, %rd335, %rd154;
	selp.f64 	%fd229, %fd227, %fd130, %p53;
	min.s64 	%rd337, %rd335, %rd154;
$L__BB6_163:
	add.s32 	%r398, %r30, 1024;
	add.s32 	%r53, %r30, 512;
	setp.lt.s32 	%p54, %r53, %r21;
	@%p54 bra 	$L__BB6_151;
$L__BB6_164:
	// begin inline asm
	mov.u32 %r54, %laneid;
	// end inline asm
	mov.b64 	%rd229, %fd229;
	mov.b64 	{%r56, %r61}, %rd229;
	mov.b32 	%r72, 1;
	mov.b32 	%r73, 31;
	mov.b32 	%r74, -1;
	// begin inline asm
	shfl.sync.down.b32 %r55, %r56, %r72, %r73, %r74;
	// end inline asm
	// begin inline asm
	shfl.sync.down.b32 %r60, %r61, %r72, %r73, %r74;
	// end inline asm
	mov.b64 	%rd230, {%r55, %r60};
	mov.b64 	%fd134, %rd230;
	mov.b64 	{%r66, %r71}, %rd337;
	// begin inline asm
	shfl.sync.down.b32 %r65, %r66, %r72, %r73, %r74;
	// end inline asm
	// begin inline asm
	shfl.sync.down.b32 %r70, %r71, %r72, %r73, %r74;
	// end inline asm
	mov.b64 	%rd158, {%r65, %r70};
	setp.gt.s32 	%p55, %r54, 30;
	mov.f64 	%fd230, %fd229;
	mov.u64 	%rd338, %rd337;
	@%p55 bra 	$L__BB6_168;
	setp.lt.f64 	%p56, %fd229, %fd134;
	mov.f64 	%fd230, %fd134;
	mov.u64 	%rd338, %rd158;
	@%p56 bra 	$L__BB6_168;
	setp.gt.f64 	%p57, %fd229, %fd134;
	mov.f64 	%fd230, %fd229;
	mov.u64 	%rd338, %rd337;
	@%p57 bra 	$L__BB6_168;
	setp.lt.s64 	%p58, %rd337, %rd158;
	selp.f64 	%fd230, %fd229, %fd134, %p58;
	min.s64 	%rd338, %rd337, %rd158;
$L__BB6_168:
	mov.b64 	%rd231, %fd230;
	mov.b64 	{%r76, %r81}, %rd231;
	mov.b32 	%r92, 2;
	mov.b32 	%r93, 31;
	mov.b32 	%r94, -1;
	// begin inline asm
	shfl.sync.down.b32 %r75, %r76, %r92, %r93, %r94;
	// end inline asm
	// begin inline asm
	shfl.sync.down.b32 %r80, %r81, %r92, %r93, %r94;
	// end inline asm
	mov.b64 	%rd232, {%r75, %r80};
	mov.b64 	%fd137, %rd232;
	mov.b64 	{%r86, %r91}, %rd338;
	// begin inline asm
	shfl.sync.down.b32 %r85, %r86, %r92, %r93, %r94;
	// end inline asm
	// begin inline asm
	shfl.sync.down.b32 %r90, %r91, %r92, %r93, %r94;
	// end inline asm
	mov.b64 	%rd161, {%r85, %r90};
	setp.gt.s32 	%p59, %r54, 29;
	mov.f64 	%fd231, %fd230;
	mov.u64 	%rd339, %rd338;
	@%p59 bra 	$L__BB6_172;
	setp.lt.f64 	%p60, %fd230, %fd137;
	mov.f64 	%fd231, %fd137;
	mov.u64 	%rd339, %rd161;
	@%p60 bra 	$L__BB6_172;
	setp.gt.f64 	%p61, %fd230, %fd137;
	mov.f64 	%fd231, %fd230;
	mov.u64 	%rd339, %rd338;
	@%p61 bra 	$L__BB6_172;
	setp.lt.s64 	%p62, %rd338, %rd161;
	selp.f64 	%fd231, %fd230, %fd137, %p62;
	min.s64 	%rd339, %rd338, %rd161;
$L__BB6_172:
	mov.b64 	%rd233, %fd231;
	mov.b64 	{%r96, %r101}, %rd233;
	mov.b32 	%r112, 4;
	mov.b32 	%r113, 31;
	mov.b32 	%r114, -1;
	// begin inline asm
	shfl.sync.down.b32 %r95, %r96, %r112, %r113, %r114;
	// end inline asm
	// begin inline asm
	shfl.sync.down.b32 %r100, %r101, %r112, %r113, %r114;
	// end inline asm
	mov.b64 	%rd234, {%r95, %r100};
	mov.b64 	%fd140, %rd234;
	mov.b64 	{%r106, %r111}, %rd339;
	// begin inline asm
	shfl.sync.down.b32 %r105, %r106, %r112, %r113, %r114;
	// end inline asm
	// begin inline asm
	shfl.sync.down.b32 %r110, %r111, %r112, %r113, %r114;
	// end inline asm
	mov.b64 	%rd164, {%r105, %r110};
	setp.gt.s32 	%p63, %r54, 27;
	mov.f64 	%fd232, %fd231;
	mov.u64 	%rd340, %rd339;
	@%p63 bra 	$L__BB6_176;
	setp.lt.f64 	%p64, %fd231, %fd140;
	mov.f64 	%fd232, %fd140;
	mov.u64 	%rd340, %rd164;
	@%p64 bra 	$L__BB6_176;
	setp.gt.f64 	%p65, %fd231, %fd140;
	mov.f64 	%fd232, %fd231;
	mov.u64 	%rd340, %rd339;
	@%p65 bra 	$L__BB6_176;
	setp.lt.s64 	%p66, %rd339, %rd164;
	selp.f64 	%fd232, %fd231, %fd140, %p66;
	min.s64 	%rd340, %rd339, %rd164;
$L__BB6_176:
	mov.b64 	%rd235, %fd232;
	mov.b64 	{%r116, %r121}, %rd235;
	mov.b32 	%r132, 8;
	mov.b32 	%r133, 31;
	mov.b32 	%r134, -1;
	// begin inline asm
	shfl.sync.down.b32 %r115, %r116, %r132, %r133, %r134;
	// end inline asm
	// begin inline asm
	shfl.sync.down.b32 %r120, %r121, %r132, %r133, %r134;
	// end inline asm
	mov.b64 	%rd236, {%r115, %r120};
	mov.b64 	%fd143, %rd236;
	mov.b64 	{%r126, %r131}, %rd340;
	// begin inline asm
	shfl.sync.down.b32 %r125, %r126, %r132, %r133, %r134;
	// end inline asm
	// begin inline asm
	shfl.sync.down.b32 %r130, %r131, %r132, %r133, %r134;
	// end inline asm
	mov.b64 	%rd167, {%r125, %r130};
	setp.gt.s32 	%p67, %r54, 23;
	mov.f64 	%fd233, %fd232;
	mov.u64 	%rd341, %rd340;
	@%p67 bra 	$L__BB6_180;
	setp.lt.f64 	%p68, %fd232, %fd143;
	mov.f64 	%fd233, %fd143;
	mov.u64 	%rd341, %rd167;
	@%p68 bra 	$L__BB6_180;
	setp.gt.f64 	%p69, %fd232, %fd143;
	mov.f64 	%fd233, %fd232;
	mov.u64 	%rd341, %rd340;
	@%p69 bra 	$L__BB6_180;
	setp.lt.s64 	%p70, %rd340, %rd167;
	selp.f64 	%fd233, %fd232, %fd143, %p70;
	min.s64 	%rd341, %rd340, %rd167;
$L__BB6_180:
	mov.b64 	%rd237, %fd233;
	mov.b64 	{%r136, %r141}, %rd237;
	mov.b32 	%r152, 16;
	mov.b32 	%r153, 31;
	mov.b32 	%r154, -1;
	// begin inline asm
	shfl.sync.down.b32 %r135, %r136, %r152, %r153, %r154;
	// end inline asm
	// begin inline asm
	shfl.sync.down.b32 %r140, %r141, %r152, %r153, %r154;
	// end inline asm
	mov.b64 	%rd238, {%r135, %r140};
	mov.b64 	%fd146, %rd238;
	mov.b64 	{%r146, %r151}, %rd341;
	// begin inline asm
	shfl.sync.down.b32 %r145, %r146, %r152, %r153, %r154;
	// end inline asm
	// begin inline asm
	shfl.sync.down.b32 %r150, %r151, %r152, %r153, %r154;
	// end inline asm
	mov.b64 	%rd170, {%r145, %r150};
	setp.gt.s32 	%p71, %r54, 15;
	mov.f64 	%fd241, %fd233;
	mov.u64 	%rd349, %rd341;
	@%p71 bra 	$L__BB6_184;
	setp.lt.f64 	%p72, %fd233, %fd146;
	mov.f64 	%fd241, %fd146;
	mov.u64 	%rd349, %rd170;
	@%p72 bra 	$L__BB6_184;
	setp.gt.f64 	%p73, %fd233, %fd146;
	mov.f64 	%fd241, %fd233;
	mov.u64 	%rd349, %rd341;
	@%p73 bra 	$L__BB6_184;
	setp.lt.s64 	%p74, %rd341, %rd170;
	selp.f64 	%fd241, %fd233, %fd146, %p74;
	min.s64 	%rd349, %rd341, %rd170;
$L__BB6_184:
	setp.ne.s32 	%p75, %r54, 0;
	@%p75 bra 	$L__BB6_186;
	shr.u32 	%r155, %r20, 1;
	and.b32  	%r156, %r155, 496;
	mov.u32 	%r157, _ZN6thrust24THRUST_300001_SM_1000_NS8cuda_cub4core6detail5shmemE;
	add.s32 	%r158, %r157, %r156;
	st.shared.f64 	[%r158+8], %fd241;
	st.shared.u64 	[%r158+16], %rd349;
$L__BB6_186:
	bar.sync 	0;
	setp.ne.s32 	%p76, %r20, 0;
	@%p76 bra 	$L__BB6_208;
	ld.shared.f64 	%fd149, [_ZN6thrust24THRUST_300001_SM_1000_NS8cuda_cub4core6detail5shmemE+24];
	ld.shared.u64 	%rd173, [_ZN6thrust24THRUST_300001_SM_1000_NS8cuda_cub4core6detail5shmemE+32];
	setp.lt.f64 	%p77, %fd241, %fd149;
	mov.f64 	%fd235, %fd149;
	mov.u64 	%rd343, %rd173;
	@%p77 bra 	$L__BB6_190;
	setp.lt.f64 	%p78, %fd149, %fd241;
	mov.f64 	%fd235, %fd241;
	mov.u64 	%rd343, %rd349;
	@%p78 bra 	$L__BB6_190;
	setp.lt.s64 	%p79, %rd349, %rd173;
	selp.f64 	%fd235, %fd241, %fd149, %p79;
	min.s64 	%rd343, %rd349, %rd173;
$L__BB6_190:
	ld.shared.f64 	%fd152, [_ZN6thrust24THRUST_300001_SM_1000_NS8cuda_cub4core6detail5shmemE+40];
	ld.shared.u64 	%rd176, [_ZN6thrust24THRUST_300001_SM_1000_NS8cuda_cub4core6detail5shmemE+48];
	setp.lt.f64 	%p80, %fd235, %fd152;
	mov.f64 	%fd236, %fd152;
	mov.u64 	%rd344, %rd176;
	@%p80 bra 	$L__BB6_193;
	setp.lt.f64 	%p81, %fd152, %fd235;
	mov.f64 	%fd236, %fd235;
	mov.u64 	%rd344, %rd343;
	@%p81 bra 	$L__BB6_193;
	setp.lt.s64 	%p82, %rd343, %rd176;
	selp.f64 	%fd236, %fd235, %fd152, %p82;
	min.s64 	%rd344, %rd343, %rd176;
$L__BB6_193:
	ld.shared.f64 	%fd155, [_ZN6thrust24THRUST_300001_SM_1000_NS8cuda_cub4core6detail5shmemE+56];
	ld.shared.u64 	%rd179, [_ZN6thrust24THRUST_300001_SM_1000_NS8cuda_cub4core6detail5shmemE+64];
	setp.lt.f64 	%p83, %fd236, %fd155;
	mov.f64 	%fd237, %fd155;
	mov.u64 	%rd345, %rd179;
	@%p83 bra 	$L__BB6_196;
	setp.lt.f64 	%p84, %fd155, %fd236;
	mov.f64 	%fd237, %fd236;
	mov.u64 	%rd345, %rd344;
	@%p84 bra 	$L__BB6_196;
	setp.lt.s64 	%p85, %rd344, %rd179;
	selp.f64 	%fd237, %fd236, %fd155, %p85;
	min.s64 	%rd345, %rd344, %rd179;
$L__BB6_196:
	ld.shared.f64 	%fd158, [_ZN6thrust24THRUST_300001_SM_1000_NS8cuda_cub4core6detail5shmemE+72];
	ld.shared.u64 	%rd182, [_ZN6thrust24THRUST_300001_SM_1000_NS8cuda_cub4core6detail5shmemE+80];
	setp.lt.f64 	%p86, %fd237, %fd158;
	mov.f64 	%fd238, %fd158;
	mov.u64 	%rd346, %rd182;
	@%p86 bra 	$L__BB6_199;
	setp.lt.f64 	%p87, %fd158, %fd237;
	mov.f64 	%fd238, %fd237;
	mov.u64 	%rd346, %rd345;
	@%p87 bra 	$L__BB6_199;
	setp.lt.s64 	%p88, %rd345, %rd182;
	selp.f64 	%fd238, %fd237, %fd158, %p88;
	min.s64 	%rd346, %rd345, %rd182;
$L__BB6_199:
	ld.shared.f64 	%fd161, [_ZN6thrust24THRUST_300001_SM_1000_NS8cuda_cub4core6detail5shmemE+88];
	ld.shared.u64 	%rd185, [_ZN6thrust24THRUST_300001_SM_1000_NS8cuda_cub4core6detail5shmemE+96];
	setp.lt.f64 	%p89, %fd238, %fd161;
	mov.f64 	%fd239, %fd161;
	mov.u64 	%rd347, %rd185;
	@%p89 bra 	$L__BB6_202;
	setp.lt.f64 	%p90, %fd161, %fd238;
	mov.f64 	%fd239, %fd238;
	mov.u64 	%rd347, %rd346;
	@%p90 bra 	$L__BB6_202;
	setp.lt.s64 	%p91, %rd346, %rd185;
	selp.f64 	%fd239, %fd238, %fd161, %p91;
	min.s64 	%rd347, %rd346, %rd185;
$L__BB6_202:
	ld.shared.f64 	%fd164, [_ZN6thrust24THRUST_300001_SM_1000_NS8cuda_cub4core6detail5shmemE+104];
	ld.shared.u64 	%rd188, [_ZN6thrust24THRUST_300001_SM_1000_NS8cuda_cub4core6detail5shmemE+112];
	setp.lt.f64 	%p92, %fd239, %fd164;
	mov.f64 	%fd240, %fd164;
	mov.u64 	%rd348, %rd188;
	@%p92 bra 	$L__BB6_205;
	setp.lt.f64 	%p93, %fd164, %fd239;
	mov.f64 	%fd240, %fd239;
	mov.u64 	%rd348, %rd347;
	@%p93 bra 	$L__BB6_205;
	setp.lt.s64 	%p94, %rd347, %rd188;
	selp.f64 	%fd240, %fd239, %fd164, %p94;
	min.s64 	%rd348, %rd347, %rd188;
$L__BB6_205:
	ld.shared.f64 	%fd167, [_ZN6thrust24THRUST_300001_SM_1000_NS8cuda_cub4core6detail5shmemE+120];
	ld.shared.u64 	%rd191, [_ZN6thrust24THRUST_300001_SM_1000_NS8cuda_cub4core6detail5shmemE+128];
	setp.lt.f64 	%p95, %fd240, %fd167;
	mov.u64 	%rd349, %rd191;
	mov.f64 	%fd241, %fd167;
	@%p95 bra 	$L__BB6_208;
	setp.lt.f64 	%p96, %fd167, %fd240;
	mov.u64 	%rd349, %rd348;
	mov.f64 	%fd241, %fd240;
	@%p96 bra 	$L__BB6_208;
	setp.lt.s64 	%p97, %rd348, %rd191;
	selp.f64 	%fd241, %fd240, %fd167, %p97;
	min.s64 	%rd349, %rd348, %rd191;
$L__BB6_208:
	mov.u32 	%r389, %tid.x;
	setp.ne.s32 	%p214, %r389, 0;
	@%p214 bra 	$L__BB6_210;
	ld.param.u64 	%rd280, [_ZN6thrust24THRUST_300001_SM_1000_NS8cuda_cub4core6detail13_kernel_agentINS1_8__reduce11ReduceAgentINS0_12zip_iteratorIN4cuda3std3__45tupleIJNS0_10device_ptrIdEENS0_17counting_iteratorIlNS0_11use_defaultESF_SF_EEEEEEEPNSB_IJdlEEESJ_lNS1_9__extrema9arg_max_fIdlNSA_4lessIdEEEEEEJSI_SK_lN3cub18CUB_300001_SM_100013GridEvenShareIlEENSS_9GridQueueIyEESP_EEEvDpT0__param_1];
	cvta.to.global.u64 	%rd277, %rd280;
	mul.wide.u32 	%rd278, %r1, 16;
	add.s64 	%rd279, %rd277, %rd278;
	st.global.f64 	[%rd279], %fd241;
	st.global.u64 	[%rd279+8], %rd349;
$L__BB6_210:
	ret;

}
	// .globl	_ZN6thrust24THRUST_300001_SM_1000_NS8cuda_cub4core6detail13_kernel_agentINS1_8__reduce10DrainAgentIlEEJN3cub18CUB_300001_SM_10009GridQueueIyEElEEEvDpT0_
.visible .entry _ZN6thrust24THRUST_300001_SM_1000_NS8cuda_cub4core6detail13_kernel_agentINS1_8__reduce10DrainAgentIlEEJN3cub18CUB_300001_SM_10009GridQueueIyEElEEEvDpT0_(
	.param .align 8 .b8 _ZN6thrust24THRUST_300001_SM_1000_NS8cuda_cub4core6detail13_kernel_agentINS1_8__reduce10DrainAgentIlEEJN3cub18CUB_300001_SM_10009GridQueueIyEElEEEvDpT0__param_0[8],
	.param .u64 _ZN6thrust24THRUST_300001_SM_1000_NS8cuda_cub4core6detail13_kernel_agentINS1_8__reduce10DrainAgentIlEEJN3cub18CUB_300001_SM_10009GridQueueIyEElEEEvDpT0__param_1
)
.maxntid 1
{
	.reg .b64 	%rd<5>;

	ld.param.u64 	%rd1, [_ZN6thrust24THRUST_300001_SM_1000_NS8cuda_cub4core6detail13_kernel_agentINS1_8__reduce10DrainAgentIlEEJN3cub18CUB_300001_SM_10009GridQueueIyEElEEEvDpT0__param_0];
	ld.param.u64 	%rd2, [_ZN6thrust24THRUST_300001_SM_1000_NS8cuda_cub4core6detail13_kernel_agentINS1_8__reduce10DrainAgentIlEEJN3cub18CUB_300001_SM_10009GridQueueIyEElEEEvDpT0__param_1];
	cvta.to.global.u64 	%rd3, %rd1;
	st.global.u64 	[%rd3], %rd2;
	mov.b64 	%rd4, 0;
	st.global.u64 	[%rd3+8], %rd4;
	ret;

}
	// .globl	_ZN6thrust24THRUST_300001_SM_1000_NS8cuda_cub4core6detail13_kernel_agentINS1_8__reduce11ReduceAgentIPN4cuda3std3__45tupleIJdlEEESC_SB_lNS1_9__extrema9arg_max_fIdlNS9_4lessIdEEEEEEJSC_SC_iSH_EEEvDpT0_
.visible .entry _ZN6thrust24THRUST_300001_SM_1000_NS8cuda_cub4core6detail13_kernel_agentINS1_8__reduce11ReduceAgentIPN4cuda3std3__45tupleIJdlEEESC_SB_lNS1_9__extrema9arg_max_fIdlNS9_4lessIdEEEEEEJSC_SC_iSH_EEEvDpT0_(
	.param .u64 .ptr .align 1 _ZN6thrust24THRUST_300001_SM_1000_NS8cuda_cub4core6detail13_kernel_agentINS1_8__reduce11ReduceAgentIPN4cuda3std3__45tupleIJdlEEESC_SB_lNS1_9__extrema9arg_max_fIdlNS9_4lessIdEEEEEEJSC_SC_iSH_EEEvDpT0__param_0,
	.param .u64 .ptr .align 1 _ZN6thrust24THRUST_300001_SM_1000_NS8cuda_cub4core6detail13_kernel_agentINS1_8__reduce11ReduceAgentIPN4cuda3std3__45tupleIJdlEEESC_SB_lNS1_9__extrema9arg_max_fIdlNS9_4lessIdEEEEEEJSC_SC_iSH_EEEvDpT0__param_1,
	.param .u32 _ZN6thrust24THRUST_300001_SM_1000_NS8cuda_cub4core6detail13_kernel_agentINS1_8__reduce11ReduceAgentIPN4cuda3std3__45tupleIJdlEEESC_SB_lNS1_9__extrema9arg_max_fIdlNS9_4lessIdEEEEEEJSC_SC_iSH_EEEvDpT0__param_2,
	.param .align 1 .b8 _ZN6thrust24THRUST_300001_SM_1000_NS8cuda_cub4core6detail13_kernel_agentINS1_8__reduce11ReduceAgentIPN4cuda3std3__45tupleIJdlEEESC_SB_lNS1_9__extrema9arg_max_fIdlNS9_4lessIdEEEEEEJSC_SC_iSH_EEEvDpT0__param_3[1]
)
.maxntid 256
{
	.reg .pred 	%p<264>;
	.reg .b32 	%r<374>;
	.reg .b64 	%rd<508>;
	.reg .b64 	%fd<293>;

	ld.param.u64 	%rd237, [_ZN6thrust24THRUST_300001_SM_1000_NS8cuda_cub4core6detail13_kernel_agentINS1_8__reduce11ReduceAgentIPN4cuda3std3__45tupleIJdlEEESC_SB_lNS1_9__extrema9arg_max_fIdlNS9_4lessIdEEEEEEJSC_SC_iSH_EEEvDpT0__param_0];
	ld.param.u32 	%r29, [_ZN6thrust24THRUST_300001_SM_1000_NS8cuda_cub4core6detail13_kernel_agentINS1_8__reduce11ReduceAgentIPN4cuda3std3__45tupleIJdlEEESC_SB_lNS1_9__extrema9arg_max_fIdlNS9_4lessIdEEEEEEJSC_SC_iSH_EEEvDpT0__param_2];
	cvt.s64.s32 	%rd1, %r29;
	setp.eq.s32 	%p1, %r29, 0;
	@%p1 bra 	$L__BB8_234;
	setp.gt.s32 	%p2, %r29, 1279;
	@%p2 bra 	$L__BB8_121;
	mov.u32 	%r1, %tid.x;
	setp.ge.s32 	%p147, %r1, %r29;
	mov.f64 	%fd224, 0d0000000000000000;
	mov.b64 	%rd431, 0;
	mov.u32 	%r368, %r1;
	@%p147 bra 	$L__BB8_4;
	mul.wide.u32 	%rd375, %r1, 16;
	add.s64 	%rd372, %rd237, %rd375;
	// begin inline asm
	ld.global.nc.u64 %rd371, [%rd372];
	// end inline asm
	add.s64 	%rd374, %rd372, 8;
	// begin inline asm
	ld.global.nc.u64 %rd431, [%rd374];
	// end inline asm
	mov.b64 	%fd224, %rd371;
	add.s32 	%r368, %r1, 256;
$L__BB8_4:
	setp.ge.s32 	%p148, %r368, %r29;
	@%p148 bra 	$L__BB8_25;
	not.b32 	%r141, %r368;
	add.s32 	%r4, %r29, %r141;
	and.b32  	%r142, %r4, 768;
	setp.eq.s32 	%p149, %r142, 768;
	@%p149 bra 	$L__BB8_11;
	mul.wide.u32 	%rd377, %r368, 16;
	add.s64 	%rd422, %rd237, %rd377;
	shr.u32 	%r143, %r4, 8;
	add.s32 	%r144, %r143, 1;
	and.b32  	%r145, %r144, 3;
	neg.s32 	%r366, %r145;
$L__BB8_7:
	.pragma "nounroll";
	mov.u64 	%rd6, %rd431;
	mov.f64 	%fd3, %fd224;
	// begin inline asm
	ld.global.nc.u64 %rd378, [%rd422];
	// end inline asm
	add.s64 	%rd381, %rd422, 8;
	// begin inline asm
	ld.global.nc.u64 %rd380, [%rd381];
	// end inline asm
	mov.b64 	%fd4, %rd378;
	setp.lt.f64 	%p150, %fd3, %fd4;
	mov.u64 	%rd431, %rd380;
	mov.f64 	%fd224, %fd4;
	@%p150 bra 	$L__BB8_10;
	setp.gt.f64 	%p151, %fd3, %fd4;
	mov.u64 	%rd431, %rd6;
	mov.f64 	%fd224, %fd3;
	@%p151 bra 	$L__BB8_10;
	setp.lt.s64 	%p152, %rd6, %rd380;
	min.s64 	%rd431, %rd6, %rd380;
	selp.f64 	%fd224, %fd3, %fd4, %p152;
$L__BB8_10:
	add.s32 	%r368, %r368, 256;
	add.s64 	%rd422, %rd422, 4096;
	add.s32 	%r366, %r366, 1;
	setp.ne.s32 	%p153, %r366, 0;
	@%p153 bra 	$L__BB8_7;
$L__BB8_11:
	setp.lt.u32 	%p154, %r4, 768;
	@%p154 bra 	$L__BB8_25;
$L__BB8_12:
	mul.wide.s32 	%rd386, %r368, 16;
	add.s64 	%rd383, %rd237, %rd386;
	// begin inline asm
	ld.global.nc.u64 %rd382, [%rd383];
	// end inline asm
	add.s64 	%rd385, %rd383, 8;
	// begin inline asm
	ld.global.nc.u64 %rd384, [%rd385];
	// end inline asm
	mov.b64 	%fd10, %rd382;
	setp.lt.f64 	%p155, %fd224, %fd10;
	mov.u64 	%rd428, %rd384;
	mov.f64 	%fd221, %fd10;
	@%p155 bra 	$L__BB8_15;
	setp.gt.f64 	%p156, %fd224, %fd10;
	mov.u64 	%rd428, %rd431;
	mov.f64 	%fd221, %fd224;
	@%p156 bra 	$L__BB8_15;
	setp.lt.s64 	%p157, %rd431, %rd384;
	min.s64 	%rd428, %rd431, %rd384;
	selp.f64 	%fd221, %fd224, %fd10, %p157;
$L__BB8_15:
	add.s64 	%rd388, %rd383, 4096;
	// begin inline asm
	ld.global.nc.u64 %rd387, [%rd388];
	// end inline asm
	add.s64 	%rd390, %rd383, 4104;
	// begin inline asm
	ld.global.nc.u64 %rd389, [%rd390];
	// end inline asm
	mov.b64 	%fd13, %rd387;
	setp.lt.f64 	%p158, %fd221, %fd13;
	mov.u64 	%rd429, %rd389;
	mov.f64 	%fd222, %fd13;
	@%p158 bra 	$L__BB8_18;
	setp.gt.f64 	%p159, %fd221, %fd13;
	mov.u64 	%rd429, %rd428;
	mov.f64 	%fd222, %fd221;
	@%p159 bra 	$L__BB8_18;
	setp.lt.s64 	%p160, %rd428, %rd389;
	min.s64 	%rd429, %rd428, %rd389;
	selp.f64 	%fd222, %fd221, %fd13, %p160;
$L__BB8_18:
	add.s64 	%rd392, %rd383, 8192;
	// begin inline asm
	ld.global.nc.u64 %rd391, [%rd392];
	// end inline asm
	add.s64 	%rd394, %rd383, 8200;
	// begin inline asm
	ld.global.nc.u64 %rd393, [%rd394];
	// end inline asm
	mov.b64 	%fd16, %rd391;
	setp.lt.f64 	%p161, %fd222, %fd16;
	mov.u64 	%rd430, %rd393;
	mov.f64 	%fd223, %fd16;
	@%p161 bra 	$L__BB8_21;
	setp.gt.f64 	%p162, %fd222, %fd16;
	mov.u64 	%rd430, %rd429;
	mov.f64 	%fd223, %fd222;
	@%p162 bra 	$L__BB8_21;
	setp.lt.s64 	%p163, %rd429, %rd393;
	min.s64 	%rd430, %rd429, %rd393;
	selp.f64 	%fd223, %fd222, %fd16, %p163;
$L__BB8_21:
	add.s64 	%rd396, %rd383, 12288;
	// begin inline asm
	ld.global.nc.u64 %rd395, [%rd396];
	// end inline asm
	add.s64 	%rd398, %rd383, 12296;
	// begin inline asm
	ld.global.nc.u64 %rd397, [%rd398];
	// end inline asm
	mov.b64 	%fd19, %rd395;
	setp.lt.f64 	%p164, %fd223, %fd19;
	mov.u64 	%rd431, %rd397;
	mov.f64 	%fd224, %fd19;
	@%p164 bra 	$L__BB8_24;
	setp.gt.f64 	%p165, %fd223, %fd19;
	mov.u64 	%rd431, %rd430;
	mov.f64 	%fd224, %fd223;
	@%p165 bra 	$L__BB8_24;
	setp.lt.s64 	%p166, %rd430, %rd397;
	min.s64 	%rd431, %rd430, %rd397;
	selp.f64 	%fd224, %fd223, %fd19, %p166;
$L__BB8_24:
	add.s32 	%r368, %r368, 1024;
	setp.lt.s32 	%p167, %r368, %r29;
	@%p167 bra 	$L__BB8_12;
$L__BB8_25:
	setp.lt.s32 	%p168, %r29, 256;
	@%p168 bra 	$L__BB8_70;
	// begin inline asm
	mov.u32 %r259, %laneid;
	// end inline asm
	mov.b64 	%rd409, %fd224;
	mov.b64 	{%r261, %r266}, %rd409;
	mov.b32 	%r277, 1;
	mov.b32 	%r278, 31;
	mov.b32 	%r279, -1;
	// begin inline asm
	shfl.sync.down.b32 %r260, %r261, %r277, %r278, %r279;
	// end inline asm
	// begin inline asm
	shfl.sync.down.b32 %r265, %r266, %r277, %r278, %r279;
	// end inline asm
	mov.b64 	%rd410, {%r260, %r265};
	mov.b64 	%fd23, %rd410;
	mov.b64 	{%r271, %r276}, %rd431;
	// begin inline asm
	shfl.sync.down.b32 %r270, %r271, %r277, %r278, %r279;
	// end inline asm
	// begin inline asm
	shfl.sync.down.b32 %r275, %r276, %r277, %r278, %r279;
	// end inline asm
	mov.b64 	%rd28, {%r270, %r275};
	setp.gt.s32 	%p220, %r259, 30;
	mov.u64 	%rd433, %rd431;
	mov.f64 	%fd226, %fd224;
	@%p220 bra 	$L__BB8_30;
	setp.lt.f64 	%p221, %fd224, %fd23;
	mov.u64 	%rd433, %rd28;
	mov.f64 	%fd226, %fd23;
	@%p221 bra 	$L__BB8_30;
	setp.gt.f64 	%p222, %fd224, %fd23;
	mov.u64 	%rd433, %rd431;
	mov.f64 	%fd226, %fd224;
	@%p222 bra 	$L__BB8_30;
	setp.lt.s64 	%p223, %rd431, %rd28;
	min.s64 	%rd433, %rd431, %rd28;
	selp.f64 	%fd226, %fd224, %fd23, %p223;
$L__BB8_30:
	mov.b64 	%rd411, %fd226;
	mov.b64 	{%r281, %r286}, %rd411;
	mov.b32 	%r297, 2;
	mov.b32 	%r298, 31;
	mov.b32 	%r299, -1;
	// begin inline asm
	shfl.sync.down.b32 %r280, %r281, %r297, %r298, %r299;
	// end inline asm
	// begin inline asm
	shfl.sync.down.b32 %r285, %r286, %r297, %r298, %r299;
	// end inline asm
	mov.b64 	%rd412, {%r280, %r285};
	mov.b64 	%fd26, %rd412;
	mov.b64 	{%r291, %r296}, %rd433;
	// begin inline asm
	shfl.sync.down.b32 %r290, %r291, %r297, %r298, %r299;
	// end inline asm
	// begin inline asm
	shfl.sync.down.b32 %r295, %r296, %r297, %r298, %r299;
	// end inline asm
	mov.b64 	%rd31, {%r290, %r295};
	setp.gt.s32 	%p224, %r259, 29;
	mov.u64 	%rd434, %rd433;
	mov.f64 	%fd227, %fd226;
	@%p224 bra 	$L__BB8_34;
	setp.lt.f64 	%p225, %fd226, %fd26;
	mov.u64 	%rd434, %rd31;
	mov.f64 	%fd227, %fd26;
	@%p225 bra 	$L__BB8_34;
	setp.gt.f64 	%p226, %fd226, %fd26;
	mov.u64 	%rd434, %rd433;
	mov.f64 	%fd227, %fd226;
	@%p226 bra 	$L__BB8_34;
	setp.lt.s64 	%p227, %rd433, %rd31;
	min.s64 	%rd434, %rd433, %rd31;
	selp.f64 	%fd227, %fd226, %fd26, %p227;
$L__BB8_34:
	mov.b64 	%rd413, %fd227;
	mov.b64 	{%r301, %r306}, %rd413;
	mov.b32 	%r317, 4;
	mov.b32 	%r318, 31;
	mov.b32 	%r319, -1;
	// begin inline asm
	shfl.sync.down.b32 %r300, %r301, %r317, %r318, %r319;
	// end inline asm
	// begin inline asm
	shfl.sync.down.b32 %r305, %r306, %r317, %r318, %r319;
	// end inline asm
	mov.b64 	%rd414, {%r300, %r305};
	mov.b64 	%fd29, %rd414;
	mov.b64 	{%r311, %r316}, %rd434;
	// begin inline asm
	shfl.sync.down.b32 %r310, %r311, %r317, %r318, %r319;
	// end inline asm
	// begin inline asm
	shfl.sync.down.b32 %r315, %r316, %r317, %r318, %r319;
	// end inline asm
	mov.b64 	%rd34, {%r310, %r315};
	setp.gt.s32 	%p228, %r259, 27;
	mov.u64 	%rd435, %rd434;
	mov.f64 	%fd228, %fd227;
	@%p228 bra 	$L__BB8_38;
	setp.lt.f64 	%p229, %fd227, %fd29;
	mov.u64 	%rd435, %rd34;
	mov.f64 	%fd228, %fd29;
	@%p229 bra 	$L__BB8_38;
	setp.gt.f64 	%p230, %fd227, %fd29;
	mov.u64 	%rd435, %rd434;
	mov.f64 	%fd228, %fd227;
	@%p230 bra 	$L__BB8_38;
	setp.lt.s64 	%p231, %rd434, %rd34;
	min.s64 	%rd435, %rd434, %rd34;
	selp.f64 	%fd228, %fd227, %fd29, %p231;
$L__BB8_38:
	mov.b64 	%rd415, %fd228;
	mov.b64 	{%r321, %r326}, %rd415;
	mov.b32 	%r337, 8;
	mov.b32 	%r338, 31;
	mov.b32 	%r339, -1;
	// begin inline asm
	shfl.sync.down.b32 %r320, %r321, %r337, %r338, %r339;
	// end inline asm
	// begin inline asm
	shfl.sync.down.b32 %r325, %r326, %r337, %r338, %r339;
	// end inline asm
	mov.b64 	%rd416, {%r320, %r325};
	mov.b64 	%fd32, %rd416;
	mov.b64 	{%r331, %r336}, %rd435;
	// begin inline asm
	shfl.sync.down.b32 %r330, %r331, %r337, %r338, %r339;
	// end inline asm
	// begin inline asm
	shfl.sync.down.b32 %r335, %r336, %r337, %r338, %r339;
	// end inline asm
	mov.b64 	%rd37, {%r330, %r335};
	setp.gt.s32 	%p232, %r259, 23;
	mov.u64 	%rd436, %rd435;
	mov.f64 	%fd229, %fd228;
	@%p232 bra 	$L__BB8_42;
	setp.lt.f64 	%p233, %fd228, %fd32;
	mov.u64 	%rd436, %rd37;
	mov.f64 	%fd229, %fd32;
	@%p233 bra 	$L__BB8_42;
	setp.gt.f64 	%p234, %fd228, %fd32;
	mov.u64 	%rd436, %rd435;
	mov.f64 	%fd229, %fd228;
	@%p234 bra 	$L__BB8_42;
	setp.lt.s64 	%p235, %rd435, %rd37;
	min.s64 	%rd436, %rd435, %rd37;
	selp.f64 	%fd229, %fd228, %fd32, %p235;
$L__BB8_42:
	mov.b64 	%rd417, %fd229;
	mov.b64 	{%r341, %r346}, %rd417;
	mov.b32 	%r357, 16;
	mov.b32 	%r358, 31;
	mov.b32 	%r359, -1;
	// begin inline asm
	shfl.sync.down.b32 %r340, %r341, %r357, %r358, %r359;
	// end inline asm
	// begin inline asm
	shfl.sync.down.b32 %r345, %r346, %r357, %r358, %r359;
	// end inline asm
	mov.b64 	%rd418, {%r340, %r345};
	mov.b64 	%fd35, %rd418;
	mov.b64 	{%r351, %r356}, %rd436;
	// begin inline asm
	shfl.sync.down.b32 %r350, %r351, %r357, %r358, %r359;
	// end inline asm
	// begin inline asm
	shfl.sync.down.b32 %r355, %r356, %r357, %r358, %r359;
	// end inline asm
	mov.b64 	%rd40, {%r350, %r355};
	setp.gt.s32 	%p236, %r259, 15;
	mov.u64 	%rd507, %rd436;
	mov.f64 	%fd292, %fd229;
	@%p236 bra 	$L__BB8_46;
	setp.lt.f64 	%p237, %fd229, %fd35;
	mov.u64 	%rd507, %rd40;
	mov.f64 	%fd292, %fd35;
	@%p237 bra 	$L__BB8_46;
	setp.gt.f64 	%p238, %fd229, %fd35;
	mov.u64 	%rd507, %rd436;
	mov.f64 	%fd292, %fd229;
	@%p238 bra 	$L__BB8_46;
	setp.lt.s64 	%p239, %rd436, %rd40;
	min.s64 	%rd507, %rd436, %rd40;
	selp.f64 	%fd292, %fd229, %fd35, %p239;
$L__BB8_46:
	setp.ne.s32 	%p240, %r259, 0;
	@%p240 bra 	$L__BB8_48;
	shr.u32 	%r360, %r1, 1;
	and.b32  	%r361, %r360, 496;
	mov.u32 	%r362, _ZN6thrust24THRUST_300001_SM_1000_NS8cuda_cub4core6detail5shmemE;
	add.s32 	%r363, %r362, %r361;
	st.shared.f64 	[%r363+8], %fd292;
	st.shared.u64 	[%r363+16], %rd507;
$L__BB8_48:
	bar.sync 	0;
	setp.ne.s32 	%p241, %r1, 0;
	@%p241 bra 	$L__BB8_232;
	ld.shared.f64 	%fd38, [_ZN6thrust24THRUST_300001_SM_1000_NS8cuda_cub4core6detail5shmemE+24];
	ld.shared.u64 	%rd43, [_ZN6thrust24THRUST_300001_SM_1000_NS8cuda_cub4core6detail5shmemE+32];
	setp.lt.f64 	%p242, %fd292, %fd38;
	mov.u64 	%rd438, %rd43;
	mov.f64 	%fd231, %fd38;
	@%p242 bra 	$L__BB8_52;
	setp.lt.f64 	%p243, %fd38, %fd292;
	mov.u64 	%rd438, %rd507;
	mov.f64 	%fd231, %fd292;
	@%p243 bra 	$L__BB8_52;
	setp.lt.s64 	%p244, %rd507, %rd43;
	min.s64 	%rd438, %rd507, %rd43;
	selp.f64 	%fd231, %fd292, %fd38, %p244;
$L__BB8_52:
	ld.shared.f64 	%fd41, [_ZN6thrust24THRUST_300001_SM_1000_NS8cuda_cub4core6detail5shmemE+40];
	ld.shared.u64 	%rd46, [_ZN6thrust24THRUST_300001_SM_1000_NS8cuda_cub4core6detail5shmemE+48];
	setp.lt.f64 	%p245, %fd231, %fd41;
	mov.u64 	%rd439, %rd46;
	mov.f64 	%fd232, %fd41;
	@%p245 bra 	$L__BB8_55;
	setp.lt.f64 	%p246, %fd41, %fd231;
	mov.u64 	%rd439, %rd438;
	mov.f64 	%fd232, %fd231;
	@%p246 bra 	$L__BB8_55;
	setp.lt.s64 	%p247, %rd438, %rd46;
	min.s64 	%rd439, %rd438, %rd46;
	selp.f64 	%fd232, %fd231, %fd41, %p247;
$L__BB8_55:
	ld.shared.f64 	%fd44, [_ZN6thrust24THRUST_300001_SM_1000_NS8cuda_cub4core6detail5shmemE+56];
	ld.shared.u64 	%rd49, [_ZN6thrust24THRUST_300001_SM_1000_NS8cuda_cub4core6detail5shmemE+64];
	setp.lt.f64 	%p248, %fd232, %fd44;
	mov.u64 	%rd440, %rd49;
	mov.f64 	%fd233, %fd44;
	@%p248 bra 	$L__BB8_58;
	setp.lt.f64 	%p249, %fd44, %fd232;
	mov.u64 	%rd440, %rd439;
	mov.f64 	%fd233, %fd232;
	@%p249 bra 	$L__BB8_58;
	setp.lt.s64 	%p250, %rd439, %rd49;
	min.s64 	%rd440, %rd439, %rd49;
	selp.f64 	%fd233, %fd232, %fd44, %p250;
$L__BB8_58:
	ld.shared.f64 	%fd47, [_ZN6thrust24THRUST_300001_SM_1000_NS8cuda_cub4core6detail5shmemE+72];
	ld.shared.u64 	%rd52, [_ZN6thrust24THRUST_300001_SM_1000_NS8cuda_cub4core6detail5shmemE+80];
	setp.lt.f64 	%p251, %fd233, %fd47;
	mov.u64 	%rd441, %rd52;
	mov.f64 	%fd234, %fd47;
	@%p251 bra 	$L__BB8_61;
	setp.lt.f64 	%p252, %fd47, %fd233;
	mov.u64 	%rd441, %rd440;
	mov.f64 	%fd234, %fd233;
	@%p252 bra 	$L__BB8_61;
	setp.lt.s64 	%p253, %rd440, %rd52;
	min.s64 	%rd441, %rd440, %rd52;
	selp.f64 	%fd234, %fd233, %fd47, %p253;
$L__BB8_61:
	ld.shared.f64 	%fd50, [_ZN6thrust24THRUST_300001_SM_1000_NS8cuda_cub4core6detail5shmemE+88];
	ld.shared.u64 	%rd55, [_ZN6thrust24THRUST_300001_SM_1000_NS8cuda_cub4core6detail5shmemE+96];
	setp.lt.f64 	%p254, %fd234, %fd50;
	mov.u64 	%rd442, %rd55;
	mov.f64 	%fd235, %fd50;
	@%p254 bra 	$L__BB8_64;
	setp.lt.f64 	%p255, %fd50, %fd234;
	mov.u64 	%rd442, %rd441;
	mov.f64 	%fd235, %fd234;
	@%p255 bra 	$L__BB8_64;
	setp.lt.s64 	%p256, %rd441, %rd55;
	min.s64 	%rd442, %rd441, %rd55;
	selp.f64 	%fd235, %fd234, %fd50, %p256;
$L__BB8_64:
	ld.shared.f64 	%fd53, [_ZN6thrust24THRUST_300001_SM_1000_NS8cuda_cub4core6detail5shmemE+104];
	ld.shared.u64 	%rd58, [_ZN6thrust24THRUST_300001_SM_1000_NS8cuda_cub4core6detail5shmemE+112];
	setp.lt.f64 	%p257, %fd235, %fd53;
	mov.u64 	%rd443, %rd58;
	mov.f64 	%fd236, %fd53;
	@%p257 bra 	$L__BB8_67;
	setp.lt.f64 	%p258, %fd53, %fd235;
	mov.u64 	%rd443, %rd442;
	mov.f64 	%fd236, %fd235;
	@%p258 bra 	$L__BB8_67;
	setp.lt.s64 	%p259, %rd442, %rd58;
	min.s64 	%rd443, %rd442, %rd58;
	selp.f64 	%fd236, %fd235, %fd53, %p259;
$L__BB8_67:
	ld.shared.f64 	%fd56, [_ZN6thrust24THRUST_300001_SM_1000_NS8cuda_cub4core6detail5shmemE+120];
	ld.shared.u64 	%rd61, [_ZN6thrust24THRUST_300001_SM_1000_NS8cuda_cub4core6detail5shmemE+128];
	setp.lt.f64 	%p260, %fd236, %fd56;
	mov.u64 	%rd507, %rd61;
	mov.f64 	%fd292, %fd56;
	@%p260 bra 	$L__BB8_232;
	setp.lt.f64 	%p261, %fd56, %fd236;
	mov.u64 	%rd507, %rd443;
	mov.f64 	%fd292, %fd236;
	@%p261 bra 	$L__BB8_232;
	setp.lt.s64 	%p262, %rd443, %rd61;
	min.s64 	%rd507, %rd443, %rd61;
	selp.f64 	%fd292, %fd236, %fd56, %p262;
	bra.uni 	$L__BB8_232;
$L__BB8_70:
	// begin inline asm
	mov.u32 %r146, %laneid;
	// end inline asm
	and.b32  	%r167, %r1, 992;
	add.s32 	%r168, %r167, 32;
	setp.gt.s32 	%p169, %r168, %r29;
	not.b32 	%r169, %r167;
	add.s32 	%r170, %r29, %r169;
	selp.b32 	%r165, %r170, 31, %p169;
	mov.b64 	%rd399, %fd224;
	mov.b64 	{%r148, %r153}, %rd399;
	mov.b32 	%r164, 1;
	mov.b32 	%r166, -1;
	// begin inline asm
	shfl.sync.down.b32 %r147, %r148, %r164, %r165, %r166;
	// end inline asm
	// begin inline asm
	shfl.sync.down.b32 %r152, %r153, %r164, %r165, %r166;
	// end inline asm
	mov.b64 	%rd400, {%r147, %r152};
	mov.b64 	%fd58, %rd400;
	mov.b64 	{%r158, %r163}, %rd431;
	// begin inline asm
	shfl.sync.down.b32 %r157, %r158, %r164, %r165, %r166;
	// end inline asm
	// begin inline asm
	shfl.sync.down.b32 %r162, %r163, %r164, %r165, %r166;
	// end inline asm
	mov.b64 	%rd63, {%r157, %r162};
	setp.ge.s32 	%p170, %r146, %r165;
	mov.u64 	%rd444, %rd431;
	mov.f64 	%fd237, %fd224;
	@%p170 bra 	$L__BB8_74;
	setp.lt.f64 	%p171, %fd224, %fd58;
	mov.u64 	%rd444, %rd63;
	mov.f64 	%fd237, %fd58;
	@%p171 bra 	$L__BB8_74;
	setp.gt.f64 	%p172, %fd224, %fd58;
	mov.u64 	%rd444, %rd431;
	mov.f64 	%fd237, %fd224;
	@%p172 bra 	$L__BB8_74;
	setp.lt.s64 	%p173, %rd431, %rd63;
	min.s64 	%rd444, %rd431, %rd63;
	selp.f64 	%fd237, %fd224, %fd58, %p173;
$L__BB8_74:
	mov.b64 	%rd401, %fd237;
	mov.b64 	{%r172, %r177}, %rd401;
	mov.b32 	%r188, 2;
	mov.b32 	%r190, -1;
	// begin inline asm
	shfl.sync.down.b32 %r171, %r172, %r188, %r165, %r190;
	// end inline asm
	// begin inline asm
	shfl.sync.down.b32 %r176, %r177, %r188, %r165, %r190;
	// end inline asm
	mov.b64 	%rd402, {%r171, %r176};
	mov.b64 	%fd61, %rd402;
	mov.b64 	{%r182, %r187}, %rd444;
	// begin inline asm
	shfl.sync.down.b32 %r181, %r182, %r188, %r165, %r190;
	// end inline asm
	// begin inline asm
	shfl.sync.down.b32 %r186, %r187, %r188, %r165, %r190;
	// end inline asm
	mov.b64 	%rd66, {%r181, %r186};
	add.s32 	%r191, %r146, 2;
	setp.gt.s32 	%p174, %r191, %r165;
	mov.u64 	%rd445, %rd444;
	mov.f64 	%fd238, %fd237;
	@%p174 bra 	$L__BB8_78;
	setp.lt.f64 	%p175, %fd237, %fd61;
	mov.u64 	%rd445, %rd66;
	mov.f64 	%fd238, %fd61;
	@%p175 bra 	$L__BB8_78;
	setp.gt.f64 	%p176, %fd237, %fd61;
	mov.u64 	%rd445, %rd444;
	mov.f64 	%fd238, %fd237;
	@%p176 bra 	$L__BB8_78;
	setp.lt.s64 	%p177, %rd444, %rd66;
	min.s64 	%rd445, %rd444, %rd66;
	selp.f64 	%fd238, %fd237, %fd61, %p177;
$L__BB8_78:
	mov.b64 	%rd403, %fd238;
	mov.b64 	{%r193, %r198}, %rd403;
	mov.b32 	%r209, 4;
	mov.b32 	%r211, -1;
	// begin inline asm
	shfl.sync.down.b32 %r192, %r193, %r209, %r165, %r211;
	// end inline asm
	// begin inline asm
	shfl.sync.down.b32 %r197, %r198, %r209, %r165, %r211;
	// end inline asm
	mov.b64 	%rd404, {%r192, %r197};
	mov.b64 	%fd64, %rd404;
	mov.b64 	{%r203, %r208}, %rd445;
	// begin inline asm
	shfl.sync.down.b32 %r202, %r203, %r209, %r165, %r211;
	// end inline asm
	// begin inline asm
	shfl.sync.down.b32 %r207, %r208, %r209, %r165, %r211;
	// end inline asm
	mov.b64 	%rd69, {%r202, %r207};
	add.s32 	%r212, %r146, 4;
	setp.gt.s32 	%p178, %r212, %r165;
	mov.u64 	%rd446, %rd445;
	mov.f64 	%fd239, %fd238;
	@%p178 bra 	$L__BB8_82;
	setp.lt.f64 	%p179, %fd238, %fd64;
	mov.u64 	%rd446, %rd69;
	mov.f64 	%fd239, %fd64;
	@%p179 bra 	$L__BB8_82;
	setp.gt.f64 	%p180, %fd238, %fd64;
	mov.u64 	%rd446, %rd445;
	mov.f64 	%fd239, %fd238;
	@%p180 bra 	$L__BB8_82;
	setp.lt.s64 	%p181, %rd445, %rd69;
	min.s64 	%rd446, %rd445, %rd69;
	selp.f64 	%fd239, %fd238, %fd64, %p181;
$L__BB8_82:
	mov.b64 	%rd405, %fd239;
	mov.b64 	{%r214, %r219}, %rd405;
	mov.b32 	%r230, 8;
	mov.b32 	%r232, -1;
	// begin inline asm
	shfl.sync.down.b32 %r213, %r214, %r230, %r165, %r232;
	// end inline asm
	// begin inline asm
	shfl.sync.down.b32 %r218, %r219, %r230, %r165, %r232;
	// end inline asm
	mov.b64 	%rd406, {%r213, %r218};
	mov.b64 	%fd67, %rd406;
	mov.b64 	{%r224, %r229}, %rd446;
	// begin inline asm
	shfl.sync.down.b32 %r223, %r224, %r230, %r165, %r232;
	// end inline asm
	// begin inline asm
	shfl.sync.down.b32 %r228, %r229, %r230, %r165, %r232;
	// end inline asm
	mov.b64 	%rd72, {%r223, %r228};
	add.s32 	%r233, %r146, 8;
	setp.gt.s32 	%p182, %r233, %r165;
	mov.u64 	%rd447, %rd446;
	mov.f64 	%fd240, %fd239;
	@%p182 bra 	$L__BB8_86;
	setp.lt.f64 	%p183, %fd239, %fd67;
	mov.u64 	%rd447, %rd72;
	mov.f64 	%fd240, %fd67;
	@%p183 bra 	$L__BB8_86;
	setp.gt.f64 	%p184, %fd239, %fd67;
	mov.u64 	%rd447, %rd446;
	mov.f64 	%fd240, %fd239;
	@%p184 bra 	$L__BB8_86;
	setp.lt.s64 	%p185, %rd446, %rd72;
	min.s64 	%rd447, %rd446, %rd72;
	selp.f64 	%fd240, %fd239, %fd67, %p185;
$L__BB8_86:
	mov.b64 	%rd407, %fd240;
	mov.b64 	{%r235, %r240}, %rd407;
	mov.b32 	%r251, 16;
	mov.b32 	%r253, -1;
	// begin inline asm
	shfl.sync.down.b32 %r234, %r235, %r251, %r165, %r253;
	// end inline asm
	// begin inline asm
	shfl.sync.down.b32 %r239, %r240, %r251, %r165, %r253;
	// end inline asm
	mov.b64 	%rd408, {%r234, %r239};
	mov.b64 	%fd70, %rd408;
	mov.b64 	{%r245, %r250}, %rd447;
	// begin inline asm
	shfl.sync.down.b32 %r244, %r245, %r251, %r165, %r253;
	// end inline asm
	// begin inline asm
	shfl.sync.down.b32 %r249, %r250, %r251, %r165, %r253;
	// end inline asm
	mov.b64 	%rd75, {%r244, %r249};
	add.s32 	%r254, %r146, 16;
	setp.gt.s32 	%p186, %r254, %r165;
	mov.u64 	%rd507, %rd447;
	mov.f64 	%fd292, %fd240;
	@%p186 bra 	$L__BB8_90;
	setp.lt.f64 	%p187, %fd240, %fd70;
	mov.u64 	%rd507, %rd75;
	mov.f64 	%fd292, %fd70;
	@%p187 bra 	$L__BB8_90;
	setp.gt.f64 	%p188, %fd240, %fd70;
	mov.u64 	%rd507, %rd447;
	mov.f64 	%fd292, %fd240;
	@%p188 bra 	$L__BB8_90;
	setp.lt.s64 	%p189, %rd447, %rd75;
	min.s64 	%rd507, %rd447, %rd75;
	selp.f64 	%fd292, %fd240, %fd70, %p189;
$L__BB8_90:
	setp.ne.s32 	%p190, %r146, 0;
	@%p190 bra 	$L__BB8_92;
	shr.u32 	%r255, %r1, 1;
	and.b32  	%r256, %r255, 496;
	mov.u32 	%r257, _ZN6thrust24THRUST_300001_SM_1000_NS8cuda_cub4core6detail5shmemE;
	add.s32 	%r258, %r257, %r256;
	st.shared.f64 	[%r258+8], %fd292;
	st.shared.u64 	[%r258+16], %rd507;
$L__BB8_92:
	bar.sync 	0;
	setp.ne.s32 	%p191, %r1, 0;
	@%p191 bra 	$L__BB8_232;
	setp.lt.s32 	%p192, %r29, 33;
	mov.f64 	%fd242, %fd292;
	mov.u64 	%rd449, %rd507;
	@%p192 bra 	$L__BB8_97;
	ld.shared.f64 	%fd73, [_ZN6thrust24THRUST_300001_SM_1000_NS8cuda_cub4core6detail5shmemE+24];
	ld.shared.u64 	%rd78, [_ZN6thrust24THRUST_300001_SM_1000_NS8cuda_cub4core6detail5shmemE+32];
	setp.lt.f64 	%p193, %fd292, %fd73;
	mov.f64 	%fd242, %fd73;
	mov.u64 	%rd449, %rd78;
	@%p193 bra 	$L__BB8_97;
	setp.lt.f64 	%p194, %fd73, %fd292;
	mov.f64 	%fd242, %fd292;
	mov.u64 	%rd449, %rd507;
	@%p194 bra 	$L__BB8_97;
	setp.lt.s64 	%p195, %rd507, %rd78;
	min.s64 	%rd449, %rd507, %rd78;
	selp.f64 	%fd242, %fd292, %fd73, %p195;
$L__BB8_97:
	setp.lt.s32 	%p196, %r29, 65;
	mov.f64 	%fd243, %fd242;
	mov.u64 	%rd450, %rd449;
	@%p196 bra 	$L__BB8_101;
	ld.shared.f64 	%fd76, [_ZN6thrust24THRUST_300001_SM_1000_NS8cuda_cub4core6detail5shmemE+40];
	ld.shared.u64 	%rd81, [_ZN6thrust24THRUST_300001_SM_1000_NS8cuda_cub4core6detail5shmemE+48];
	setp.lt.f64 	%p197, %fd242, %fd76;
	mov.f64 	%fd243, %fd76;
	mov.u64 	%rd450, %rd81;
	@%p197 bra 	$L__BB8_101;
	setp.lt.f64 	%p198, %fd76, %fd242;
	mov.f64 	%fd243, %fd242;
	mov.u64 	%rd450, %rd449;
	@%p198 bra 	$L__BB8_101;
	setp.lt.s64 	%p199, %rd449, %rd81;
	selp.f64 	%fd243, %fd242, %fd76, %p199;
	min.s64 	%rd450, %rd449, %rd81;
$L__BB8_101:
	setp.lt.s32 	%p200, %r29, 97;
	mov.f64 	%fd244, %fd243;
	mov.u64 	%rd451, %rd450;
	@%p200 bra 	$L__BB8_105;
	ld.shared.f64 	%fd79, [_ZN6thrust24THRUST_300001_SM_1000_NS8cuda_cub4core6detail5shmemE+56];
	ld.shared.u64 	%rd84, [_ZN6thrust24THRUST_300001_SM_1000_NS8cuda_cub4core6detail5shmemE+64];
	setp.lt.f64 	%p201, %fd243, %fd79;
	mov.f64 	%fd244, %fd79;
	mov.u64 	%rd451, %rd84;
	@%p201 bra 	$L__BB8_105;
	setp.lt.f64 	%p202, %fd79, %fd243;
	mov.f64 	%fd244, %fd243;
	mov.u64 	%rd451, %rd450;
	@%p202 bra 	$L__BB8_105;
	setp.lt.s64 	%p203, %rd450, %rd84;
	selp.f64 	%fd244, %fd243, %fd79, %p203;
	min.s64 	%rd451, %rd450, %rd84;
$L__BB8_105:
	setp.lt.s32 	%p204, %r29, 129;
	mov.f64 	%fd245, %fd244;
	mov.u64 	%rd452, %rd451;
	@%p204 bra 	$L__BB8_109;
	ld.shared.f64 	%fd82, [_ZN6thrust24THRUST_300001_SM_1000_NS8cuda_cub4core6detail5shmemE+72];
	ld.shared.u64 	%rd87, [_ZN6thrust24THRUST_300001_SM_1000_NS8cuda_cub4core6detail5shmemE+80];
	setp.lt.f64 	%p205, %fd244, %fd82;
	mov.f64 	%fd245, %fd82;
	mov.u64 	%rd452, %rd87;
	@%p205 bra 	$L__BB8_109;
	setp.lt.f64 	%p206, %fd82, %fd244;
	mov.f64 	%fd245, %fd244;
	mov.u64 	%rd452, %rd451;
	@%p206 bra 	$L__BB8_109;
	setp.lt.s64 	%p207, %rd451, %rd87;
	selp.f64 	%fd245, %fd244, %fd82, %p207;
	min.s64 	%rd452, %rd451, %rd87;
$L__BB8_109:
	setp.lt.s32 	%p208, %r29, 161;
	mov.f64 	%fd246, %fd245;
	mov.u64 	%rd453, %rd452;
	@%p208 bra 	$L__BB8_113;
	ld.shared.f64 	%fd85, [_ZN6thrust24THRUST_300001_SM_1000_NS8cuda_cub4core6detail5shmemE+88];
	ld.shared.u64 	%rd90, [_ZN6thrust24THRUST_300001_SM_1000_NS8cuda_cub4core6detail5shmemE+96];
	setp.lt.f64 	%p209, %fd245, %fd85;
	mov.f64 	%fd246, %fd85;
	mov.u64 	%rd453, %rd90;
	@%p209 bra 	$L__BB8_113;
	setp.lt.f64 	%p210, %fd85, %fd245;
	mov.f64 	%fd246, %fd245;
	mov.u64 	%rd453, %rd452;
	@%p210 bra 	$L__BB8_113;
	setp.lt.s64 	%p211, %rd452, %rd90;
	selp.f64 	%fd246, %fd245, %fd85, %p211;
	min.s64 	%rd453, %rd452, %rd90;
$L__BB8_113:
	setp.lt.s32 	%p212, %r29, 193;
	mov.f64 	%fd247, %fd246;
	mov.u64 	%rd454, %rd453;
	@%p212 bra 	$L__BB8_117;
	ld.shared.f64 	%fd88, [_ZN6thrust24THRUST_300001_SM_1000_NS8cuda_cub4core6detail5shmemE+104];
	ld.shared.u64 	%rd93, [_ZN6thrust24THRUST_300001_SM_1000_NS8cuda_cub4core6detail5shmemE+112];
	setp.lt.f64 	%p213, %fd246, %fd88;
	mov.f64 	%fd247, %fd88;
	mov.u64 	%rd454, %rd93;
	@%p213 bra 	$L__BB8_117;
	setp.lt.f64 	%p214, %fd88, %fd246;
	mov.f64 	%fd247, %fd246;
	mov.u64 	%rd454, %rd453;
	@%p214 bra 	$L__BB8_117;
	setp.lt.s64 	%p215, %rd453, %rd93;
	selp.f64 	%fd247, %fd246, %fd88, %p215;
	min.s64 	%rd454, %rd453, %rd93;
$L__BB8_117:
	setp.lt.s32 	%p216, %r29, 225;
	mov.u64 	%rd507, %rd454;
	mov.f64 	%fd292, %fd247;
	@%p216 bra 	$L__BB8_232;
	ld.shared.f64 	%fd91, [_ZN6thrust24THRUST_300001_SM_1000_NS8cuda_cub4core6detail5shmemE+120];
	ld.shared.u64 	%rd96, [_ZN6thrust24THRUST_300001_SM_1000_NS8cuda_cub4core6detail5shmemE+128];
	setp.lt.f64 	%p217, %fd247, %fd91;
	mov.u64 	%rd507, %rd96;
	mov.f64 	%fd292, %fd91;
	@%p217 bra 	$L__BB8_232;
	setp.lt.f64 	%p218, %fd91, %fd247;
	mov.u64 	%rd507, %rd454;
	mov.f64 	%fd292, %fd247;
	@%p218 bra 	$L__BB8_232;
	setp.lt.s64 	%p219, %rd454, %rd96;
	selp.f64 	%fd292, %fd247, %fd91, %p219;
	min.s64 	%rd507, %rd454, %rd96;
	bra.uni 	$L__BB8_232;
$L__BB8_121:
	mov.u32 	%r16, %tid.x;
	cvt.u64.u32 	%rd98, %r16;
	mul.wide.u32 	%rd259, %r16, 16;
	add.s64 	%rd240, %rd237, %rd259;
	// begin inline asm
	ld.global.nc.u64 %rd239, [%rd240];
	// end inline asm
	add.s64 	%rd242, %rd240, 8;
	// begin inline asm
	ld.global.nc.u64 %rd241, [%rd242];
	// end inline asm
	mov.b64 	%fd93, %rd239;
	add.s64 	%rd244, %rd240, 4096;
	// begin inline asm
	ld.global.nc.u64 %rd243, [%rd244];
	// end inline asm
	add.s64 	%rd246, %rd240, 4104;
	// begin inline asm
	ld.global.nc.u64 %rd455, [%rd246];
	// end inline asm
	mov.b64 	%fd248, %rd243;
	add.s64 	%rd248, %rd240, 8192;
	// begin inline asm
	ld.global.nc.u64 %rd247, [%rd248];
	// end inline asm
	add.s64 	%rd250, %rd240, 8200;
	// begin inline asm
	ld.global.nc.u64 %rd456, [%rd250];
	// end inline asm
	mov.b64 	%fd249, %rd247;
	add.s64 	%rd252, %rd240, 12288;
	// begin inline asm
	ld.global.nc.u64 %rd251, [%rd252];
	// end inline asm
	add.s64 	%rd254, %rd240, 12296;
	// begin inline asm
	ld.global.nc.u64 %rd457, [%rd254];
	// end inline asm
	mov.b64 	%fd250, %rd251;
	add.s64 	%rd256, %rd240, 16384;
	// begin inline asm
	ld.global.nc.u64 %rd255, [%rd256];
	// end inline asm
	add.s64 	%rd258, %rd240, 16392;
	// begin inline asm
	ld.global.nc.u64 %rd494, [%rd258];
	// end inline asm
	mov.b64 	%fd279, %rd255;
	setp.lt.f64 	%p3, %fd93, %fd248;
	@%p3 bra 	$L__BB8_123;
	setp.lt.f64 	%p4, %fd248, %fd93;
	setp.lt.s64 	%p5, %rd241, %rd455;
	or.pred  	%p6, %p4, %p5;
	selp.f64 	%fd248, %fd93, %fd248, %p6;
	selp.b64 	%rd455, %rd241, %rd455, %p6;
$L__BB8_123:
	setp.lt.f64 	%p7, %fd248, %fd249;
	@%p7 bra 	$L__BB8_125;
	setp.gt.f64 	%p8, %fd248, %fd249;
	setp.lt.s64 	%p9, %rd455, %rd456;
	or.pred  	%p10, %p8, %p9;
	selp.f64 	%fd249, %fd248, %fd249, %p10;
	selp.b64 	%rd456, %rd455, %rd456, %p10;
$L__BB8_125:
	setp.lt.f64 	%p11, %fd249, %fd250;
	@%p11 bra 	$L__BB8_127;
	setp.gt.f64 	%p12, %fd249, %fd250;
	setp.lt.s64 	%p13, %rd456, %rd457;
	or.pred  	%p14, %p12, %p13;
	selp.f64 	%fd250, %fd249, %fd250, %p14;
	selp.b64 	%rd457, %rd456, %rd457, %p14;
$L__BB8_127:
	setp.lt.f64 	%p15, %fd250, %fd279;
	@%p15 bra 	$L__BB8_129;
	setp.gt.f64 	%p16, %fd250, %fd279;
	setp.lt.s64 	%p17, %rd457, %rd494;
	or.pred  	%p18, %p16, %p17;
	selp.f64 	%fd279, %fd250, %fd279, %p18;
	selp.b64 	%rd494, %rd457, %rd494, %p18;
$L__BB8_129:
	setp.lt.u32 	%p19, %r29, 2560;
	mov.b64 	%rd473, 1280;
	@%p19 bra 	$L__BB8_165;
	add.s64 	%rd263, %rd1, -2560;
	mul.hi.u64 	%rd264, %rd263, -3689348814741910323;
	shr.u64 	%rd113, %rd264, 10;
	setp.lt.u64 	%p20, %rd263, 1280;
	mov.b64 	%rd473, 1280;
	@%p20 bra 	$L__BB8_153;
	add.s64 	%rd266, %rd113, 1;
	and.b64  	%rd459, %rd266, 36028797018963966;
	shl.b64 	%rd267, %rd98, 4;
	add.s64 	%rd268, %rd267, %rd237;
	add.s64 	%rd460, %rd268, 57352;
	mov.b64 	%rd473, 1280;
$L__BB8_132:
	add.s64 	%rd270, %rd460, -36872;
	// begin inline asm
	ld.global.nc.u64 %rd269, [%rd270];
	// end inline asm
	add.s64 	%rd272, %rd460, -36864;
	// begin inline asm
	ld.global.nc.u64 %rd463, [%rd272];
	// end inline asm
	mov.b64 	%fd253, %rd269;
	add.s64 	%rd274, %rd460, -32776;
	// begin inline asm
	ld.global.nc.u64 %rd273, [%rd274];
	// end inline asm
	add.s64 	%rd276, %rd460, -32768;
	// begin inline asm
	ld.global.nc.u64 %rd464, [%rd276];
	// end inline asm
	mov.b64 	%fd254, %rd273;
	add.s64 	%rd278, %rd460, -28680;
	// begin inline asm
	ld.global.nc.u64 %rd277, [%rd278];
	// end inline asm
	add.s64 	%rd280, %rd460, -28672;
	// begin inline asm
	ld.global.nc.u64 %rd465, [%rd280];
	// end inline asm
	mov.b64 	%fd255, %rd277;
	add.s64 	%rd282, %rd460, -24584;
	// begin inline asm
	ld.global.nc.u64 %rd281, [%rd282];
	// end inline asm
	add.s64 	%rd284, %rd460, -24576;
	// begin inline asm
	ld.global.nc.u64 %rd466, [%rd284];
	// end inline asm
	mov.b64 	%fd256, %rd281;
	add.s64 	%rd286, %rd460, -20488;
	// begin inline asm
	ld.global.nc.u64 %rd285, [%rd286];
	// end inline asm
	add.s64 	%rd288, %rd460, -20480;
	// begin inline asm
	ld.global.nc.u64 %rd467, [%rd288];
	// end inline asm
	mov.b64 	%fd257, %rd285;
	setp.lt.f64 	%p21, %fd279, %fd253;
	@%p21 bra 	$L__BB8_134;
	setp.gt.f64 	%p22, %fd279, %fd253;
	setp.lt.s64 	%p23, %rd494, %rd463;
	or.pred  	%p24, %p22, %p23;
	selp.f64 	%fd253, %fd279, %fd253, %p24;
	selp.b64 	%rd463, %rd494, %rd463, %p24;
$L__BB8_134:
	setp.lt.f64 	%p25, %fd253, %fd254;
	@%p25 bra 	$L__BB8_136;
	setp.gt.f64 	%p26, %fd253, %fd254;
	setp.lt.s64 	%p27, %rd463, %rd464;
	or.pred  	%p28, %p26, %p27;
	selp.f64 	%fd254, %fd253, %fd254, %p28;
	selp.b64 	%rd464, %rd463, %rd464, %p28;
$L__BB8_136:
	setp.lt.f64 	%p29, %fd254, %fd255;
	@%p29 bra 	$L__BB8_138;
	setp.gt.f64 	%p30, %fd254, %fd255;
	setp.lt.s64 	%p31, %rd464, %rd465;
	or.pred  	%p32, %p30, %p31;
	selp.f64 	%fd255, %fd254, %fd255, %p32;
	selp.b64 	%rd465, %rd464, %rd465, %p32;
$L__BB8_138:
	setp.lt.f64 	%p33, %fd255, %fd256;
	@%p33 bra 	$L__BB8_140;
	setp.gt.f64 	%p34, %fd255, %fd256;
	setp.lt.s64 	%p35, %rd465, %rd466;
	or.pred  	%p36, %p34, %p35;
	selp.f64 	%fd256, %fd255, %fd256, %p36;
	selp.b64 	%rd466, %rd465, %rd466, %p36;
$L__BB8_140:
	setp.lt.f64 	%p37, %fd256, %fd257;
	@%p37 bra 	$L__BB8_142;
	setp.gt.f64 	%p38, %fd256, %fd257;
	setp.lt.s64 	%p39, %rd466, %rd467;
	or.pred  	%p40, %p38, %p39;
	selp.f64 	%fd257, %fd256, %fd257, %p40;
	selp.b64 	%rd467, %rd466, %rd467, %p40;
$L__BB8_142:
	add.s64 	%rd290, %rd460, -16392;
	// begin inline asm
	ld.global.nc.u64 %rd289, [%rd290];
	// end inline asm
	add.s64 	%rd292, %rd460, -16384;
	// begin inline asm
	ld.global.nc.u64 %rd468, [%rd292];
	// end inline asm
	mov.b64 	%fd258, %rd289;
	add.s64 	%rd294, %rd460, -12296;
	// begin inline asm
	ld.global.nc.u64 %rd293, [%rd294];
	// end inline asm
	add.s64 	%rd296, %rd460, -12288;
	// begin inline asm
	ld.global.nc.u64 %rd469, [%rd296];
	// end inline asm
	mov.b64 	%fd259, %rd293;
	add.s64 	%rd298, %rd460, -8200;
	// begin inline asm
	ld.global.nc.u64 %rd297, [%rd298];
	// end inline asm
	add.s64 	%rd300, %rd460, -8192;
	// begin inline asm
	ld.global.nc.u64 %rd470, [%rd300];
	// end inline asm
	mov.b64 	%fd260, %rd297;
	add.s64 	%rd302, %rd460, -4104;
	// begin inline asm
	ld.global.nc.u64 %rd301, [%rd302];
	// end inline asm
	add.s64 	%rd304, %rd460, -4096;
	// begin inline asm
	ld.global.nc.u64 %rd471, [%rd304];
	// end inline asm
	mov.b64 	%fd261, %rd301;
	add.s64 	%rd306, %rd460, -8;
	// begin inline asm
	ld.global.nc.u64 %rd305, [%rd306];
	// end inline asm
	// begin inline asm
	ld.global.nc.u64 %rd494, [%rd460];
	// end inline asm
	mov.b64 	%fd279, %rd305;
	setp.lt.f64 	%p41, %fd257, %fd258;
	@%p41 bra 	$L__BB8_144;
	setp.gt.f64 	%p42, %fd257, %fd258;
	setp.lt.s64 	%p43, %rd467, %rd468;
	or.pred  	%p44, %p42, %p43;
	selp.f64 	%fd258, %fd257, %fd258, %p44;
	selp.b64 	%rd468, %rd467, %rd468, %p44;
$L__BB8_144:
	setp.lt.f64 	%p45, %fd258, %fd259;
	@%p45 bra 	$L__BB8_146;
	setp.gt.f64 	%p46, %fd258, %fd259;
	setp.lt.s64 	%p47, %rd468, %rd469;
	or.pred  	%p48, %p46, %p47;
	selp.f64 	%fd259, %fd258, %fd259, %p48;
	selp.b64 	%rd469, %rd468, %rd469, %p48;
$L__BB8_146:
	setp.lt.f64 	%p49, %fd259, %fd260;
	@%p49 bra 	$L__BB8_148;
	setp.gt.f64 	%p50, %fd259, %fd260;
	setp.lt.s64 	%p51, %rd469, %rd470;
	or.pred  	%p52, %p50, %p51;
	selp.f64 	%fd260, %fd259, %fd260, %p52;
	selp.b64 	%rd470, %rd469, %rd470, %p52;
$L__BB8_148:
	setp.lt.f64 	%p53, %fd260, %fd261;
	@%p53 bra 	$L__BB8_150;
	setp.gt.f64 	%p54, %fd260, %fd261;
	setp.lt.s64 	%p55, %rd470, %rd471;
	or.pred  	%p56, %p54, %p55;
	selp.f64 	%fd261, %fd260, %fd261, %p56;
	selp.b64 	%rd471, %rd470, %rd471, %p56;
$L__BB8_150:
	setp.lt.f64 	%p57, %fd261, %fd279;
	@%p57 bra 	$L__BB8_152;
	setp.gt.f64 	%p58, %fd261, %fd279;
	setp.lt.s64 	%p59, %rd471, %rd494;
	or.pred  	%p60, %p58, %p59;
	selp.f64 	%fd279, %fd261, %fd279, %p60;
	selp.b64 	%rd494, %rd471, %rd494, %p60;
$L__BB8_152:
	add.s64 	%rd473, %rd473, 2560;
	add.s64 	%rd460, %rd460, 40960;
	add.s64 	%rd459, %rd459, -2;
	setp.ne.s64 	%p61, %rd459, 0;
	@%p61 bra 	$L__BB8_132;
$L__BB8_153:
	and.b64  	%rd309, %rd113, 1;
	setp.eq.b64 	%p62, %rd309, 1;
	@%p62 bra 	$L__BB8_165;
	shl.b64 	%rd330, %rd473, 4;
	add.s64 	%rd311, %rd240, %rd330;
	// begin inline asm
	ld.global.nc.u64 %rd310, [%rd311];
	// end inline asm
	add.s64 	%rd313, %rd311, 8;
	// begin inline asm
	ld.global.nc.u64 %rd477, [%rd313];
	// end inline asm
	mov.b64 	%fd265, %rd310;
	add.s64 	%rd315, %rd311, 4096;
	// begin inline asm
	ld.global.nc.u64 %rd314, [%rd315];
	// end inline asm
	add.s64 	%rd317, %rd311, 4104;
	// begin inline asm
	ld.global.nc.u64 %rd478, [%rd317];
	// end inline asm
	mov.b64 	%fd266, %rd314;
	add.s64 	%rd319, %rd311, 8192;
	// begin inline asm
	ld.global.nc.u64 %rd318, [%rd319];
	// end inline asm
	add.s64 	%rd321, %rd311, 8200;
	// begin inline asm
	ld.global.nc.u64 %rd479, [%rd321];
	// end inline asm
	mov.b64 	%fd267, %rd318;
	add.s64 	%rd323, %rd311, 12288;
	// begin inline asm
	ld.global.nc.u64 %rd322, [%rd323];
	// end inline asm
	add.s64 	%rd325, %rd311, 12296;
	// begin inline asm
	ld.global.nc.u64 %rd480, [%rd325];
	// end inline asm
	mov.b64 	%fd268, %rd322;
	add.s64 	%rd327, %rd311, 16384;
	// begin inline asm
	ld.global.nc.u64 %rd326, [%rd327];
	// end inline asm
	add.s64 	%rd329, %rd311, 16392;
	// begin inline asm
	ld.global.nc.u64 %rd481, [%rd329];
	// end inline asm
	mov.b64 	%fd269, %rd326;
	setp.lt.f64 	%p63, %fd279, %fd265;
	@%p63 bra 	$L__BB8_156;
	setp.gt.f64 	%p64, %fd279, %fd265;
	setp.lt.s64 	%p65, %rd494, %rd477;
	or.pred  	%p66, %p64, %p65;
	selp.f64 	%fd265, %fd279, %fd265, %p66;
	selp.b64 	%rd477, %rd494, %rd477, %p66;
$L__BB8_156:
	setp.lt.f64 	%p67, %fd265, %fd266;
	@%p67 bra 	$L__BB8_158;
	setp.gt.f64 	%p68, %fd265, %fd266;
	setp.lt.s64 	%p69, %rd477, %rd478;
	or.pred  	%p70, %p68, %p69;
	selp.f64 	%fd266, %fd265, %fd266, %p70;
	selp.b64 	%rd478, %rd477, %rd478, %p70;
$L__BB8_158:
	setp.lt.f64 	%p71, %fd266, %fd267;
	@%p71 bra 	$L__BB8_160;
	setp.gt.f64 	%p72, %fd266, %fd267;
	setp.lt.s64 	%p73, %rd478, %rd479;
	or.pred  	%p74, %p72, %p73;
	selp.f64 	%fd267, %fd266, %fd267, %p74;
	selp.b64 	%rd479, %rd478, %rd479, %p74;
$L__BB8_160:
	setp.lt.f64 	%p75, %fd267, %fd268;
	@%p75 bra 	$L__BB8_162;
	setp.gt.f64 	%p76, %fd267, %fd268;
	setp.lt.s64 	%p77, %rd479, %rd480;
	or.pred  	%p78, %p76, %p77;
	selp.f64 	%fd268, %fd267, %fd268, %p78;
	selp.b64 	%rd480, %rd479, %rd480, %p78;
$L__BB8_162:
	setp.lt.f64 	%p79, %fd268, %fd269;
	@%p79 bra 	$L__BB8_164;
	setp.gt.f64 	%p80, %fd268, %fd269;
	setp.lt.s64 	%p81, %rd480, %rd481;
	or.pred  	%p82, %p80, %p81;
	selp.f64 	%fd269, %fd268, %fd269, %p82;
	selp.b64 	%rd481, %rd480, %rd481, %p82;
$L__BB8_164:
	add.s64 	%rd473, %rd473, 1280;
	mov.u64 	%rd494, %rd481;
	mov.f64 	%fd279, %fd269;
$L__BB8_165:
	cvt.s64.s32 	%rd331, %r29;
	setp.ge.s64 	%p83, %rd473, %rd331;
	@%p83 bra 	$L__BB8_188;
	cvt.u32.u64 	%r17, %rd473;
	sub.s32 	%r18, %r29, %r17;
	setp.ge.s32 	%p84, %r16, %r18;
	@%p84 bra 	$L__BB8_188;
	not.b32 	%r30, %r16;
	add.s32 	%r31, %r29, %r30;
	sub.s32 	%r19, %r31, %r17;
	and.b32  	%r32, %r19, 768;
	setp.eq.s32 	%p85, %r32, 768;
	mov.u32 	%r372, %r16;
	@%p85 bra 	$L__BB8_173;
	cvt.u64.u32 	%rd333, %r16;
	add.s64 	%rd334, %rd473, %rd333;
	shl.b64 	%rd335, %rd334, 4;
	add.s64 	%rd484, %rd237, %rd335;
	shr.u32 	%r33, %r19, 8;
	add.s32 	%r34, %r33, 1;
	and.b32  	%r35, %r34, 3;
	neg.s32 	%r370, %r35;
	mov.u32 	%r372, %r16;
$L__BB8_169:
	.pragma "nounroll";
	mov.u64 	%rd177, %rd494;
	mov.f64 	%fd155, %fd279;
	// begin inline asm
	ld.global.nc.u64 %rd336, [%rd484];
	// end inline asm
	add.s64 	%rd339, %rd484, 8;
	// begin inline asm
	ld.global.nc.u64 %rd338, [%rd339];
	// end inline asm
	mov.b64 	%fd156, %rd336;
	setp.lt.f64 	%p86, %fd155, %fd156;
	mov.f64 	%fd279, %fd156;
	mov.u64 	%rd494, %rd338;
	@%p86 bra 	$L__BB8_172;
	setp.gt.f64 	%p87, %fd155, %fd156;
	mov.f64 	%fd279, %fd155;
	mov.u64 	%rd494, %rd177;
	@%p87 bra 	$L__BB8_172;
	setp.lt.s64 	%p88, %rd177, %rd338;
	selp.f64 	%fd279, %fd155, %fd156, %p88;
	min.s64 	%rd494, %rd177, %rd338;
$L__BB8_172:
	add.s32 	%r372, %r372, 256;
	add.s64 	%rd484, %rd484, 4096;
	add.s32 	%r370, %r370, 1;
	setp.ne.s32 	%p89, %r370, 0;
	@%p89 bra 	$L__BB8_169;
$L__BB8_173:
	setp.lt.u32 	%p90, %r19, 768;
	@%p90 bra 	$L__BB8_188;
	cvt.u64.u32 	%rd340, %r372;
	add.s64 	%rd341, %rd473, %rd340;
	shl.b64 	%rd342, %rd341, 4;
	add.s64 	%rd343, %rd342, %rd237;
	add.s64 	%rd489, %rd343, 12296;
$L__BB8_175:
	add.s64 	%rd345, %rd489, -12296;
	// begin inline asm
	ld.global.nc.u64 %rd344, [%rd345];
	// end inline asm
	add.s64 	%rd347, %rd489, -12288;
	// begin inline asm
	ld.global.nc.u64 %rd346, [%rd347];
	// end inline asm
	mov.b64 	%fd162, %rd344;
	setp.lt.f64 	%p91, %fd279, %fd162;
	mov.f64 	%fd276, %fd162;
	mov.u64 	%rd491, %rd346;
	@%p91 bra 	$L__BB8_178;
	setp.gt.f64 	%p92, %fd279, %fd162;
	mov.f64 	%fd276, %fd279;
	mov.u64 	%rd491, %rd494;
	@%p92 bra 	$L__BB8_178;
	setp.lt.s64 	%p93, %rd494, %rd346;
	selp.f64 	%fd276, %fd279, %fd162, %p93;
	min.s64 	%rd491, %rd494, %rd346;
$L__BB8_178:
	add.s64 	%rd349, %rd489, -8200;
	// begin inline asm
	ld.global.nc.u64 %rd348, [%rd349];
	// end inline asm
	add.s64 	%rd351, %rd489, -8192;
	// begin inline asm
	ld.global.nc.u64 %rd350, [%rd351];
	// end inline asm
	mov.b64 	%fd165, %rd348;
	setp.lt.f64 	%p94, %fd276, %fd165;
	mov.f64 	%fd277, %fd165;
	mov.u64 	%rd492, %rd350;
	@%p94 bra 	$L__BB8_181;
	setp.gt.f64 	%p95, %fd276, %fd165;
	mov.f64 	%fd277, %fd276;
	mov.u64 	%rd492, %rd491;
	@%p95 bra 	$L__BB8_181;
	setp.lt.s64 	%p96, %rd491, %rd350;
	selp.f64 	%fd277, %fd276, %fd165, %p96;
	min.s64 	%rd492, %rd491, %rd350;
$L__BB8_181:
	add.s64 	%rd353, %rd489, -4104;
	// begin inline asm
	ld.global.nc.u64 %rd352, [%rd353];
	// end inline asm
	add.s64 	%rd355, %rd489, -4096;
	// begin inline asm
	ld.global.nc.u64 %rd354, [%rd355];
	// end inline asm
	mov.b64 	%fd168, %rd352;
	setp.lt.f64 	%p97, %fd277, %fd168;
	mov.f64 	%fd278, %fd168;
	mov.u64 	%rd493, %rd354;
	@%p97 bra 	$L__BB8_184;
	setp.gt.f64 	%p98, %fd277, %fd168;
	mov.f64 	%fd278, %fd277;
	mov.u64 	%rd493, %rd492;
	@%p98 bra 	$L__BB8_184;
	setp.lt.s64 	%p99, %rd492, %rd354;
	selp.f64 	%fd278, %fd277, %fd168, %p99;
	min.s64 	%rd493, %rd492, %rd354;
$L__BB8_184:
	add.s64 	%rd357, %rd489, -8;
	// begin inline asm
	ld.global.nc.u64 %rd356, [%rd357];
	// end inline asm
	// begin inline asm
	ld.global.nc.u64 %rd358, [%rd489];
	// end inline asm
	mov.b64 	%fd171, %rd356;
	setp.lt.f64 	%p100, %fd278, %fd171;
	mov.f64 	%fd279, %fd171;
	mov.u64 	%rd494, %rd358;
	@%p100 bra 	$L__BB8_187;
	setp.gt.f64 	%p101, %fd278, %fd171;
	mov.f64 	%fd279, %fd278;
	mov.u64 	%rd494, %rd493;
	@%p101 bra 	$L__BB8_187;
	setp.lt.s64 	%p102, %rd493, %rd358;
	selp.f64 	%fd279, %fd278, %fd171, %p102;
	min.s64 	%rd494, %rd493, %rd358;
$L__BB8_187:
	add.s32 	%r372, %r372, 1024;
	add.s64 	%rd489, %rd489, 16384;
	setp.lt.s32 	%p103, %r372, %r18;
	@%p103 bra 	$L__BB8_175;
$L__BB8_188:
	// begin inline asm
	mov.u32 %r36, %laneid;
	// end inline asm
	mov.b64 	%rd360, %fd279;
	mov.b64 	{%r38, %r43}, %rd360;
	mov.b32 	%r54, 1;
	mov.b32 	%r55, 31;
	mov.b32 	%r56, -1;
	// begin inline asm
	shfl.sync.down.b32 %r37, %r38, %r54, %r55, %r56;
	// end inline asm
	// begin inline asm
	shfl.sync.down.b32 %r42, %r43, %r54, %r55, %r56;
	// end inline asm
	mov.b64 	%rd361, {%r37, %r42};
	mov.b64 	%fd175, %rd361;
	mov.b64 	{%r48, %r53}, %rd494;
	// begin inline asm
	shfl.sync.down.b32 %r47, %r48, %r54, %r55, %r56;
	// end inline asm
	// begin inline asm
	shfl.sync.down.b32 %r52, %r53, %r54, %r55, %r56;
	// end inline asm
	mov.b64 	%rd201, {%r47, %r52};
	setp.gt.s32 	%p104, %r36, 30;
	mov.f64 	%fd281, %fd279;
	mov.u64 	%rd496, %rd494;
	@%p104 bra 	$L__BB8_192;
	setp.lt.f64 	%p105, %fd279, %fd175;
	mov.f64 	%fd281, %fd175;
	mov.u64 	%rd496, %rd201;
	@%p105 bra 	$L__BB8_192;
	setp.gt.f64 	%p106, %fd279, %fd175;
	mov.f64 	%fd281, %fd279;
	mov.u64 	%rd496, %rd494;
	@%p106 bra 	$L__BB8_192;
	setp.lt.s64 	%p107, %rd494, %rd201;
	selp.f64 	%fd281, %fd279, %fd175, %p107;
	min.s64 	%rd496, %rd494, %rd201;
$L__BB8_192:
	mov.b64 	%rd362, %fd281;
	mov.b64 	{%r58, %r63}, %rd362;
	mov.b32 	%r74, 2;
	mov.b32 	%r75, 31;
	mov.b32 	%r76, -1;
	// begin inline asm
	shfl.sync.down.b32 %r57, %r58, %r74, %r75, %r76;
	// end inline asm
	// begin inline asm
	shfl.sync.down.b32 %r62, %r63, %r74, %r75, %r76;
	// end inline asm
	mov.b64 	%rd363, {%r57, %r62};
	mov.b64 	%fd178, %rd363;
	mov.b64 	{%r68, %r73}, %rd496;
	// begin inline asm
	shfl.sync.down.b32 %r67, %r68, %r74, %r75, %r76;
	// end inline asm
	// begin inline asm
	shfl.sync.down.b32 %r72, %r73, %r74, %r75, %r76;
	// end inline asm
	mov.b64 	%rd204, {%r67, %r72};
	setp.gt.s32 	%p108, %r36, 29;
	mov.f64 	%fd282, %fd281;
	mov.u64 	%rd497, %rd496;
	@%p108 bra 	$L__BB8_196;
	setp.lt.f64 	%p109, %fd281, %fd178;
	mov.f64 	%fd282, %fd178;
	mov.u64 	%rd497, %rd204;
	@%p109 bra 	$L__BB8_196;
	setp.gt.f64 	%p110, %fd281, %fd178;
	mov.f64 	%fd282, %fd281;
	mov.u64 	%rd497, %rd496;
	@%p110 bra 	$L__BB8_196;
	setp.lt.s64 	%p111, %rd496, %rd204;
	selp.f64 	%fd282, %fd281, %fd178, %p111;
	min.s64 	%rd497, %rd496, %rd204;
$L__BB8_196:
	mov.b64 	%rd364, %fd282;
	mov.b64 	{%r78, %r83}, %rd364;
	mov.b32 	%r94, 4;
	mov.b32 	%r95, 31;
	mov.b32 	%r96, -1;
	// begin inline asm
	shfl.sync.down.b32 %r77, %r78, %r94, %r95, %r96;
	// end inline asm
	// begin inline asm
	shfl.sync.down.b32 %r82, %r83, %r94, %r95, %r96;
	// end inline asm
	mov.b64 	%rd365, {%r77, %r82};
	mov.b64 	%fd181, %rd365;
	mov.b64 	{%r88, %r93}, %rd497;
	// begin inline asm
	shfl.sync.down.b32 %r87, %r88, %r94, %r95, %r96;
	// end inline asm
	// begin inline asm
	shfl.sync.down.b32 %r92, %r93, %r94, %r95, %r96;
	// end inline asm
	mov.b64 	%rd207, {%r87, %r92};
	setp.gt.s32 	%p112, %r36, 27;
	mov.f64 	%fd283, %fd282;
	mov.u64 	%rd498, %rd497;
	@%p112 bra 	$L__BB8_200;
	setp.lt.f64 	%p113, %fd282, %fd181;
	mov.f64 	%fd283, %fd181;
	mov.u64 	%rd498, %rd207;
	@%p113 bra 	$L__BB8_200;
	setp.gt.f64 	%p114, %fd282, %fd181;
	mov.f64 	%fd283, %fd282;
	mov.u64 	%rd498, %rd497;
	@%p114 bra 	$L__BB8_200;
	setp.lt.s64 	%p115, %rd497, %rd207;
	selp.f64 	%fd283, %fd282, %fd181, %p115;
	min.s64 	%rd498, %rd497, %rd207;
$L__BB8_200:
	mov.b64 	%rd366, %fd283;
	mov.b64 	{%r98, %r103}, %rd366;
	mov.b32 	%r114, 8;
	mov.b32 	%r115, 31;
	mov.b32 	%r116, -1;
	// begin inline asm
	shfl.sync.down.b32 %r97, %r98, %r114, %r115, %r116;
	// end inline asm
	// begin inline asm
	shfl.sync.down.b32 %r102, %r103, %r114, %r115, %r116;
	// end inline asm
	mov.b64 	%rd367, {%r97, %r102};
	mov.b64 	%fd184, %rd367;
	mov.b64 	{%r108, %r113}, %rd498;
	// begin inline asm
	shfl.sync.down.b32 %r107, %r108, %r114, %r115, %r116;
	// end inline asm
	// begin inline asm
	shfl.sync.down.b32 %r112, %r113, %r114, %r115, %r116;
	// end inline asm
	mov.b64 	%rd210, {%r107, %r112};
	setp.gt.s32 	%p116, %r36, 23;
	mov.f64 	%fd284, %fd283;
	mov.u64 	%rd499, %rd498;
	@%p116 bra 	$L__BB8_204;
	setp.lt.f64 	%p117, %fd283, %fd184;
	mov.f64 	%fd284, %fd184;
	mov.u64 	%rd499, %rd210;
	@%p117 bra 	$L__BB8_204;
	setp.gt.f64 	%p118, %fd283, %fd184;
	mov.f64 	%fd284, %fd283;
	mov.u64 	%rd499, %rd498;
	@%p118 bra 	$L__BB8_204;
	setp.lt.s64 	%p119, %rd498, %rd210;
	selp.f64 	%fd284, %fd283, %fd184, %p119;
	min.s64 	%rd499, %rd498, %rd210;
$L__BB8_204:
	mov.b64 	%rd368, %fd284;
	mov.b64 	{%r118, %r123}, %rd368;
	mov.b32 	%r134, 16;
	mov.b32 	%r135, 31;
	mov.b32 	%r136, -1;
	// begin inline asm
	shfl.sync.down.b32 %r117, %r118, %r134, %r135, %r136;
	// end inline asm
	// begin inline asm
	shfl.sync.down.b32 %r122, %r123, %r134, %r135, %r136;
	// end inline asm
	mov.b64 	%rd369, {%r117, %r122};
	mov.b64 	%fd187, %rd369;
	mov.b64 	{%r128, %r133}, %rd499;
	// begin inline asm
	shfl.sync.down.b32 %r127, %r128, %r134, %r135, %r136;
	// end inline asm
	// begin inline asm
	shfl.sync.down.b32 %r132, %r133, %r134, %r135, %r136;
	// end inline asm
	mov.b64 	%rd213, {%r127, %r132};
	setp.gt.s32 	%p120, %r36, 15;
	mov.f64 	%fd292, %fd284;
	mov.u64 	%rd507, %rd499;
	@%p120 bra 	$L__BB8_208;
	setp.lt.f64 	%p121, %fd284, %fd187;
	mov.f64 	%fd292, %fd187;
	mov.u64 	%rd507, %rd213;
	@%p121 bra 	$L__BB8_208;
	setp.gt.f64 	%p122, %fd284, %fd187;
	mov.f64 	%fd292, %fd284;
	mov.u64 	%rd507, %rd499;
	@%p122 bra 	$L__BB8_208;
	setp.lt.s64 	%p123, %rd499, %rd213;
	selp.f64 	%fd292, %fd284, %fd187, %p123;
	min.s64 	%rd507, %rd499, %rd213;
$L__BB8_208:
	setp.ne.s32 	%p124, %r36, 0;
	@%p124 bra 	$L__BB8_210;
	shr.u32 	%r137, %r16, 1;
	and.b32  	%r138, %r137, 496;
	mov.u32 	%r139, _ZN6thrust24THRUST_300001_SM_1000_NS8cuda_cub4core6detail5shmemE;
	add.s32 	%r140, %r139, %r138;
	st.shared.f64 	[%r140+8], %fd292;
	st.shared.u64 	[%r140+16], %rd507;
$L__BB8_210:
	bar.sync 	0;
	setp.ne.s32 	%p125, %r16, 0;
	@%p125 bra 	$L__BB8_232;
	ld.shared.f64 	%fd190, [_ZN6thrust24THRUST_300001_SM_1000_NS8cuda_cub4core6detail5shmemE+24];
	ld.shared.u64 	%rd216, [_ZN6thrust24THRUST_300001_SM_1000_NS8cuda_cub4core6detail5shmemE+32];
	setp.lt.f64 	%p126, %fd292, %fd190;
	mov.f64 	%fd286, %fd190;
	mov.u64 	%rd501, %rd216;
	@%p126 bra 	$L__BB8_214;
	setp.lt.f64 	%p127, %fd190, %fd292;
	mov.f64 	%fd286, %fd292;
	mov.u64 	%rd501, %rd507;
	@%p127 bra 	$L__BB8_214;
	setp.lt.s64 	%p128, %rd507, %rd216;
	selp.f64 	%fd286, %fd292, %fd190, %p128;
	min.s64 	%rd501, %rd507, %rd216;
$L__BB8_214:
	ld.shared.f64 	%fd193, [_ZN6thrust24THRUST_300001_SM_1000_NS8cuda_cub4core6detail5shmemE+40];
	ld.shared.u64 	%rd219, [_ZN6thrust24THRUST_300001_SM_1000_NS8cuda_cub4core6detail5shmemE+48];
	setp.lt.f64 	%p129, %fd286, %fd193;
	mov.f64 	%fd287, %fd193;
	mov.u64 	%rd502, %rd219;
	@%p129 bra 	$L__BB8_217;
	setp.lt.f64 	%p130, %fd193, %fd286;
	mov.f64 	%fd287, %fd286;
	mov.u64 	%rd502, %rd501;
	@%p130 bra 	$L__BB8_217;
	setp.lt.s64 	%p131, %rd501, %rd219;
	selp.f64 	%fd287, %fd286, %fd193, %p131;
	min.s64 	%rd502, %rd501, %rd219;
$L__BB8_217:
	ld.shared.f64 	%fd196, [_ZN6thrust24THRUST_300001_SM_1000_NS8cuda_cub4core6detail5shmemE+56];
	ld.shared.u64 	%rd222, [_ZN6thrust24THRUST_300001_SM_1000_NS8cuda_cub4core6detail5shmemE+64];
	setp.lt.f64 	%p132, %fd287, %fd196;
	mov.f64 	%fd288, %fd196;
	mov.u64 	%rd503, %rd222;
	@%p132 bra 	$L__BB8_220;
	setp.lt.f64 	%p133, %fd196, %fd287;
	mov.f64 	%fd288, %fd287;
	mov.u64 	%rd503, %rd502;
	@%p133 bra 	$L__BB8_220;
	setp.lt.s64 	%p134, %rd502, %rd222;
	selp.f64 	%fd288, %fd287, %fd196, %p134;
	min.s64 	%rd503, %rd502, %rd222;
$L__BB8_220:
	ld.shared.f64 	%fd199, [_ZN6thrust24THRUST_300001_SM_1000_NS8cuda_cub4core6detail5shmemE+72];
	ld.shared.u64 	%rd225, [_ZN6thrust24THRUST_300001_SM_1000_NS8cuda_cub4core6detail5shmemE+80];
	setp.lt.f64 	%p135, %fd288, %fd199;
	mov.f64 	%fd289, %fd199;
	mov.u64 	%rd504, %rd225;
	@%p135 bra 	$L__BB8_223;
	setp.lt.f64 	%p136, %fd199, %fd288;
	mov.f64 	%fd289, %fd288;
	mov.u64 	%rd504, %rd503;
	@%p136 bra 	$L__BB8_223;
	setp.lt.s64 	%p137, %rd503, %rd225;
	selp.f64 	%fd289, %fd288, %fd199, %p137;
	min.s64 	%rd504, %rd503, %rd225;
$L__BB8_223:
	ld.shared.f64 	%fd202, [_ZN6thrust24THRUST_300001_SM_1000_NS8cuda_cub4core6detail5shmemE+88];
	ld.shared.u64 	%rd228, [_ZN6thrust24THRUST_300001_SM_1000_NS8cuda_cub4core6detail5shmemE+96];
	setp.lt.f64 	%p138, %fd289, %fd202;
	mov.f64 	%fd290, %fd202;
	mov.u64 	%rd505, %rd228;
	@%p138 bra 	$L__BB8_226;
	setp.lt.f64 	%p139, %fd202, %fd289;
	mov.f64 	%fd290, %fd289;
	mov.u64 	%rd505, %rd504;
	@%p139 bra 	$L__BB8_226;
	setp.lt.s64 	%p140, %rd504, %rd228;
	selp.f64 	%fd290, %fd289, %fd202, %p140;
	min.s64 	%rd505, %rd504, %rd228;
$L__BB8_226:
	ld.shared.f64 	%fd205, [_ZN6thrust24THRUST_300001_SM_1000_NS8cuda_cub4core6detail5shmemE+104];
	ld.shared.u64 	%rd231, [_ZN6thrust24THRUST_300001_SM_1000_NS8cuda_cub4core6detail5shmemE+112];
	setp.lt.f64 	%p141, %fd290, %fd205;
	mov.f64 	%fd291, %fd205;
	mov.u64 	%rd506, %rd231;
	@%p141 bra 	$L__BB8_229;
	setp.lt.f64 	%p142, %fd205, %fd290;
	mov.f64 	%fd291, %fd290;
	mov.u64 	%rd506, %rd505;
	@%p142 bra 	$L__BB8_229;
	setp.lt.s64 	%p143, %rd505, %rd231;
	selp.f64 	%fd291, %fd290, %fd205, %p143;
	min.s64 	%rd506, %rd505, %rd231;
$L__BB8_229:
	ld.shared.f64 	%fd208, [_ZN6thrust24THRUST_300001_SM_1000_NS8cuda_cub4core6detail5shmemE+120];
	ld.shared.u64 	%rd234, [_ZN6thrust24THRUST_300001_SM_1000_NS8cuda_cub4core6detail5shmemE+128];
	setp.lt.f64 	%p144, %fd291, %fd208;
	mov.u64 	%rd507, %rd234;
	mov.f64 	%fd292, %fd208;
	@%p144 bra 	$L__BB8_232;
	setp.lt.f64 	%p145, %fd208, %fd291;
	mov.u64 	%rd507, %rd506;
	mov.f64 	%fd292, %fd291;
	@%p145 bra 	$L__BB8_232;
	setp.lt.s64 	%p146, %rd506, %rd234;
	selp.f64 	%fd292, %fd291, %fd208, %p146;
	min.s64 	%rd507, %rd506, %rd234;
$L__BB8_232:
	mov.u32 	%r364, %tid.x;
	setp.ne.s32 	%p263, %r364, 0;
	@%p263 bra 	$L__BB8_234;
	ld.param.u64 	%rd420, [_ZN6thrust24THRUST_300001_SM_1000_NS8cuda_cub4core6detail13_kernel_agentINS1_8__reduce11ReduceAgentIPN4cuda3std3__45tupleIJdlEEESC_SB_lNS1_9__extrema9arg_max_fIdlNS9_4lessIdEEEEEEJSC_SC_iSH_EEEvDpT0__param_1];
	cvta.to.global.u64 	%rd419, %rd420;
	st.global.f64 	[%rd419], %fd292;
	st.global.u64 	[%rd419+8], %rd507;
$L__BB8_234:
	ret;

}
	// .globl	_ZN3cub18CUB_300001_SM_10006detail11EmptyKernelIvEEvv
.visible .entry _ZN3cub18CUB_300001_SM_10006detail11EmptyKernelIvEEvv()
{


	ret;

}


// ===== COMPILED SASS (sm_100) =====

	.target	sm_100

	.elftype	@"ET_EXEC"


//--------------------- .note.nv.tkinfo           --------------------------
	.section	.note.nv.tkinfo,"",@"SHT_NOTE"
	.sectionflags	@"SHF_NOTE_NV_TKINFO"
	.tkinfo
        /*0018*/ 	.word	0x00000002
        /*0030*/ 	.string	""
        /*0030*/ 	.string	"ptxas"
        /*0030*/ 	.string	"Cuda compilation tools, release 13.0, V13.0.88"
        /*0030*/ 	.string	"Build cuda_13.0.r13.0/compiler.36424714_0"
        /*0030*/ 	.string	"-arch sm_100 -m 64 "



//--------------------- .note.nv.cuinfo           --------------------------
	.section	.note.nv.cuinfo,"",@"SHT_NOTE"
	.sectionflags	@"SHF_NOTE_NV_CUINFO"
        /*0018*/ 	.short	0x0002
        /*001a*/ 	.short	0x0064
        /*001c*/ 	.short	0x0082
	.zero		2


//--------------------- .nv.info                  --------------------------
	.section	.nv.info,"",@"SHT_CUDA_INFO"
	.align	4


	//----- nvinfo : EIATTR_REGCOUNT
	.align		4
        /*0000*/ 	.byte	0x04, 0x2f
        /*0002*/ 	.short	(.L_46 - .L_45)
	.align		4
.L_45:
        /*0004*/ 	.word	index@(_Z6jacobiILj512EEvPdS0_mmmS0_)
        /*0008*/ 	.word	0x0000001e


	//----- nvinfo : EIATTR_FRAME_SIZE
	.align		4
.L_46:
        /*000c*/ 	.byte	0x04, 0x11
        /*000e*/ 	.short	(.L_48 - .L_47)
	.align		4
.L_47:
        /*0010*/ 	.word	index@($__internal_0_$__cuda_sm20_div_rn_f64_full)
        /*0014*/ 	.word	0x00000000


	//----- nvinfo : EIATTR_FRAME_SIZE
	.align		4
.L_48:
        /*0018*/ 	.byte	0x04, 0x11
        /*001a*/ 	.short	(.L_50 - .L_49)
	.align		4
.L_49:
        /*001c*/ 	.word	index@(_Z6jacobiILj512EEvPdS0_mmmS0_)
        /*0020*/ 	.word	0x00000000


	//----- nvinfo : EIATTR_REGCOUNT
	.align		4
.L_50:
        /*0024*/ 	.byte	0x04, 0x2f
        /*0026*/ 	.short	(.L_52 - .L_51)
	.align		4
.L_51:
        /*0028*/ 	.word	index@(_ZN6thrust24THRUST_300001_SM_1000_NS8cuda_cub4core6detail13_kernel_agentINS1_8__reduce11ReduceAgentINS0_12zip_iteratorIN4cuda3std3__45tupleIJNS0_10device_ptrIdEENS0_17counting_iteratorIlNS0_11use_defaultESF_SF_EEEEEEEPNSB_IJdlEEESJ_iNS1_9__extrema9arg_max_fIdlNSA_4lessIdEEEEEEJSI_SK_iSP_EEEvDpT0_)
        /*002c*/ 	.word	0x00000020


	//----- nvinfo : EIATTR_FRAME_SIZE
	.align		4
.L_52:
        /*0030*/ 	.byte	0x04, 0x11
        /*0032*/ 	.short	(.L_54 - .L_53)
	.align		4
.L_53:
        /*0034*/ 	.word	index@(_ZN6thrust24THRUST_300001_SM_1000_NS8cuda_cub4core6detail13_kernel_agentINS1_8__reduce11ReduceAgentINS0_12zip_iteratorIN4cuda3std3__45tupleIJNS0_10device_ptrIdEENS0_17counting_iteratorIlNS0_11use_defaultESF_SF_EEEEEEEPNSB_IJdlEEESJ_iNS1_9__extrema9arg_max_fIdlNSA_4lessIdEEEEEEJSI_SK_iSP_EEEvDpT0_)
        /*0038*/ 	.word	0x00000000


	//----- nvinfo : EIATTR_REGCOUNT
	.align		4
.L_54:
        /*003c*/ 	.byte	0x04, 0x2f
        /*003e*/ 	.short	(.L_56 - .L_55)
	.align		4
.L_55:
        /*0040*/ 	.word	index@(_ZN6thrust24THRUST_300001_SM_1000_NS8cuda_cub4core6detail13_kernel_agentINS1_8__reduce11ReduceAgentINS0_12zip_iteratorIN4cuda3std3__45tupleIJNS0_10device_ptrIdEENS0_17counting_iteratorIlNS0_11use_defaultESF_SF_EEEEEEEPNSB_IJdlEEESJ_iNS1_9__extrema9arg_max_fIdlNSA_4lessIdEEEEEEJSI_SK_iN3cub18CUB_300001_SM_100013GridEvenShareIiEENSS_9GridQueueIjEESP_EEEvDpT0_)
        /*0044*/ 	.word	0x00000028


	//----- nvinfo : EIATTR_FRAME_SIZE
	.align		4
.L_56:
        /*0048*/ 	.byte	0x04, 0x11
        /*004a*/ 	.short	(.L_58 - .L_57)
	.align		4
.L_57:
        /*004c*/ 	.word	index@(_ZN6thrust24THRUST_300001_SM_1000_NS8cuda_cub4core6detail13_kernel_agentINS1_8__reduce11ReduceAgentINS0_12zip_iteratorIN4cuda3std3__45tupleIJNS0_10device_ptrIdEENS0_17counting_iteratorIlNS0_11use_defaultESF_SF_EEEEEEEPNSB_IJdlEEESJ_iNS1_9__extrema9arg_max_fIdlNSA_4lessIdEEEEEEJSI_SK_iN3cub18CUB_300001_SM_100013GridEvenShareIiEENSS_9GridQueueIjEESP_EEEvDpT0_)
        /*0050*/ 	.word	0x00000000


	//----- nvinfo : EIATTR_REGCOUNT
	.align		4
.L_58:
        /*0054*/ 	.byte	0x04, 0x2f
        /*0056*/ 	.short	(.L_60 - .L_59)
	.align		4
.L_59:
        /*0058*/ 	.word	index@(_ZN6thrust24THRUST_300001_SM_1000_NS8cuda_cub4core6detail13_kernel_agentINS1_8__reduce10DrainAgentIiEEJN3cub18CUB_300001_SM_10009GridQueueIjEEiEEEvDpT0_)
        /*005c*/ 	.word	0x00000008


	//----- nvinfo : EIATTR_FRAME_SIZE
	.align		4
.L_60:
        /*0060*/ 	.byte	0x04, 0x11
        /*0062*/ 	.short	(.L_62 - .L_61)
	.align		4
.L_61:
        /*0064*/ 	.word	index@(_ZN6thrust24THRUST_300001_SM_1000_NS8cuda_cub4core6detail13_kernel_agentINS1_8__reduce10DrainAgentIiEEJN3cub18CUB_300001_SM_10009GridQueueIjEEiEEEvDpT0_)
        /*0068*/ 	.word	0x00000000


	//----- nvinfo : EIATTR_REGCOUNT
	.align		4
.L_62:
        /*006c*/ 	.byte	0x04, 0x2f
        /*006e*/ 	.short	(.L_64 - .L_63)
	.align		4
.L_63:
        /*0070*/ 	.word	index@(_ZN6thrust24THRUST_300001_SM_1000_NS8cuda_cub4core6detail13_kernel_agentINS1_8__reduce11ReduceAgentIPN4cuda3std3__45tupleIJdlEEESC_SB_iNS1_9__extrema9arg_max_fIdlNS9_4lessIdEEEEEEJSC_SC_iSH_EEEvDpT0_)
        /*0074*/ 	.word	0x00000020


	//----- nvinfo : EIATTR_FRAME_SIZE
	.align		4
.L_64:
        /*0078*/ 	.byte	0x04, 0x11
        /*007a*/ 	.short	(.L_66 - .L_65)
	.align		4
.L_65:
        /*007c*/ 	.word	index@(_ZN6thrust24THRUST_300001_SM_1000_NS8cuda_cub4core6detail13_kernel_agentINS1_8__reduce11ReduceAgentIPN4cuda3std3__45tupleIJdlEEESC_SB_iNS1_9__extrema9arg_max_fIdlNS9_4lessIdEEEEEEJSC_SC_iSH_EEEvDpT0_)
        /*0080*/ 	.word	0x00000000


	//----- nvinfo : EIATTR_REGCOUNT
	.align		4
.L_66:
        /*0084*/ 	.byte	0x04, 0x2f
        /*0086*/ 	.short	(.L_68 - .L_67)
	.align		4
.L_67:
        /*0088*/ 	.word	index@(_ZN6thrust24THRUST_300001_SM_1000_NS8cuda_cub4core6detail13_kernel_agentINS1_8__reduce11ReduceAgentINS0_12zip_iteratorIN4cuda3std3__45tupleIJNS0_10device_ptrIdEENS0_17counting_iteratorIlNS0_11use_defaultESF_SF_EEEEEEEPNSB_IJdlEEESJ_lNS1_9__extrema9arg_max_fIdlNSA_4lessIdEEEEEEJSI_SK_lSP_EEEvDpT0_)
        /*008c*/ 	.word	0x00000020


	//----- nvinfo : EIATTR_FRAME_SIZE
	.align		4
.L_68:
        /*0090*/ 	.byte	0x04, 0x11
        /*0092*/ 	.short	(.L_70 - .L_69)
	.align		4
.L_69:
        /*0094*/ 	.word	index@(_ZN6thrust24THRUST_300001_SM_1000_NS8cuda_cub4core6detail13_kernel_agentINS1_8__reduce11ReduceAgentINS0_12zip_iteratorIN4cuda3std3__45tupleIJNS0_10device_ptrIdEENS0_17counting_iteratorIlNS0_11use_defaultESF_SF_EEEEEEEPNSB_IJdlEEESJ_lNS1_9__extrema9arg_max_fIdlNSA_4lessIdEEEEEEJSI_SK_lSP_EEEvDpT0_)
        /*0098*/ 	.word	0x00000000


	//----- nvinfo : EIATTR_REGCOUNT
	.align		4
.L_70:
        /*009c*/ 	.byte	0x04, 0x2f
        /*009e*/ 	.short	(.L_72 - .L_71)
	.align		4
.L_71:
        /*00a0*/ 	.word	index@(_ZN6thrust24THRUST_300001_SM_1000_NS8cuda_cub4core6detail13_kernel_agentINS1_8__reduce11ReduceAgentINS0_12zip_iteratorIN4cuda3std3__45tupleIJNS0_10device_ptrIdEENS0_17counting_iteratorIlNS0_11use_defaultESF_SF_EEEEEEEPNSB_IJdlEEESJ_lNS1_9__extrema9arg_max_fIdlNSA_4lessIdEEEEEEJSI_SK_lN3cub18CUB_300001_SM_100013GridEvenShareIlEENSS_9GridQueueIyEESP_EEEvDpT0_)
        /*00a4*/ 	.word	0x00000020


	//----- nvinfo : EIATTR_FRAME_SIZE
	.align		4
.L_72:
        /*00a8*/ 	.byte	0x04, 0x11
        /*00aa*/ 	.short	(.L_74 - .L_73)
	.align		4
.L_73:
        /*00ac*/ 	.word	index@(_ZN6thrust24THRUST_300001_SM_1000_NS8cuda_cub4core6detail13_kernel_agentINS1_8__reduce11ReduceAgentINS0_12zip_iteratorIN4cuda3std3__45tupleIJNS0_10device_ptrIdEENS0_17counting_iteratorIlNS0_11use_defaultESF_SF_EEEEEEEPNSB_IJdlEEESJ_lNS1_9__extrema9arg_max_fIdlNSA_4lessIdEEEEEEJSI_SK_lN3cub18CUB_300001_SM_100013GridEvenShareIlEENSS_9GridQueueIyEESP_EEEvDpT0_)
        /*00b0*/ 	.word	0x00000000


	//----- nvinfo : EIATTR_REGCOUNT
	.align		4
.L_74:
        /*00b4*/ 	.byte	0x04, 0x2f
        /*00b6*/ 	.short	(.L_76 - .L_75)
	.align		4
.L_75:
        /*00b8*/ 	.word	index@(_ZN6thrust24THRUST_300001_SM_1000_NS8cuda_cub4core6detail13_kernel_agentINS1_8__reduce10DrainAgentIlEEJN3cub18CUB_300001_SM_10009GridQueueIyEElEEEvDpT0_)
        /*00bc*/ 	.word	0x00000008


	//----- nvinfo : EIATTR_FRAME_SIZE
	.align		4
.L_76:
        /*00c0*/ 	.byte	0x04, 0x11
        /*00c2*/ 	.short	(.L_78 - .L_77)
	.align		4
.L_77:
        /*00c4*/ 	.word	index@(_ZN6thrust24THRUST_300001_SM_1000_NS8cuda_cub4core6detail13_kernel_agentINS1_8__reduce10DrainAgentIlEEJN3cub18CUB_300001_SM_10009GridQueueIyEElEEEvDpT0_)
        /*00c8*/ 	.word	0x00000000


	//----- nvinfo : EIATTR_REGCOUNT
	.align		4
.L_78:
        /*00cc*/ 	.byte	0x04, 0x2f
        /*00ce*/ 	.short	(.L_80 - .L_79)
	.align		4
.L_79:
        /*00d0*/ 	.word	index@(_ZN6thrust24THRUST_300001_SM_1000_NS8cuda_cub4core6detail13_kernel_agentINS1_8__reduce11ReduceAgentIPN4cuda3std3__45tupleIJdlEEESC_SB_lNS1_9__extrema9arg_max_fIdlNS9_4lessIdEEEEEEJSC_SC_iSH_EEEvDpT0_)
        /*00d4*/ 	.word	0x00000020


	//----- nvinfo : EIATTR_FRAME_SIZE
	.align		4
.L_80:
        /*00d8*/ 	.byte	0x04, 0x11
        /*00da*/ 	.short	(.L_82 - .L_81)
	.align		4
.L_81:
        /*00dc*/ 	.word	index@(_ZN6thrust24THRUST_300001_SM_1000_NS8cuda_cub4core6detail13_kernel_agentINS1_8__reduce11ReduceAgentIPN4cuda3std3__45tupleIJdlEEESC_SB_lNS1_9__extrema9arg_max_fIdlNS9_4lessIdEEEEEEJSC_SC_iSH_EEEvDpT0_)
        /*00e0*/ 	.word	0x00000000


	//----- nvinfo : EIATTR_REGCOUNT
	.align		4
.L_82:
        /*00e4*/ 	.byte	0x04, 0x2f
        /*00e6*/ 	.short	(.L_84 - .L_83)
	.align		4
.L_83:
        /*00e8*/ 	.word	index@(_ZN3cub18CUB_300001_SM_10006detail11EmptyKernelIvEEvv)
        /*00ec*/ 	.word	0x00000004


	//----- nvinfo : EIATTR_FRAME_SIZE
	.align		4
.L_84:
        /*00f0*/ 	.byte	0x04, 0x11
        /*00f2*/ 	.short	(.L_86 - .L_85)
	.align		4
.L_85:
        /*00f4*/ 	.word	index@(_ZN3cub18CUB_300001_SM_10006detail11EmptyKernelIvEEvv)
        /*00f8*/ 	.word	0x00000000


	//----- nvinfo : EIATTR_MIN_STACK_SIZE
	.align		4
.L_86:
        /*00fc*/ 	.byte	0x04, 0x12
        /*00fe*/ 	.short	(.L_88 - .L_87)
	.align		4
.L_87:
        /*0100*/ 	.word	index@(_ZN3cub18CUB_300001_SM_10006detail11EmptyKernelIvEEvv)
        /*0104*/ 	.word	0x00000000


	//----- nvinfo : EIATTR_MIN_STACK_SIZE
	.align		4
.L_88:
        /*0108*/ 	.byte	0x04, 0x12
        /*010a*/ 	.short	(.L_90 - .L_89)
	.align		4
.L_89:
        /*010c*/ 	.word	index@(_ZN6thrust24THRUST_300001_SM_1000_NS8cuda_cub4core6detail13_kernel_agentINS1_8__reduce11ReduceAgentIPN4cuda3std3__45tupleIJdlEEESC_SB_lNS1_9__extrema9arg_max_fIdlNS9_4lessIdEEEEEEJSC_SC_iSH_EEEvDpT0_)
        /*0110*/ 	.word	0x00000000


	//----- nvinfo : EIATTR_MIN_STACK_SIZE
	.align		4
.L_90:
        /*0114*/ 	.byte	0x04, 0x12
        /*0116*/ 	.short	(.L_92 - .L_91)
	.align		4
.L_91:
        /*0118*/ 	.word	index@(_ZN6thrust24THRUST_300001_SM_1000_NS8cuda_cub4core6detail13_kernel_agentINS1_8__reduce10DrainAgentIlEEJN3cub18CUB_300001_SM_10009GridQueueIyEElEEEvDpT0_)
        /*011c*/ 	.word	0x00000000


	//----- nvinfo : EIATTR_MIN_STACK_SIZE
	.align		4
.L_92:
        /*0120*/ 	.byte	0x04, 0x12
        /*0122*/ 	.short	(.L_94 - .L_93)
	.align		4
.L_93:
        /*0124*/ 	.word	index@(_ZN6thrust24THRUST_300001_SM_1000_NS8cuda_cub4core6detail13_kernel_agentINS1_8__reduce11ReduceAgentINS0_12zip_iteratorIN4cuda3std3__45tupleIJNS0_10device_ptrIdEENS0_17counting_iteratorIlNS0_11use_defaultESF_SF_EEEEEEEPNSB_IJdlEEESJ_lNS1_9__extrema9arg_max_fIdlNSA_4lessIdEEEEEEJSI_SK_lN3cub18CUB_300001_SM_100013GridEvenShareIlEENSS_9GridQueueIyEESP_EEEvDpT0_)
        /*0128*/ 	.word	0x00000000


	//----- nvinfo : EIATTR_MIN_STACK_SIZE
	.align		4
.L_94:
        /*012c*/ 	.byte	0x04, 0x12
        /*012e*/ 	.short	(.L_96 - .L_95)
	.align		4
.L_95:
        /*0130*/ 	.word	index@(_ZN6thrust24THRUST_300001_SM_1000_NS8cuda_cub4core6detail13_kernel_agentINS1_8__reduce11ReduceAgentINS0_12zip_iteratorIN4cuda3std3__45tupleIJNS0_10device_ptrIdEENS0_17counting_iteratorIlNS0_11use_defaultESF_SF_EEEEEEEPNSB_IJdlEEESJ_lNS1_9__extrema9arg_max_fIdlNSA_4lessIdEEEEEEJSI_SK_lSP_EEEvDpT0_)
        /*0134*/ 	.word	0x00000000


	//----- nvinfo : EIATTR_MIN_STACK_SIZE
	.align		4
.L_96:
        /*0138*/ 	.byte	0x04, 0x12
        /*013a*/ 	.short	(.L_98 - .L_97)
	.align		4
.L_97:
        /*013c*/ 	.word	index@(_ZN6thrust24THRUST_300001_SM_1000_NS8cuda_cub4core6detail13_kernel_agentINS1_8__reduce11ReduceAgentIPN4cuda3std3__45tupleIJdlEEESC_SB_iNS1_9__extrema9arg_max_fIdlNS9_4lessIdEEEEEEJSC_SC_iSH_EEEvDpT0_)
        /*0140*/ 	.word	0x00000000


	//----- nvinfo : EIATTR_MIN_STACK_SIZE
	.align		4
.L_98:
        /*0144*/ 	.byte	0x04, 0x12
        /*0146*/ 	.short	(.L_100 - .L_99)
	.align		4
.L_99:
        /*0148*/ 	.word	index@(_ZN6thrust24THRUST_300001_SM_1000_NS8cuda_cub4core6detail13_kernel_agentINS1_8__reduce10DrainAgentIiEEJN3cub18CUB_300001_SM_10009GridQueueIjEEiEEEvDpT0_)
        /*014c*/ 	.word	0x00000000


	//----- nvinfo : EIATTR_MIN_STACK_SIZE
	.align		4
.L_100:
        /*0150*/ 	.byte	0x04, 0x12
        /*0152*/ 	.short	(.L_102 - .L_101)
	.align		4
.L_101:
        /*0154*/ 	.word	index@(_ZN6thrust24THRUST_300001_SM_1000_NS8cuda_cub4core6detail13_kernel_agentINS1_8__reduce11ReduceAgentINS0_12zip_iteratorIN4cuda3std3__45tupleIJNS0_10device_ptrIdEENS0_17counting_iteratorIlNS0_11use_defaultESF_SF_EEEEEEEPNSB_IJdlEEESJ_iNS1_9__extrema9arg_max_fIdlNSA_4lessIdEEEEEEJSI_SK_iN3cub18CUB_300001_SM_100013GridEvenShareIiEENSS_9GridQueueIjEESP_EEEvDpT0_)
        /*0158*/ 	.word	0x00000000


	//----- nvinfo : EIATTR_MIN_STACK_SIZE
	.align		4
.L_102:
        /*015c*/ 	.byte	0x04, 0x12
        /*015e*/ 	.short	(.L_104 - .L_103)
	.align		4
.L_103:
        /*0160*/ 	.word	index@(_ZN6thrust24THRUST_300001_SM_1000_NS8cuda_cub4core6detail13_kernel_agentINS1_8__reduce11ReduceAgentINS0_12zip_iteratorIN4cuda3std3__45tupleIJNS0_10device_ptrIdEENS0_17counting_iteratorIlNS0_11use_defaultESF_SF_EEEEEEEPNSB_IJdlEEESJ_iNS1_9__extrema9arg_max_fIdlNSA_4lessIdEEEEEEJSI_SK_iSP_EEEvDpT0_)
        /*0164*/ 	.word	0x00000000


	//----- nvinfo : EIATTR_MIN_STACK_SIZE
	.align		4
.L_104:
        /*0168*/ 	.byte	0x04, 0x12
        /*016a*/ 	.short	(.L_106 - .L_105)
	.align		4
.L_105:
        /*016c*/ 	.word	index@(_Z6jacobiILj512EEvPdS0_mmmS0_)
        /*0170*/ 	.word	0x00000000
.L_106:


//--------------------- .nv.compat                --------------------------
	.section	.nv.compat,"",@"SHT_CUDA_COMPAT_INFO"
	.align	4
        /*0000*/ 	.byte	0x02, 0x09, 0x00, 0x00, 0x02, 0x02, 0x01, 0x00, 0x02, 0x05, 0x05, 0x00, 0x03, 0x07, 0x01, 0x01
        /*0010*/ 	.byte	0x02, 0x03, 0x00, 0x00, 0x02, 0x06, 0x01, 0x00, 0x04, 0x0b, 0x08, 0x00, 0x01, 0x00, 0x00, 0x00
        /*0020*/ 	.byte	0x00, 0x00, 0x00, 0x00


//--------------------- .nv.info._ZN3cub18CUB_300001_SM_10006detail11EmptyKernelIvEEvv --------------------------
	.section	.nv.info._ZN3cub18CUB_300001_SM_10006detail11EmptyKernelIvEEvv,"",@"SHT_CUDA_INFO"
	.sectionflags	@""
	.align	4


	//----- nvinfo : EIATTR_CUDA_API_VERSION
	.align		4
        /*0000*/ 	.byte	0x04, 0x37
        /*0002*/ 	.short	(.L_108 - .L_107)
.L_107:
        /*0004*/ 	.word	0x00000082


	//----- nvinfo : EIATTR_SPARSE_MMA_MASK
	.align		4
.L_108:
        /*0008*/ 	.byte	0x03, 0x50
        /*000a*/ 	.short	0x0000


	//----- nvinfo : EIATTR_MAXREG_COUNT
	.align		4
        /*000c*/ 	.byte	0x03, 0x1b
        /*000e*/ 	.short	0x00ff


	//----- nvinfo : EIATTR_MERCURY_ISA_VERSION
	.align		4
        /*0010*/ 	.byte	0x03, 0x5f
        /*0012*/ 	.short	0x0101


	//----- nvinfo : EIATTR_VRC_CTA_INIT_COUNT
	.align		4
        /*0014*/ 	.byte	0x02, 0x4a
	.zero		1
	.zero		1


	//----- nvinfo : EIATTR_EXIT_INSTR_OFFSETS
	.align		4
        /*0018*/ 	.byte	0x04, 0x1c
        /*001a*/ 	.short	(.L_110 - .L_109)


	//   ....[0]....
.L_109:
        /*001c*/ 	.word	0x00000010


	//----- nvinfo : EIATTR_SW_WAR
	.align		4
.L_110:
        /*0020*/ 	.byte	0x04, 0x36
        /*0022*/ 	.short	(.L_112 - .L_111)
.L_111:
        /*0024*/ 	.word	0x00000008
.L_112:


//--------------------- .nv.info._ZN6thrust24THRUST_300001_SM_1000_NS8cuda_cub4core6detail13_kernel_agentINS1_8__reduce11ReduceAgentIPN4cuda3std3__45tupleIJdlEEESC_SB_lNS1_9__extrema9arg_max_fIdlNS9_4lessIdEEEEEEJSC_SC_iSH_EEEvDpT0_ --------------------------
	.section	.nv.info._ZN6thrust24THRUST_300001_SM_1000_NS8cuda_cub4core6detail13_kernel_agentINS1_8__reduce11ReduceAgentIPN4cuda3std3__45tupleIJdlEEESC_SB_lNS1_9__extrema9arg_max_fIdlNS9_4lessIdEEEEEEJSC_SC_iSH_EEEvDpT0_,"",@"SHT_CUDA_INFO"
	.sectionflags	@""
	.align	4


	//----- nvinfo : EIATTR_CUDA_API_VERSION
	.align		4
        /*0000*/ 	.byte	0x04, 0x37
        /*0002*/ 	.short	(.L_114 - .L_113)
.L_113:
        /*0004*/ 	.word	0x00000082


	//----- nvinfo : EIATTR_KPARAM_INFO
	.align		4
.L_114:
        /*0008*/ 	.byte	0x04, 0x17
        /*000a*/ 	.short	(.L_116 - .L_115)
.L_115:
        /*000c*/ 	.word	0x00000000
        /*0010*/ 	.short	0x0003
        /*0012*/ 	.short	0x0014
        /*0014*/ 	.byte	0x00, 0xf0, 0x05, 0x00


	//----- nvinfo : EIATTR_KPARAM_INFO
	.align		4
.L_116:
        /*0018*/ 	.byte	0x04, 0x17
        /*001a*/ 	.short	(.L_118 - .L_117)
.L_117:
        /*001c*/ 	.word	0x00000000
        /*0020*/ 	.short	0x0002
        /*0022*/ 	.short	0x0010
        /*0024*/ 	.byte	0x00, 0xf0, 0x11, 0x00


	//----- nvinfo : EIATTR_KPARAM_INFO
	.align		4
.L_118:
        /*0028*/ 	.byte	0x04, 0x17
        /*002a*/ 	.short	(.L_120 - .L_119)
.L_119:
        /*002c*/ 	.word	0x00000000
        /*0030*/ 	.short	0x0001
        /*0032*/ 	.short	0x0008
        /*0034*/ 	.byte	0x00, 0xf5, 0x21, 0x00


	//----- nvinfo : EIATTR_KPARAM_INFO
	.align		4
.L_120:
        /*0038*/ 	.byte	0x04, 0x17
        /*003a*/ 	.short	(.L_122 - .L_121)
.L_121:
        /*003c*/ 	.word	0x00000000
        /*0040*/ 	.short	0x0000
        /*0042*/ 	.short	0x0000
        /*0044*/ 	.byte	0x00, 0xf5, 0x21, 0x00


	//----- nvinfo : EIATTR_SPARSE_MMA_MASK
	.align		4
.L_122:
        /*0048*/ 	.byte	0x03, 0x50
        /*004a*/ 	.short	0x0000


	//----- nvinfo : EIATTR_MAXREG_COUNT
	.align		4
        /*004c*/ 	.byte	0x03, 0x1b
        /*004e*/ 	.short	0x00ff


	//----- nvinfo : EIATTR_NUM_BARRIERS
	.align		4
        /*0050*/ 	.byte	0x02, 0x4c
        /*0052*/ 	.byte	0x01
	.zero		1


	//----- nvinfo : EIATTR_MERCURY_ISA_VERSION
	.align		4
        /*0054*/ 	.byte	0x03, 0x5f
        /*0056*/ 	.short	0x0101


	//----- nvinfo : EIATTR_COOP_GROUP_MASK_REGIDS
	.align		4
        /*0058*/ 	.byte	0x04, 0x29
        /*005a*/ 	.short	(.L_124 - .L_123)


	//   ....[0]....
.L_123:
        /*005c*/ 	.word	0xffffffff


	//   ....[1]....
        /*0060*/ 	.word	0xffffffff


	//   ....[2]....
        /*0064*/ 	.word	0xffffffff


	//   ....[3]....
        /*0068*/ 	.word	0xffffffff


	//   ....[4]....
        /*006c*/ 	.word	0xffffffff


	//   ....[5]....
        /*0070*/ 	.word	0xffffffff


	//   ....[6]....
        /*0074*/ 	.word	0xffffffff


	//   ....[7]....
        /*0078*/ 	.word	0xffffffff


	//   ....[8]....
        /*007c*/ 	.word	0xffffffff


	//   ....[9]....
        /*0080*/ 	.word	0xffffffff


	//   ....[10]....
        /*0084*/ 	.word	0xffffffff


	//   ....[11]....
        /*0088*/ 	.word	0xffffffff


	//   ....[12]....
        /*008c*/ 	.word	0xffffffff


	//   ....[13]....
        /*0090*/ 	.word	0xffffffff


	//   ....[14]....
        /*0094*/ 	.word	0xffffffff


	//   ....[15]....
        /*0098*/ 	.word	0xffffffff


	//   ....[16]....
        /*009c*/ 	.word	0xffffffff


	//   ....[17]....
        /*00a0*/ 	.word	0xffffffff


	//   ....[18]....
        /*00a4*/ 	.word	0xffffffff


	//   ....[19]....
        /*00a8*/ 	.word	0xffffffff


	//   ....[20]....
        /*00ac*/ 	.word	0xffffffff


	//   ....[21]....
        /*00b0*/ 	.word	0xffffffff


	//   ....[22]....
        /*00b4*/ 	.word	0xffffffff


	//   ....[23]....
        /*00b8*/ 	.word	0xffffffff


	//   ....[24]....
        /*00bc*/ 	.word	0xffffffff


	//   ....[25]....
        /*00c0*/ 	.word	0xffffffff


	//   ....[26]....
        /*00c4*/ 	.word	0xffffffff


	//   ....[27]....
        /*00c8*/ 	.word	0xffffffff


	//   ....[28]....
        /*00cc*/ 	.word	0xffffffff


	//   ....[29]....
        /*00d0*/ 	.word	0xffffffff


	//   ....[30]....
        /*00d4*/ 	.word	0xffffffff


	//   ....[31]....
        /*00d8*/ 	.word	0xffffffff


	//   ....[32]....
        /*00dc*/ 	.word	0xffffffff


	//   ....[33]....
        /*00e0*/ 	.word	0xffffffff


	//   ....[34]....
        /*00e4*/ 	.word	0xffffffff


	//   ....[35]....
        /*00e8*/ 	.word	0xffffffff


	//   ....[36]....
        /*00ec*/ 	.word	0xffffffff


	//   ....[37]....
        /*00f0*/ 	.word	0xffffffff


	//   ....[38]....
        /*00f4*/ 	.word	0xffffffff


	//   ....[39]....
        /*00f8*/ 	.word	0xffffffff


	//   ....[40]....
        /*00fc*/ 	.word	0xffffffff


	//   ....[41]....
        /*0100*/ 	.word	0xffffffff


	//   ....[42]....
        /*0104*/ 	.word	0xffffffff


	//   ....[43]....
        /*0108*/ 	.word	0xffffffff


	//   ....[44]....
        /*010c*/ 	.word	0xffffffff


	//   ....[45]....
        /*0110*/ 	.word	0xffffffff


	//   ....[46]....
        /*0114*/ 	.word	0xffffffff


	//   ....[47]....
        /*0118*/ 	.word	0xffffffff


	//   ....[48]....
        /*011c*/ 	.word	0xffffffff


	//   ....[49]....
        /*0120*/ 	.word	0xffffffff


	//   ....[50]....
        /*0124*/ 	.word	0xffffffff


	//   ....[51]....
        /*0128*/ 	.word	0xffffffff


	//   ....[52]....
        /*012c*/ 	.word	0xffffffff


	//   ....[53]....
        /*0130*/ 	.word	0xffffffff


	//   ....[54]....
        /*0134*/ 	.word	0xffffffff


	//   ....[55]....
        /*0138*/ 	.word	0xffffffff


	//   ....[56]....
        /*013c*/ 	.word	0xffffffff


	//   ....[57]....
        /*0140*/ 	.word	0xffffffff


	//   ....[58]....
        /*0144*/ 	.word	0xffffffff


	//   ....[59]....
        /*0148*/ 	.word	0xffffffff


	//----- nvinfo : EIATTR_COOP_GROUP_INSTR_OFFSETS
	.align		4
.L_124:
        /*014c*/ 	.byte	0x04, 0x28
        /*014e*/ 	.short	(.L_126 - .L_125)


	//   ....[0]....
.L_125:
        /*0150*/ 	.word	0x00000b70


	//   ....[1]....
        /*0154*/ 	.word	0x00000ba0


	//   ....[2]....
        /*0158*/ 	.word	0x00000bc0


	//   ....[3]....
        /*015c*/ 	.word	0x00000bd0


	//   ....[4]....
        /*0160*/ 	.word	0x00000d60


	//   ....[5]....
        /*0164*/ 	.word	0x00000d90


	//   ....[6]....
        /*0168*/ 	.word	0x00000dc0


	//   ....[7]....
        /*016c*/ 	.word	0x00000de0


	//   ....[8]....
        /*0170*/ 	.word	0x00000f60


	//   ....[9]....
        /*0174*/ 	.word	0x00000f90


	//   ....[10]....
        /*0178*/ 	.word	0x00000fc0


	//   ....[11]....
        /*017c*/ 	.word	0x00000fe0


	//   ....[12]....
        /*0180*/ 	.word	0x00001160


	//   ....[13]....
        /*0184*/ 	.word	0x00001190


	//   ....[14]....
        /*0188*/ 	.word	0x000011c0


	//   ....[15]....
        /*018c*/ 	.word	0x000011e0


	//   ....[16]....
        /*0190*/ 	.word	0x00001360


	//   ....[17]....
        /*0194*/ 	.word	0x00001390


	//   ....[18]....
        /*0198*/ 	.word	0x000013c0


	//   ....[19]....
        /*019c*/ 	.word	0x000013e0


	//   ....[20]....
        /*01a0*/ 	.word	0x00002140


	//   ....[21]....
        /*01a4*/ 	.word	0x00002150


	//   ....[22]....
        /*01a8*/ 	.word	0x00002160


	//   ....[23]....
        /*01ac*/ 	.word	0x00002180


	//   ....[24]....
        /*01b0*/ 	.word	0x00002300


	//   ....[25]....
        /*01b4*/ 	.word	0x00002340


	//   ....[26]....
        /*01b8*/ 	.word	0x00002370


	//   ....[27]....
        /*01bc*/ 	.word	0x00002390


	//   ....[28]....
        /*01c0*/ 	.word	0x00002510


	//   ....[29]....
        /*01c4*/ 	.word	0x00002550


	//   ....[30]....
        /*01c8*/ 	.word	0x00002580


	//   ....[31]....
        /*01cc*/ 	.word	0x000025a0


	//   ....[32]....
        /*01d0*/ 	.word	0x00002720


	//   ....[33]....
        /*01d4*/ 	.word	0x00002760


	//   ....[34]....
        /*01d8*/ 	.word	0x00002790


	//   ....[35]....
        /*01dc*/ 	.word	0x000027b0


	//   ....[36]....
        /*01e0*/ 	.word	0x00002930


	//   ....[37]....
        /*01e4*/ 	.word	0x00002970


	//   ....[38]....
        /*01e8*/ 	.word	0x000029a0


	//   ....[39]....
        /*01ec*/ 	.word	0x000029c0


	//   ....[40]....
        /*01f0*/ 	.word	0x00005780


	//   ....[41]....
        /*01f4*/ 	.word	0x000057b0


	//   ....[42]....
        /*01f8*/ 	.word	0x000057d0


	//   ....[43]....
        /*01fc*/ 	.word	0x000057e0


	//   ....[44]....
        /*0200*/ 	.word	0x00005970


	//   ....[45]....
        /*0204*/ 	.word	0x000059a0


	//   ....[46]....
        /*0208*/ 	.word	0x000059d0


	//   ....[47]....
        /*020c*/ 	.word	0x000059f0


	//   ....[48]....
        /*0210*/ 	.word	0x00005b70


	//   ....[49]....
        /*0214*/ 	.word	0x00005ba0


	//   ....[50]....
        /*0218*/ 	.word	0x00005bd0


	//   ....[51]....
        /*021c*/ 	.word	0x00005bf0


	//   ....[52]....
        /*0220*/ 	.word	0x00005d70


	//   ....[53]....
        /*0224*/ 	.word	0x00005da0


	//   ....[54]....
        /*0228*/ 	.word	0x00005dd0


	//   ....[55]....
        /*022c*/ 	.word	0x00005df0


	//   ....[56]....
        /*0230*/ 	.word	0x00005f70


	//   ....[57]....
        /*0234*/ 	.word	0x00005fa0


	//   ....[58]....
        /*0238*/ 	.word	0x00005fd0


	//   ....[59]....
        /*023c*/ 	.word	0x00005ff0


	//----- nvinfo : EIATTR_VRC_CTA_INIT_COUNT
	.align		4
.L_126:
        /*0240*/ 	.byte	0x02, 0x4a
	.zero		1
	.zero		1


	//----- nvinfo : EIATTR_EXIT_INSTR_OFFSETS
	.align		4
        /*0244*/ 	.byte	0x04, 0x1c
        /*0246*/ 	.short	(.L_128 - .L_127)


	//   ....[0]....
.L_127:
        /*0248*/ 	.word	0x00000030


	//   ....[1]....
        /*024c*/ 	.word	0x00006c90


	//   ....[2]....
        /*0250*/ 	.word	0x00006cd0


	//----- nvinfo : EIATTR_MAX_THREADS
	.align		4
.L_128:
        /*0254*/ 	.byte	0x04, 0x05
        /*0256*/ 	.short	(.L_130 - .L_129)
.L_129:
        /*0258*/ 	.word	0x00000100
        /*025c*/ 	.word	0x00000001
        /*0260*/ 	.word	0x00000001


	//----- nvinfo : EIATTR_CRS_STACK_SIZE
	.align		4
.L_130:
        /*0264*/ 	.byte	0x04, 0x1e
        /*0266*/ 	.short	(.L_132 - .L_131)
.L_131:
        /*0268*/ 	.word	0x00000000


	//----- nvinfo : EIATTR_CBANK_PARAM_SIZE
	.align		4
.L_132:
        /*026c*/ 	.byte	0x03, 0x19
        /*026e*/ 	.short	0x0015


	//----- nvinfo : EIATTR_PARAM_CBANK
	.align		4
        /*0270*/ 	.byte	0x04, 0x0a
        /*0272*/ 	.short	(.L_134 - .L_133)
	.align		4
.L_133:
        /*0274*/ 	.word	index@(.nv.constant0._ZN6thrust24THRUST_300001_SM_1000_NS8cuda_cub4core6detail13_kernel_agentINS1_8__reduce11ReduceAgentIPN4cuda3std3__45tupleIJdlEEESC_SB_lNS1_9__extrema9arg_max_fIdlNS9_4lessIdEEEEEEJSC_SC_iSH_EEEvDpT0_)
        /*0278*/ 	.short	0x0380
        /*027a*/ 	.short	0x0015


	//----- nvinfo : EIATTR_SW_WAR
	.align		4
.L_134:
        /*027c*/ 	.byte	0x04, 0x36
        /*027e*/ 	.short	(.L_136 - .L_135)
.L_135:
        /*0280*/ 	.word	0x00000008
.L_136:


//--------------------- .nv.info._ZN6thrust24THRUST_300001_SM_1000_NS8cuda_cub4core6detail13_kernel_agentINS1_8__reduce10DrainAgentIlEEJN3cub18CUB_300001_SM_10009GridQueueIyEElEEEvDpT0_ --------------------------
	.section	.nv.info._ZN6thrust24THRUST_300001_SM_1000_NS8cuda_cub4core6detail13_kernel_agentINS1_8__reduce10DrainAgentIlEEJN3cub18CUB_300001_SM_10009GridQueueIyEElEEEvDpT0_,"",@"SHT_CUDA_INFO"
	.sectionflags	@""
	.align	4


	//----- nvinfo : EIATTR_CUDA_API_VERSION
	.align		4
        /*0000*/ 	.byte	0x04, 0x37
        /*0002*/ 	.short	(.L_138 - .L_137)
.L_137:
        /*0004*/ 	.word	0x00000082


	//----- nvinfo : EIATTR_KPARAM_INFO
	.align		4
.L_138:
        /*0008*/ 	.byte	0x04, 0x17
        /*000a*/ 	.short	(.L_140 - .L_139)
.L_139:
        /*000c*/ 	.word	0x00000000
        /*0010*/ 	.short	0x0001
        /*0012*/ 	.short	0x0008
        /*0014*/ 	.byte	0x00, 0xf0, 0x21, 0x00


	//----- nvinfo : EIATTR_KPARAM_INFO
	.align		4
.L_140:
        /*0018*/ 	.byte	0x04, 0x17
        /*001a*/ 	.short	(.L_142 - .L_141)
.L_141:
        /*001c*/ 	.word	0x00000000
        /*0020*/ 	.short	0x0000
        /*0022*/ 	.short	0x0000
        /*0024*/ 	.byte	0x00, 0xf0, 0x21, 0x00


	//----- nvinfo : EIATTR_SPARSE_MMA_MASK
	.align		4
.L_142:
        /*0028*/ 	.byte	0x03, 0x50
        /*002a*/ 	.short	0x0000


	//----- nvinfo : EIATTR_MAXREG_COUNT
	.align		4
        /*002c*/ 	.byte	0x03, 0x1b
        /*002e*/ 	.short	0x00ff


	//----- nvinfo : EIATTR_MERCURY_ISA_VERSION
	.align		4
        /*0030*/ 	.byte	0x03, 0x5f
        /*0032*/ 	.short	0x0101


	//----- nvinfo : EIATTR_VRC_CTA_INIT_COUNT
	.align		4
        /*0034*/ 	.byte	0x02, 0x4a
	.zero		1
	.zero		1


	//----- nvinfo : EIATTR_EXIT_INSTR_OFFSETS
	.align		4
        /*0038*/ 	.byte	0x04, 0x1c
        /*003a*/ 	.short	(.L_144 - .L_143)


	//   ....[0]....
.L_143:
        /*003c*/ 	.word	0x00000060


	//----- nvinfo : EIATTR_MAX_THREADS
	.align		4
.L_144:
        /*0040*/ 	.byte	0x04, 0x05
        /*0042*/ 	.short	(.L_146 - .L_145)
.L_145:
        /*0044*/ 	.word	0x00000001
        /*0048*/ 	.word	0x00000001
        /*004c*/ 	.word	0x00000001


	//----- nvinfo : EIATTR_CBANK_PARAM_SIZE
	.align		4
.L_146:
        /*0050*/ 	.byte	0x03, 0x19
        /*0052*/ 	.short	0x0010


	//----- nvinfo : EIATTR_PARAM_CBANK
	.align		4
        /*0054*/ 	.byte	0x04, 0x0a
        /*0056*/ 	.short	(.L_148 - .L_147)
	.align		4
.L_147:
        /*0058*/ 	.word	index@(.nv.constant0._ZN6thrust24THRUST_300001_SM_1000_NS8cuda_cub4core6detail13_kernel_agentINS1_8__reduce10DrainAgentIlEEJN3cub18CUB_300001_SM_10009GridQueueIyEElEEEvDpT0_)
        /*005c*/ 	.short	0x0380
        /*005e*/ 	.short	0x0010


	//----- nvinfo : EIATTR_SW_WAR
	.align		4
.L_148:
        /*0060*/ 	.byte	0x04, 0x36
        /*0062*/ 	.short	(.L_150 - .L_149)
.L_149:
        /*0064*/ 	.word	0x00000008
.L_150:


//--------------------- .nv.info._ZN6thrust24THRUST_300001_SM_1000_NS8cuda_cub4core6detail13_kernel_agentINS1_8__reduce11ReduceAgentINS0_12zip_iteratorIN4cuda3std3__45tupleIJNS0_10device_ptrIdEENS0_17counting_iteratorIlNS0_11use_defaultESF_SF_EEEEEEEPNSB_IJdlEEESJ_lNS1_9__extrema9arg_max_fIdlNSA_4lessIdEEEEEEJSI_SK_lN3cub18CUB_300001_SM_100013GridEvenShareIlEENSS_9GridQueueIyEESP_EEEvDpT0_ --------------------------
	.section	.nv.info._ZN6thrust24THRUST_300001_SM_1000_NS8cuda_cub4core6detail13_kernel_agentINS1_8__reduce11ReduceAgentINS0_12zip_iteratorIN4cuda3std3__45tupleIJNS0_10device_ptrIdEENS0_17counting_iteratorIlNS0_11use_defaultESF_SF_EEEEEEEPNSB_IJdlEEESJ_lNS1_9__extrema9arg_max_fIdlNSA_4lessIdEEEEEEJSI_SK_lN3cub18CUB_300001_SM_100013GridEvenShareIlEENSS_9GridQueueIyEESP_EEEvDpT0_,"",@"SHT_CUDA_INFO"
	.sectionflags	@""
	.align	4


	//----- nvinfo : EIATTR_CUDA_API_VERSION
	.align		4
        /*0000*/ 	.byte	0x04, 0x37
        /*0002*/ 	.short	(.L_152 - .L_151)
.L_151:
        /*0004*/ 	.word	0x00000082


	//----- nvinfo : EIATTR_KPARAM_INFO
	.align		4
.L_152:
        /*0008*/ 	.byte	0x04, 0x17
        /*000a*/ 	.short	(.L_154 - .L_153)
.L_153:
        /*000c*/ 	.word	0x00000000
        /*0010*/ 	.short	0x0005
        /*0012*/ 	.short	0x0070
        /*0014*/ 	.byte	0x00, 0xf0, 0x05, 0x00


	//----- nvinfo : EIATTR_KPARAM_INFO
	.align		4
.L_154:
        /*0018*/ 	.byte	0x04, 0x17
        /*001a*/ 	.short	(.L_156 - .L_155)
.L_155:
        /*001c*/ 	.word	0x00000000
        /*0020*/ 	.short	0x0004
        /*0022*/ 	.short	0x0068
        /*0024*/ 	.byte	0x00, 0xf0, 0x21, 0x00


	//----- nvinfo : EIATTR_KPARAM_INFO
	.align		4
.L_156:
        /*0028*/ 	.byte	0x04, 0x17
        /*002a*/ 	.short	(.L_158 - .L_157)
.L_157:
        /*002c*/ 	.word	0x00000000
        /*0030*/ 	.short	0x0003
        /*0032*/ 	.short	0x0020
        /*0034*/ 	.byte	0x00, 0xf0, 0x21, 0x01


	//----- nvinfo : EIATTR_KPARAM_INFO
	.align		4
.L_158:
        /*0038*/ 	.byte	0x04, 0x17
        /*003a*/ 	.short	(.L_160 - .L_159)
.L_159:
        /*003c*/ 	.word	0x00000000
        /*0040*/ 	.short	0x0002
        /*0042*/ 	.short	0x0018
        /*0044*/ 	.byte	0x00, 0xf0, 0x21, 0x00


	//----- nvinfo : EIATTR_KPARAM_INFO
	.align		4
.L_160:
        /*0048*/ 	.byte	0x04, 0x17
        /*004a*/ 	.short	(.L_162 - .L_161)
.L_161:
        /*004c*/ 	.word	0x00000000
        /*0050*/ 	.short	0x0001
        /*0052*/ 	.short	0x0010
        /*0054*/ 	.byte	0x00, 0xf5, 0x21, 0x00


	//----- nvinfo : EIATTR_KPARAM_INFO
	.align		4
.L_162:
        /*0058*/ 	.byte	0x04, 0x17
        /*005a*/ 	.short	(.L_164 - .L_163)
.L_163:
        /*005c*/ 	.word	0x00000000
        /*0060*/ 	.short	0x0000
        /*0062*/ 	.short	0x0000
        /*0064*/ 	.byte	0x00, 0xf0, 0x41, 0x00


	//----- nvinfo : EIATTR_SPARSE_MMA_MASK
	.align		4
.L_164:
        /*0068*/ 	.byte	0x03, 0x50
        /*006a*/ 	.short	0x0000


	//----- nvinfo : EIATTR_MAXREG_COUNT
	.align		4
        /*006c*/ 	.byte	0x03, 0x1b
        /*006e*/ 	.short	0x00ff


	//----- nvinfo : EIATTR_NUM_BARRIERS
	.align		4
        /*0070*/ 	.byte	0x02, 0x4c
        /*0072*/ 	.byte	0x01
	.zero		1


	//----- nvinfo : EIATTR_MERCURY_ISA_VERSION
	.align		4
        /*0074*/ 	.byte	0x03, 0x5f
        /*0076*/ 	.short	0x0101


	//----- nvinfo : EIATTR_COOP_GROUP_MASK_REGIDS
	.align		4
        /*0078*/ 	.byte	0x04, 0x29
        /*007a*/ 	.short	(.L_166 - .L_165)


	//   ....[0]....
.L_165:
        /*007c*/ 	.word	0xffffffff


	//   ....[1]....
        /*0080*/ 	.word	0xffffffff


	//   ....[2]....
        /*0084*/ 	.word	0xffffffff


	//   ....[3]....
        /*0088*/ 	.word	0xffffffff


	//   ....[4]....
        /*008c*/ 	.word	0xffffffff


	//   ....[5]....
        /*0090*/ 	.word	0xffffffff


	//   ....[6]....
        /*0094*/ 	.word	0xffffffff


	//   ....[7]....
        /*0098*/ 	.word	0xffffffff


	//   ....[8]....
        /*009c*/ 	.word	0xffffffff


	//   ....[9]....
        /*00a0*/ 	.word	0xffffffff


	//   ....[10]....
        /*00a4*/ 	.word	0xffffffff


	//   ....[11]....
        /*00a8*/ 	.word	0xffffffff


	//   ....[12]....
        /*00ac*/ 	.word	0xffffffff


	//   ....[13]....
        /*00b0*/ 	.word	0xffffffff


	//   ....[14]....
        /*00b4*/ 	.word	0xffffffff


	//   ....[15]....
        /*00b8*/ 	.word	0xffffffff


	//   ....[16]....
        /*00bc*/ 	.word	0xffffffff


	//   ....[17]....
        /*00c0*/ 	.word	0xffffffff


	//   ....[18]....
        /*00c4*/ 	.word	0xffffffff


	//   ....[19]....
        /*00c8*/ 	.word	0xffffffff


	//   ....[20]....
        /*00cc*/ 	.word	0xffffffff


	//   ....[21]....
        /*00d0*/ 	.word	0xffffffff


	//   ....[22]....
        /*00d4*/ 	.word	0xffffffff


	//   ....[23]....
        /*00d8*/ 	.word	0xffffffff


	//   ....[24]....
        /*00dc*/ 	.word	0xffffffff


	//   ....[25]....
        /*00e0*/ 	.word	0xffffffff


	//   ....[26]....
        /*00e4*/ 	.word	0xffffffff


	//   ....[27]....
        /*00e8*/ 	.word	0xffffffff


	//   ....[28]....
        /*00ec*/ 	.word	0xffffffff


	//   ....[29]....
        /*00f0*/ 	.word	0xffffffff


	//   ....[30]....
        /*00f4*/ 	.word	0xffffffff


	//   ....[31]....
        /*00f8*/ 	.word	0xffffffff


	//   ....[32]....
        /*00fc*/ 	.word	0xffffffff


	//   ....[33]....
        /*0100*/ 	.word	0xffffffff


	//   ....[34]....
        /*0104*/ 	.word	0xffffffff


	//   ....[35]....
        /*0108*/ 	.word	0xffffffff


	//   ....[36]....
        /*010c*/ 	.word	0xffffffff


	//   ....[37]....
        /*0110*/ 	.word	0xffffffff


	//   ....[38]....
        /*0114*/ 	.word	0xffffffff


	//   ....[39]....
        /*0118*/ 	.word	0xffffffff


	//   ....[40]....
        /*011c*/ 	.word	0xffffffff


	//   ....[41]....
        /*0120*/ 	.word	0xffffffff


	//   ....[42]....
        /*0124*/ 	.word	0xffffffff


	//   ....[43]....
        /*0128*/ 	.word	0xffffffff


	//   ....[44]....
        /*012c*/ 	.word	0xffffffff


	//   ....[45]....
        /*0130*/ 	.word	0xffffffff


	//   ....[46]....
        /*0134*/ 	.word	0xffffffff


	//   ....[47]....
        /*0138*/ 	.word	0xffffffff


	//   ....[48]....
        /*013c*/ 	.word	0xffffffff


	//   ....[49]....
        /*0140*/ 	.word	0xffffffff


	//   ....[50]....
        /*0144*/ 	.word	0xffffffff


	//   ....[51]....
        /*0148*/ 	.word	0xffffffff


	//   ....[52]....
        /*014c*/ 	.word	0xffffffff


	//   ....[53]....
        /*0150*/ 	.word	0xffffffff


	//   ....[54]....
        /*0154*/ 	.word	0xffffffff


	//   ....[55]....
        /*0158*/ 	.word	0xffffffff


	//   ....[56]....
        /*015c*/ 	.word	0xffffffff


	//   ....[57]....
        /*0160*/ 	.word	0xffffffff


	//   ....[58]....
        /*0164*/ 	.word	0xffffffff


	//   ....[59]....
        /*0168*/ 	.word	0xffffffff


	//----- nvinfo : EIATTR_COOP_GROUP_INSTR_OFFSETS
	.align		4
.L_166:
        /*016c*/ 	.byte	0x04, 0x28
        /*016e*/ 	.short	(.L_168 - .L_167)


	//   ....[0]....
.L_167:
        /*0170*/ 	.word	0x00000d70


	//   ....[1]....
        /*0174*/ 	.word	0x00000da0


	//   ....[2]....
        /*0178*/ 	.word	0x00000dc0


	//   ....[3]....
        /*017c*/ 	.word	0x00000dd0


	//   ....[4]....
        /*0180*/ 	.word	0x00000f60


	//   ....[5]....
        /*0184*/ 	.word	0x00000f90


	//   ....[6]....
        /*0188*/ 	.word	0x00000fc0


	//   ....[7]....
        /*018c*/ 	.word	0x00000fe0


	//   ....[8]....
        /*0190*/ 	.word	0x00001160


	//   ....[9]....
        /*0194*/ 	.word	0x00001190


	//   ....[10]....
        /*0198*/ 	.word	0x000011c0


	//   ....[11]....
        /*019c*/ 	.word	0x000011e0


	//   ....[12]....
        /*01a0*/ 	.word	0x00001360


	//   ....[13]....
        /*01a4*/ 	.word	0x00001390


	//   ....[14]....
        /*01a8*/ 	.word	0x000013c0


	//   ....[15]....
        /*01ac*/ 	.word	0x000013e0


	//   ....[16]....
        /*01b0*/ 	.word	0x00001560


	//   ....[17]....
        /*01b4*/ 	.word	0x00001590


	//   ....[18]....
        /*01b8*/ 	.word	0x000015c0


	//   ....[19]....
        /*01bc*/ 	.word	0x000015e0


	//   ....[20]....
        /*01c0*/ 	.word	0x00002340


	//   ....[21]....
        /*01c4*/ 	.word	0x00002350


	//   ....[22]....
        /*01c8*/ 	.word	0x00002360


	//   ....[23]....
        /*01cc*/ 	.word	0x00002380


	//   ....[24]....
        /*01d0*/ 	.word	0x00002500


	//   ....[25]....
        /*01d4*/ 	.word	0x00002540


	//   ....[26]....
        /*01d8*/ 	.word	0x00002570


	//   ....[27]....
        /*01dc*/ 	.word	0x00002590


	//   ....[28]....
        /*01e0*/ 	.word	0x00002710


	//   ....[29]....
        /*01e4*/ 	.word	0x00002750


	//   ....[30]....
        /*01e8*/ 	.word	0x00002780


	//   ....[31]....
        /*01ec*/ 	.word	0x000027a0


	//   ....[32]....
        /*01f0*/ 	.word	0x00002920


	//   ....[33]....
        /*01f4*/ 	.word	0x00002960


	//   ....[34]....
        /*01f8*/ 	.word	0x00002990


	//   ....[35]....
        /*01fc*/ 	.word	0x000029b0


	//   ....[36]....
        /*0200*/ 	.word	0x00002b30


	//   ....[37]....
        /*0204*/ 	.word	0x00002b70


	//   ....[38]....
        /*0208*/ 	.word	0x00002ba0


	//   ....[39]....
        /*020c*/ 	.word	0x00002bc0


	//   ....[40]....
        /*0210*/ 	.word	0x000053c0


	//   ....[41]....
        /*0214*/ 	.word	0x000053f0


	//   ....[42]....
        /*0218*/ 	.word	0x00005410


	//   ....[43]....
        /*021c*/ 	.word	0x00005420


	//   ....[44]....
        /*0220*/ 	.word	0x000055b0


	//   ....[45]....
        /*0224*/ 	.word	0x000055e0


	//   ....[46]....
        /*0228*/ 	.word	0x00005610


	//   ....[47]....
        /*022c*/ 	.word	0x00005630


	//   ....[48]....
        /*0230*/ 	.word	0x000057b0


	//   ....[49]....
        /*0234*/ 	.word	0x000057e0


	//   ....[50]....
        /*0238*/ 	.word	0x00005810


	//   ....[51]....
        /*023c*/ 	.word	0x00005830


	//   ....[52]....
        /*0240*/ 	.word	0x000059b0


	//   ....[53]....
        /*0244*/ 	.word	0x000059e0


	//   ....[54]....
        /*0248*/ 	.word	0x00005a10


	//   ....[55]....
        /*024c*/ 	.word	0x00005a30


	//   ....[56]....
        /*0250*/ 	.word	0x00005bb0


	//   ....[57]....
        /*0254*/ 	.word	0x00005be0


	//   ....[58]....
        /*0258*/ 	.word	0x00005c10


	//   ....[59]....
        /*025c*/ 	.word	0x00005c30


	//----- nvinfo : EIATTR_VRC_CTA_INIT_COUNT
	.align		4
.L_168:
        /*0260*/ 	.byte	0x02, 0x4a
	.zero		1
	.zero		1


	//----- nvinfo : EIATTR_EXIT_INSTR_OFFSETS
	.align		4
        /*0264*/ 	.byte	0x04, 0x1c
        /*0266*/ 	.short	(.L_170 - .L_169)


	//   ....[0]....
.L_169:
        /*0268*/ 	.word	0x000068d0


	//   ....[1]....
        /*026c*/ 	.word	0x00006920


	//----- nvinfo : EIATTR_MAX_THREADS
	.align		4
.L_170:
        /*0270*/ 	.byte	0x04, 0x05
        /*0272*/ 	.short	(.L_172 - .L_171)
.L_171:
        /*0274*/ 	.word	0x00000100
        /*0278*/ 	.word	0x00000001
        /*027c*/ 	.word	0x00000001


	//----- nvinfo : EIATTR_CRS_STACK_SIZE
	.align		4
.L_172:
        /*0280*/ 	.byte	0x04, 0x1e
        /*0282*/ 	.short	(.L_174 - .L_173)
.L_173:
        /*0284*/ 	.word	0x00000000


	//----- nvinfo : EIATTR_CBANK_PARAM_SIZE
	.align		4
.L_174:
        /*0288*/ 	.byte	0x03, 0x19
        /*028a*/ 	.short	0x0071


	//----- nvinfo : EIATTR_PARAM_CBANK
	.align		4
        /*028c*/ 	.byte	0x04, 0x0a
        /*028e*/ 	.short	(.L_176 - .L_175)
	.align		4
.L_175:
        /*0290*/ 	.word	index@(.nv.constant0._ZN6thrust24THRUST_300001_SM_1000_NS8cuda_cub4core6detail13_kernel_agentINS1_8__reduce11ReduceAgentINS0_12zip_iteratorIN4cuda3std3__45tupleIJNS0_10device_ptrIdEENS0_17counting_iteratorIlNS0_11use_defaultESF_SF_EEEEEEEPNSB_IJdlEEESJ_lNS1_9__extrema9arg_max_fIdlNSA_4lessIdEEEEEEJSI_SK_lN3cub18CUB_300001_SM_100013GridEvenShareIlEENSS_9GridQueueIyEESP_EEEvDpT0_)
        /*0294*/ 	.short	0x0380
        /*0296*/ 	.short	0x0071


	//----- nvinfo : EIATTR_SW_WAR
	.align		4
.L_176:
        /*0298*/ 	.byte	0x04, 0x36
        /*029a*/ 	.short	(.L_178 - .L_177)
.L_177:
        /*029c*/ 	.word	0x00000008
.L_178:


//--------------------- .nv.info._ZN6thrust24THRUST_300001_SM_1000_NS8cuda_cub4core6detail13_kernel_agentINS1_8__reduce11ReduceAgentINS0_12zip_iteratorIN4cuda3std3__45tupleIJNS0_10device_ptrIdEENS0_17counting_iteratorIlNS0_11use_defaultESF_SF_EEEEEEEPNSB_IJdlEEESJ_lNS1_9__extrema9arg_max_fIdlNSA_4lessIdEEEEEEJSI_SK_lSP_EEEvDpT0_ --------------------------
	.section	.nv.info._ZN6thrust24THRUST_300001_SM_1000_NS8cuda_cub4core6detail13_kernel_agentINS1_8__reduce11ReduceAgentINS0_12zip_iteratorIN4cuda3std3__45tupleIJNS0_10device_ptrIdEENS0_17counting_iteratorIlNS0_11use_defaultESF_SF_EEEEEEEPNSB_IJdlEEESJ_lNS1_9__extrema9arg_max_fIdlNSA_4lessIdEEEEEEJSI_SK_lSP_EEEvDpT0_,"",@"SHT_CUDA_INFO"
	.sectionflags	@""
	.align	4


	//----- nvinfo : EIATTR_CUDA_API_VERSION
	.align		4
        /*0000*/ 	.byte	0x04, 0x37
        /*0002*/ 	.short	(.L_180 - .L_179)
.L_179:
        /*0004*/ 	.word	0x00000082


	//----- nvinfo : EIATTR_KPARAM_INFO
	.align		4
.L_180:
        /*0008*/ 	.byte	0x04, 0x17
        /*000a*/ 	.short	(.L_182 - .L_181)
.L_181:
        /*000c*/ 	.word	0x00000000
        /*0010*/ 	.short	0x0003
        /*0012*/ 	.short	0x0020
        /*0014*/ 	.byte	0x00, 0xf0, 0x05, 0x00


	//----- nvinfo : EIATTR_KPARAM_INFO
	.align		4
.L_182:
        /*0018*/ 	.byte	0x04, 0x17
        /*001a*/ 	.short	(.L_184 - .L_183)
.L_183:
        /*001c*/ 	.word	0x00000000
        /*0020*/ 	.short	0x0002
        /*0022*/ 	.short	0x0018
        /*0024*/ 	.byte	0x00, 0xf0, 0x21, 0x00


	//----- nvinfo : EIATTR_KPARAM_INFO
	.align		4
.L_184:
        /*0028*/ 	.byte	0x04, 0x17
        /*002a*/ 	.short	(.L_186 - .L_185)
.L_185:
        /*002c*/ 	.word	0x00000000
        /*0030*/ 	.short	0x0001
        /*0032*/ 	.short	0x0010
        /*0034*/ 	.byte	0x00, 0xf5, 0x21, 0x00


	//----- nvinfo : EIATTR_KPARAM_INFO
	.align		4
.L_186:
        /*0038*/ 	.byte	0x04, 0x17
        /*003a*/ 	.short	(.L_188 - .L_187)
.L_187:
        /*003c*/ 	.word	0x00000000
        /*0040*/ 	.short	0x0000
        /*0042*/ 	.short	0x0000
        /*0044*/ 	.byte	0x00, 0xf0, 0x41, 0x00


	//----- nvinfo : EIATTR_SPARSE_MMA_MASK
	.align		4
.L_188:
        /*0048*/ 	.byte	0x03, 0x50
        /*004a*/ 	.short	0x0000


	//----- nvinfo : EIATTR_MAXREG_COUNT
	.align		4
        /*004c*/ 	.byte	0x03, 0x1b
        /*004e*/ 	.short	0x00ff


	//----- nvinfo : EIATTR_NUM_BARRIERS
	.align		4
        /*0050*/ 	.byte	0x02, 0x4c
        /*0052*/ 	.byte	0x01
	.zero		1


	//----- nvinfo : EIATTR_MERCURY_ISA_VERSION
	.align		4
        /*0054*/ 	.byte	0x03, 0x5f
        /*0056*/ 	.short	0x0101


	//----- nvinfo : EIATTR_COOP_GROUP_MASK_REGIDS
	.align		4
        /*0058*/ 	.byte	0x04, 0x29
        /*005a*/ 	.short	(.L_190 - .L_189)


	//   ....[0]....
.L_189:
        /*005c*/ 	.word	0xffffffff


	//   ....[1]....
        /*0060*/ 	.word	0xffffffff


	//   ....[2]....
        /*0064*/ 	.word	0xffffffff


	//   ....[3]....
        /*0068*/ 	.word	0xffffffff


	//   ....[4]....
        /*006c*/ 	.word	0xffffffff


	//   ....[5]....
        /*0070*/ 	.word	0xffffffff


	//   ....[6]....
        /*0074*/ 	.word	0xffffffff


	//   ....[7]....
        /*0078*/ 	.word	0xffffffff


	//   ....[8]....
        /*007c*/ 	.word	0xffffffff


	//   ....[9]....
        /*0080*/ 	.word	0xffffffff


	//   ....[10]....
        /*0084*/ 	.word	0xffffffff


	//   ....[11]....
        /*0088*/ 	.word	0xffffffff


	//   ....[12]....
        /*008c*/ 	.word	0xffffffff


	//   ....[13]....
        /*0090*/ 	.word	0xffffffff


	//   ....[14]....
        /*0094*/ 	.word	0xffffffff


	//   ....[15]....
        /*0098*/ 	.word	0xffffffff


	//   ....[16]....
        /*009c*/ 	.word	0xffffffff


	//   ....[17]....
        /*00a0*/ 	.word	0xffffffff


	//   ....[18]....
        /*00a4*/ 	.word	0xffffffff


	//   ....[19]....
        /*00a8*/ 	.word	0xffffffff


	//   ....[20]....
        /*00ac*/ 	.word	0xffffffff


	//   ....[21]....
        /*00b0*/ 	.word	0xffffffff


	//   ....[22]....
        /*00b4*/ 	.word	0xffffffff


	//   ....[23]....
        /*00b8*/ 	.word	0xffffffff


	//   ....[24]....
        /*00bc*/ 	.word	0xffffffff


	//   ....[25]....
        /*00c0*/ 	.word	0xffffffff


	//   ....[26]....
        /*00c4*/ 	.word	0xffffffff


	//   ....[27]....
        /*00c8*/ 	.word	0xffffffff


	//   ....[28]....
        /*00cc*/ 	.word	0xffffffff


	//   ....[29]....
        /*00d0*/ 	.word	0xffffffff


	//   ....[30]....
        /*00d4*/ 	.word	0xffffffff


	//   ....[31]....
        /*00d8*/ 	.word	0xffffffff


	//   ....[32]....
        /*00dc*/ 	.word	0xffffffff


	//   ....[33]....
        /*00e0*/ 	.word	0xffffffff


	//   ....[34]....
        /*00e4*/ 	.word	0xffffffff


	//   ....[35]....
        /*00e8*/ 	.word	0xffffffff


	//   ....[36]....
        /*00ec*/ 	.word	0xffffffff


	//   ....[37]....
        /*00f0*/ 	.word	0xffffffff


	//   ....[38]....
        /*00f4*/ 	.word	0xffffffff


	//   ....[39]....
        /*00f8*/ 	.word	0xffffffff


	//   ....[40]....
        /*00fc*/ 	.word	0xffffffff


	//   ....[41]....
        /*0100*/ 	.word	0xffffffff


	//   ....[42]....
        /*0104*/ 	.word	0xffffffff


	//   ....[43]....
        /*0108*/ 	.word	0xffffffff


	//   ....[44]....
        /*010c*/ 	.word	0xffffffff


	//   ....[45]....
        /*0110*/ 	.word	0xffffffff


	//   ....[46]....
        /*0114*/ 	.word	0xffffffff


	//   ....[47]....
        /*0118*/ 	.word	0xffffffff


	//   ....[48]....
        /*011c*/ 	.word	0xffffffff


	//   ....[49]....
        /*0120*/ 	.word	0xffffffff


	//   ....[50]....
        /*0124*/ 	.word	0xffffffff


	//   ....[51]....
        /*0128*/ 	.word	0xffffffff


	//   ....[52]....
        /*012c*/ 	.word	0xffffffff


	//   ....[53]....
        /*0130*/ 	.word	0xffffffff


	//   ....[54]....
        /*0134*/ 	.word	0xffffffff


	//   ....[55]....
        /*0138*/ 	.word	0xffffffff


	//   ....[56]....
        /*013c*/ 	.word	0xffffffff


	//   ....[57]....
        /*0140*/ 	.word	0xffffffff


	//   ....[58]....
        /*0144*/ 	.word	0xffffffff


	//   ....[59]....
        /*0148*/ 	.word	0xffffffff


	//----- nvinfo : EIATTR_COOP_GROUP_INSTR_OFFSETS
	.align		4
.L_190:
        /*014c*/ 	.byte	0x04, 0x28
        /*014e*/ 	.short	(.L_192 - .L_191)


	//   ....[0]....
.L_191:
        /*0150*/ 	.word	0x00000cb0


	//   ....[1]....
        /*0154*/ 	.word	0x00000ce0


	//   ....[2]....
        /*0158*/ 	.word	0x00000d00


	//   ....[3]....
        /*015c*/ 	.word	0x00000d10


	//   ....[4]....
        /*0160*/ 	.word	0x00000ea0


	//   ....[5]....
        /*0164*/ 	.word	0x00000ed0


	//   ....[6]....
        /*0168*/ 	.word	0x00000f00


	//   ....[7]....
        /*016c*/ 	.word	0x00000f20


	//   ....[8]....
        /*0170*/ 	.word	0x000010a0


	//   ....[9]....
        /*0174*/ 	.word	0x000010d0


	//   ....[10]....
        /*0178*/ 	.word	0x00001100


	//   ....[11]....
        /*017c*/ 	.word	0x00001120


	//   ....[12]....
        /*0180*/ 	.word	0x000012a0


	//   ....[13]....
        /*0184*/ 	.word	0x000012d0


	//   ....[14]....
        /*0188*/ 	.word	0x00001300


	//   ....[15]....
        /*018c*/ 	.word	0x00001320


	//   ....[16]....
        /*0190*/ 	.word	0x000014a0


	//   ....[17]....
        /*0194*/ 	.word	0x000014d0


	//   ....[18]....
        /*0198*/ 	.word	0x00001500


	//   ....[19]....
        /*019c*/ 	.word	0x00001520


	//   ....[20]....
        /*01a0*/ 	.word	0x00002280


	//   ....[21]....
        /*01a4*/ 	.word	0x00002290


	//   ....[22]....
        /*01a8*/ 	.word	0x000022a0


	//   ....[23]....
        /*01ac*/ 	.word	0x000022c0


	//   ....[24]....
        /*01b0*/ 	.word	0x00002440


	//   ....[25]....
        /*01b4*/ 	.word	0x00002480


	//   ....[26]....
        /*01b8*/ 	.word	0x000024b0


	//   ....[27]....
        /*01bc*/ 	.word	0x000024d0


	//   ....[28]....
        /*01c0*/ 	.word	0x00002650


	//   ....[29]....
        /*01c4*/ 	.word	0x00002690


	//   ....[30]....
        /*01c8*/ 	.word	0x000026c0


	//   ....[31]....
        /*01cc*/ 	.word	0x000026e0


	//   ....[32]....
        /*01d0*/ 	.word	0x00002860


	//   ....[33]....
        /*01d4*/ 	.word	0x000028a0


	//   ....[34]....
        /*01d8*/ 	.word	0x000028d0


	//   ....[35]....
        /*01dc*/ 	.word	0x000028f0


	//   ....[36]....
        /*01e0*/ 	.word	0x00002a70


	//   ....[37]....
        /*01e4*/ 	.word	0x00002ab0


	//   ....[38]....
        /*01e8*/ 	.word	0x00002ae0


	//   ....[39]....
        /*01ec*/ 	.word	0x00002b00


	//   ....[40]....
        /*01f0*/ 	.word	0x00004f70


	//   ....[41]....
        /*01f4*/ 	.word	0x00004fa0


	//   ....[42]....
        /*01f8*/ 	.word	0x00004fc0


	//   ....[43]....
        /*01fc*/ 	.word	0x00004fd0


	//   ....[44]....
        /*0200*/ 	.word	0x00005160


	//   ....[45]....
        /*0204*/ 	.word	0x00005190


	//   ....[46]....
        /*0208*/ 	.word	0x000051c0


	//   ....[47]....
        /*020c*/ 	.word	0x000051e0


	//   ....[48]....
        /*0210*/ 	.word	0x00005360


	//   ....[49]....
        /*0214*/ 	.word	0x00005390


	//   ....[50]....
        /*0218*/ 	.word	0x000053c0


	//   ....[51]....
        /*021c*/ 	.word	0x000053e0


	//   ....[52]....
        /*0220*/ 	.word	0x00005560


	//   ....[53]....
        /*0224*/ 	.word	0x00005590


	//   ....[54]....
        /*0228*/ 	.word	0x000055c0


	//   ....[55]....
        /*022c*/ 	.word	0x000055e0


	//   ....[56]....
        /*0230*/ 	.word	0x00005760


	//   ....[57]....
        /*0234*/ 	.word	0x00005790


	//   ....[58]....
        /*0238*/ 	.word	0x000057c0


	//   ....[59]....
        /*023c*/ 	.word	0x000057e0


	//----- nvinfo : EIATTR_VRC_CTA_INIT_COUNT
	.align		4
.L_192:
        /*0240*/ 	.byte	0x02, 0x4a
	.zero		1
	.zero		1


	//----- nvinfo : EIATTR_EXIT_INSTR_OFFSETS
	.align		4
        /*0244*/ 	.byte	0x04, 0x1c
        /*0246*/ 	.short	(.L_194 - .L_193)


	//   ....[0]....
.L_193:
        /*0248*/ 	.word	0x00000040


	//   ....[1]....
        /*024c*/ 	.word	0x00006480


	//   ....[2]....
        /*0250*/ 	.word	0x000064c0


	//----- nvinfo : EIATTR_MAX_THREADS
	.align		4
.L_194:
        /*0254*/ 	.byte	0x04, 0x05
        /*0256*/ 	.short	(.L_196 - .L_195)
.L_195:
        /*0258*/ 	.word	0x00000100
        /*025c*/ 	.word	0x00000001
        /*0260*/ 	.word	0x00000001


	//----- nvinfo : EIATTR_CRS_STACK_SIZE
	.align		4
.L_196:
        /*0264*/ 	.byte	0x04, 0x1e
        /*0266*/ 	.short	(.L_198 - .L_197)
.L_197:
        /*0268*/ 	.word	0x00000000


	//----- nvinfo : EIATTR_CBANK_PARAM_SIZE
	.align		4
.L_198:
        /*026c*/ 	.byte	0x03, 0x19
        /*026e*/ 	.short	0x0021


	//----- nvinfo : EIATTR_PARAM_CBANK
	.align		4
        /*0270*/ 	.byte	0x04, 0x0a
        /*0272*/ 	.short	(.L_200 - .L_199)
	.align		4
.L_199:
        /*0274*/ 	.word	index@(.nv.constant0._ZN6thrust24THRUST_300001_SM_1000_NS8cuda_cub4core6detail13_kernel_agentINS1_8__reduce11ReduceAgentINS0_12zip_iteratorIN4cuda3std3__45tupleIJNS0_10device_ptrIdEENS0_17counting_iteratorIlNS0_11use_defaultESF_SF_EEEEEEEPNSB_IJdlEEESJ_lNS1_9__extrema9arg_max_fIdlNSA_4lessIdEEEEEEJSI_SK_lSP_EEEvDpT0_)
        /*0278*/ 	.short	0x0380
        /*027a*/ 	.short	0x0021


	//----- nvinfo : EIATTR_SW_WAR
	.align		4
.L_200:
        /*027c*/ 	.byte	0x04, 0x36
        /*027e*/ 	.short	(.L_202 - .L_201)
.L_201:
        /*0280*/ 	.word	0x00000008
.L_202:


//--------------------- .nv.info._ZN6thrust24THRUST_300001_SM_1000_NS8cuda_cub4core6detail13_kernel_agentINS1_8__reduce11ReduceAgentIPN4cuda3std3__45tupleIJdlEEESC_SB_iNS1_9__extrema9arg_max_fIdlNS9_4lessIdEEEEEEJSC_SC_iSH_EEEvDpT0_ --------------------------
	.section	.nv.info._ZN6thrust24THRUST_300001_SM_1000_NS8cuda_cub4core6detail13_kernel_agentINS1_8__reduce11ReduceAgentIPN4cuda3std3__45tupleIJdlEEESC_SB_iNS1_9__extrema9arg_max_fIdlNS9_4lessIdEEEEEEJSC_SC_iSH_EEEvDpT0_,"",@"SHT_CUDA_INFO"
	.sectionflags	@""
	.align	4


	//----- nvinfo : EIATTR_CUDA_API_VERSION
	.align		4
        /*0000*/ 	.byte	0x04, 0x37
        /*0002*/ 	.short	(.L_204 - .L_203)
.L_203:
        /*0004*/ 	.word	0x00000082


	//----- nvinfo : EIATTR_KPARAM_INFO
	.align		4
.L_204:
        /*0008*/ 	.byte	0x04, 0x17
        /*000a*/ 	.short	(.L_206 - .L_205)
.L_205:
        /*000c*/ 	.word	0x00000000
        /*0010*/ 	.short	0x0003
        /*0012*/ 	.short	0x0014
        /*0014*/ 	.byte	0x00, 0xf0, 0x05, 0x00


	//----- nvinfo : EIATTR_KPARAM_INFO
	.align		4
.L_206:
        /*0018*/ 	.byte	0x04, 0x17
        /*001a*/ 	.short	(.L_208 - .L_207)
.L_207:
        /*001c*/ 	.word	0x00000000
        /*0020*/ 	.short	0x0002
        /*0022*/ 	.short	0x0010
        /*0024*/ 	.byte	0x00, 0xf0, 0x11, 0x00


	//----- nvinfo : EIATTR_KPARAM_INFO
	.align		4
.L_208:
        /*0028*/ 	.byte	0x04, 0x17
        /*002a*/ 	.short	(.L_210 - .L_209)
.L_209:
        /*002c*/ 	.word	0x00000000
        /*0030*/ 	.short	0x0001
        /*0032*/ 	.short	0x0008
        /*0034*/ 	.byte	0x00, 0xf5, 0x21, 0x00


	//----- nvinfo : EIATTR_KPARAM_INFO
	.align		4
.L_210:
        /*0038*/ 	.byte	0x04, 0x17
        /*003a*/ 	.short	(.L_212 - .L_211)
.L_211:
        /*003c*/ 	.word	0x00000000
        /*0040*/ 	.short	0x0000
        /*0042*/ 	.short	0x0000
        /*0044*/ 	.byte	0x00, 0xf5, 0x21, 0x00


	//----- nvinfo : EIATTR_SPARSE_MMA_MASK
	.align		4
.L_212:
        /*0048*/ 	.byte	0x03, 0x50
        /*004a*/ 	.short	0x0000


	//----- nvinfo : EIATTR_MAXREG_COUNT
	.align		4
        /*004c*/ 	.byte	0x03, 0x1b
        /*004e*/ 	.short	0x00ff


	//----- nvinfo : EIATTR_NUM_BARRIERS
	.align		4
        /*0050*/ 	.byte	0x02, 0x4c
        /*0052*/ 	.byte	0x01
	.zero		1


	//----- nvinfo : EIATTR_MERCURY_ISA_VERSION
	.align		4
        /*0054*/ 	.byte	0x03, 0x5f
        /*0056*/ 	.short	0x0101


	//----- nvinfo : EIATTR_COOP_GROUP_MASK_REGIDS
	.align		4
        /*0058*/ 	.byte	0x04, 0x29
        /*005a*/ 	.short	(.L_214 - .L_213)


	//   ....[0]....
.L_213:
        /*005c*/ 	.word	0xffffffff


	//   ....[1]....
        /*0060*/ 	.word	0xffffffff


	//   ....[2]....
        /*0064*/ 	.word	0xffffffff


	//   ....[3]....
        /*0068*/ 	.word	0xffffffff


	//   ....[4]....
        /*006c*/ 	.word	0xffffffff


	//   ....[5]....
        /*0070*/ 	.word	0xffffffff


	//   ....[6]....
        /*0074*/ 	.word	0xffffffff


	//   ....[7]....
        /*0078*/ 	.word	0xffffffff


	//   ....[8]....
        /*007c*/ 	.word	0xffffffff


	//   ....[9]....
        /*0080*/ 	.word	0xffffffff


	//   ....[10]....
        /*0084*/ 	.word	0xffffffff


	//   ....[11]....
        /*0088*/ 	.word	0xffffffff


	//   ....[12]....
        /*008c*/ 	.word	0xffffffff


	//   ....[13]....
        /*0090*/ 	.word	0xffffffff


	//   ....[14]....
        /*0094*/ 	.word	0xffffffff


	//   ....[15]....
        /*0098*/ 	.word	0xffffffff


	//   ....[16]....
        /*009c*/ 	.word	0xffffffff


	//   ....[17]....
        /*00a0*/ 	.word	0xffffffff


	//   ....[18]....
        /*00a4*/ 	.word	0xffffffff


	//   ....[19]....
        /*00a8*/ 	.word	0xffffffff


	//   ....[20]....
        /*00ac*/ 	.word	0xffffffff


	//   ....[21]....
        /*00b0*/ 	.word	0xffffffff


	//   ....[22]....
        /*00b4*/ 	.word	0xffffffff


	//   ....[23]....
        /*00b8*/ 	.word	0xffffffff


	//   ....[24]....
        /*00bc*/ 	.word	0xffffffff


	//   ....[25]....
        /*00c0*/ 	.word	0xffffffff


	//   ....[26]....
        /*00c4*/ 	.word	0xffffffff


	//   ....[27]....
        /*00c8*/ 	.word	0xffffffff


	//   ....[28]....
        /*00cc*/ 	.word	0xffffffff


	//   ....[29]....
        /*00d0*/ 	.word	0xffffffff


	//   ....[30]....
        /*00d4*/ 	.word	0xffffffff


	//   ....[31]....
        /*00d8*/ 	.word	0xffffffff


	//   ....[32]....
        /*00dc*/ 	.word	0xffffffff


	//   ....[33]....
        /*00e0*/ 	.word	0xffffffff


	//   ....[34]....
        /*00e4*/ 	.word	0xffffffff


	//   ....[35]....
        /*00e8*/ 	.word	0xffffffff


	//   ....[36]....
        /*00ec*/ 	.word	0xffffffff


	//   ....[37]....
        /*00f0*/ 	.word	0xffffffff


	//   ....[38]....
        /*00f4*/ 	.word	0xffffffff


	//   ....[39]....
        /*00f8*/ 	.word	0xffffffff


	//   ....[40]....
        /*00fc*/ 	.word	0xffffffff


	//   ....[41]....
        /*0100*/ 	.word	0xffffffff


	//   ....[42]....
        /*0104*/ 	.word	0xffffffff


	//   ....[43]....
        /*0108*/ 	.word	0xffffffff


	//   ....[44]....
        /*010c*/ 	.word	0xffffffff


	//   ....[45]....
        /*0110*/ 	.word	0xffffffff


	//   ....[46]....
        /*0114*/ 	.word	0xffffffff


	//   ....[47]....
        /*0118*/ 	.word	0xffffffff


	//   ....[48]....
        /*011c*/ 	.word	0xffffffff


	//   ....[49]....
        /*0120*/ 	.word	0xffffffff


	//   ....[50]....
        /*0124*/ 	.word	0xffffffff


	//   ....[51]....
        /*0128*/ 	.word	0xffffffff


	//   ....[52]....
        /*012c*/ 	.word	0xffffffff


	//   ....[53]....
        /*0130*/ 	.word	0xffffffff


	//   ....[54]....
        /*0134*/ 	.word	0xffffffff


	//   ....[55]....
        /*0138*/ 	.word	0xffffffff


	//   ....[56]....
        /*013c*/ 	.word	0xffffffff


	//   ....[57]....
        /*0140*/ 	.word	0xffffffff


	//   ....[58]....
        /*0144*/ 	.word	0xffffffff


	//   ....[59]....
        /*0148*/ 	.word	0xffffffff


	//----- nvinfo : EIATTR_COOP_GROUP_INSTR_OFFSETS
	.align		4
.L_214:
        /*014c*/ 	.byte	0x04, 0x28
        /*014e*/ 	.short	(.L_216 - .L_215)


	//   ....[0]....
.L_215:
        /*0150*/ 	.word	0x00000b70


	//   ....[1]....
        /*0154*/ 	.word	0x00000ba0


	//   ....[2]....
        /*0158*/ 	.word	0x00000bc0


	//   ....[3]....
        /*015c*/ 	.word	0x00000bd0


	//   ....[4]....
        /*0160*/ 	.word	0x00000d60


	//   ....[5]....
        /*0164*/ 	.word	0x00000d90


	//   ....[6]....
        /*0168*/ 	.word	0x00000dc0


	//   ....[7]....
        /*016c*/ 	.word	0x00000de0


	//   ....[8]....
        /*0170*/ 	.word	0x00000f60


	//   ....[9]....
        /*0174*/ 	.word	0x00000f90


	//   ....[10]....
        /*0178*/ 	.word	0x00000fc0


	//   ....[11]....
        /*017c*/ 	.word	0x00000fe0


	//   ....[12]....
        /*0180*/ 	.word	0x00001160


	//   ....[13]....
        /*0184*/ 	.word	0x00001190


	//   ....[14]....
        /*0188*/ 	.word	0x000011c0


	//   ....[15]....
        /*018c*/ 	.word	0x000011e0


	//   ....[16]....
        /*0190*/ 	.word	0x00001360


	//   ....[17]....
        /*0194*/ 	.word	0x000013a0


	//   ....[18]....
        /*0198*/ 	.word	0x000013d0


	//   ....[19]....
        /*019c*/ 	.word	0x000013e0


	//   ....[20]....
        /*01a0*/ 	.word	0x00002140


	//   ....[21]....
        /*01a4*/ 	.word	0x00002150


	//   ....[22]....
        /*01a8*/ 	.word	0x00002160


	//   ....[23]....
        /*01ac*/ 	.word	0x00002180


	//   ....[24]....
        /*01b0*/ 	.word	0x00002300


	//   ....[25]....
        /*01b4*/ 	.word	0x00002340


	//   ....[26]....
        /*01b8*/ 	.word	0x00002370


	//   ....[27]....
        /*01bc*/ 	.word	0x00002390


	//   ....[28]....
        /*01c0*/ 	.word	0x00002510


	//   ....[29]....
        /*01c4*/ 	.word	0x00002550


	//   ....[30]....
        /*01c8*/ 	.word	0x00002580


	//   ....[31]....
        /*01cc*/ 	.word	0x000025a0


	//   ....[32]....
        /*01d0*/ 	.word	0x00002720


	//   ....[33]....
        /*01d4*/ 	.word	0x00002760


	//   ....[34]....
        /*01d8*/ 	.word	0x00002790


	//   ....[35]....
        /*01dc*/ 	.word	0x000027b0


	//   ....[36]....
        /*01e0*/ 	.word	0x00002930


	//   ....[37]....
        /*01e4*/ 	.word	0x00002970


	//   ....[38]....
        /*01e8*/ 	.word	0x000029b0


	//   ....[39]....
        /*01ec*/ 	.word	0x000029c0


	//   ....[40]....
        /*01f0*/ 	.word	0x00004d80


	//   ....[41]....
        /*01f4*/ 	.word	0x00004db0


	//   ....[42]....
        /*01f8*/ 	.word	0x00004dd0


	//   ....[43]....
        /*01fc*/ 	.word	0x00004de0


	//   ....[44]....
        /*0200*/ 	.word	0x00004f70


	//   ....[45]....
        /*0204*/ 	.word	0x00004fa0


	//   ....[46]....
        /*0208*/ 	.word	0x00004fd0


	//   ....[47]....
        /*020c*/ 	.word	0x00004ff0


	//   ....[48]....
        /*0210*/ 	.word	0x00005170


	//   ....[49]....
        /*0214*/ 	.word	0x000051a0


	//   ....[50]....
        /*0218*/ 	.word	0x000051d0


	//   ....[51]....
        /*021c*/ 	.word	0x000051f0


	//   ....[52]....
        /*0220*/ 	.word	0x00005370


	//   ....[53]....
        /*0224*/ 	.word	0x000053a0


	//   ....[54]....
        /*0228*/ 	.word	0x000053d0


	//   ....[55]....
        /*022c*/ 	.word	0x000053f0


	//   ....[56]....
        /*0230*/ 	.word	0x00005570


	//   ....[57]....
        /*0234*/ 	.word	0x000055a0


	//   ....[58]....
        /*0238*/ 	.word	0x000055d0


	//   ....[59]....
        /*023c*/ 	.word	0x000055f0


	//----- nvinfo : EIATTR_VRC_CTA_INIT_COUNT
	.align		4
.L_216:
        /*0240*/ 	.byte	0x02, 0x4a
	.zero		1
	.zero		1


	//----- nvinfo : EIATTR_EXIT_INSTR_OFFSETS
	.align		4
        /*0244*/ 	.byte	0x04, 0x1c
        /*0246*/ 	.short	(.L_218 - .L_217)


	//   ....[0]....
.L_217:
        /*0248*/ 	.word	0x00000030


	//   ....[1]....
        /*024c*/ 	.word	0x00006290


	//   ....[2]....
        /*0250*/ 	.word	0x000062d0


	//----- nvinfo : EIATTR_MAX_THREADS
	.align		4
.L_218:
        /*0254*/ 	.byte	0x04, 0x05
        /*0256*/ 	.short	(.L_220 - .L_219)
.L_219:
        /*0258*/ 	.word	0x00000100
        /*025c*/ 	.word	0x00000001
        /*0260*/ 	.word	0x00000001


	//----- nvinfo : EIATTR_CRS_STACK_SIZE
	.align		4
.L_220:
        /*0264*/ 	.byte	0x04, 0x1e
        /*0266*/ 	.short	(.L_222 - .L_221)
.L_221:
        /*0268*/ 	.word	0x00000000


	//----- nvinfo : EIATTR_CBANK_PARAM_SIZE
	.align		4
.L_222:
        /*026c*/ 	.byte	0x03, 0x19
        /*026e*/ 	.short	0x0015


	//----- nvinfo : EIATTR_PARAM_CBANK
	.align		4
        /*0270*/ 	.byte	0x04, 0x0a
        /*0272*/ 	.short	(.L_224 - .L_223)
	.align		4
.L_223:
        /*0274*/ 	.word	index@(.nv.constant0._ZN6thrust24THRUST_300001_SM_1000_NS8cuda_cub4core6detail13_kernel_agentINS1_8__reduce11ReduceAgentIPN4cuda3std3__45tupleIJdlEEESC_SB_iNS1_9__extrema9arg_max_fIdlNS9_4lessIdEEEEEEJSC_SC_iSH_EEEvDpT0_)
        /*0278*/ 	.short	0x0380
        /*027a*/ 	.short	0x0015


	//----- nvinfo : EIATTR_SW_WAR
	.align		4
.L_224:
        /*027c*/ 	.byte	0x04, 0x36
        /*027e*/ 	.short	(.L_226 - .L_225)
.L_225:
        /*0280*/ 	.word	0x00000008
.L_226:


//--------------------- .nv.info._ZN6thrust24THRUST_300001_SM_1000_NS8cuda_cub4core6detail13_kernel_agentINS1_8__reduce10DrainAgentIiEEJN3cub18CUB_300001_SM_10009GridQueueIjEEiEEEvDpT0_ --------------------------
	.section	.nv.info._ZN6thrust24THRUST_300001_SM_1000_NS8cuda_cub4core6detail13_kernel_agentINS1_8__reduce10DrainAgentIiEEJN3cub18CUB_300001_SM_10009GridQueueIjEEiEEEvDpT0_,"",@"SHT_CUDA_INFO"
	.sectionflags	@""
	.align	4


	//----- nvinfo : EIATTR_CUDA_API_VERSION
	.align		4
        /*0000*/ 	.byte	0x04, 0x37
        /*0002*/ 	.short	(.L_228 - .L_227)
.L_227:
        /*0004*/ 	.word	0x00000082


	//----- nvinfo : EIATTR_KPARAM_INFO
	.align		4
.L_228:
        /*0008*/ 	.byte	0x04, 0x17
        /*000a*/ 	.short	(.L_230 - .L_229)
.L_229:
        /*000c*/ 	.word	0x00000000
        /*0010*/ 	.short	0x0001
        /*0012*/ 	.short	0x0008
        /*0014*/ 	.byte	0x00, 0xf0, 0x11, 0x00


	//----- nvinfo : EIATTR_KPARAM_INFO
	.align		4
.L_230:
        /*0018*/ 	.byte	0x04, 0x17
        /*001a*/ 	.short	(.L_232 - .L_231)
.L_231:
        /*001c*/ 	.word	0x00000000
        /*0020*/ 	.short	0x0000
        /*0022*/ 	.short	0x0000
        /*0024*/ 	.byte	0x00, 0xf0, 0x21, 0x00


	//----- nvinfo : EIATTR_SPARSE_MMA_MASK
	.align		4
.L_232:
        /*0028*/ 	.byte	0x03, 0x50
        /*002a*/ 	.short	0x0000


	//----- nvinfo : EIATTR_MAXREG_COUNT
	.align		4
        /*002c*/ 	.byte	0x03, 0x1b
        /*002e*/ 	.short	0x00ff


	//----- nvinfo : EIATTR_MERCURY_ISA_VERSION
	.align		4
        /*0030*/ 	.byte	0x03, 0x5f
        /*0032*/ 	.short	0x0101


	//----- nvinfo : EIATTR_VRC_CTA_INIT_COUNT
	.align		4
        /*0034*/ 	.byte	0x02, 0x4a
	.zero		1
	.zero		1


	//----- nvinfo : EIATTR_EXIT_INSTR_OFFSETS
	.align		4
        /*0038*/ 	.byte	0x04, 0x1c
        /*003a*/ 	.short	(.L_234 - .L_233)


	//   ....[0]....
.L_233:
        /*003c*/ 	.word	0x00000060


	//----- nvinfo : EIATTR_MAX_THREADS
	.align		4
.L_234:
        /*0040*/ 	.byte	0x04, 0x05
        /*0042*/ 	.short	(.L_236 - .L_235)
.L_235:
        /*0044*/ 	.word	0x00000001
        /*0048*/ 	.word	0x00000001
        /*004c*/ 	.word	0x00000001


	//----- nvinfo : EIATTR_CBANK_PARAM_SIZE
	.align		4
.L_236:
        /*0050*/ 	.byte	0x03, 0x19
        /*0052*/ 	.short	0x000c


	//----- nvinfo : EIATTR_PARAM_CBANK
	.align		4
        /*0054*/ 	.byte	0x04, 0x0a
        /*0056*/ 	.short	(.L_238 - .L_237)
	.align		4
.L_237:
        /*0058*/ 	.word	index@(.nv.constant0._ZN6thrust24THRUST_300001_SM_1000_NS8cuda_cub4core6detail13_kernel_agentINS1_8__reduce10DrainAgentIiEEJN3cub18CUB_300001_SM_10009GridQueueIjEEiEEEvDpT0_)
        /*005c*/ 	.short	0x0380
        /*005e*/ 	.short	0x000c


	//----- nvinfo : EIATTR_SW_WAR
	.align		4
.L_238:
        /*0060*/ 	.byte	0x04, 0x36
        /*0062*/ 	.short	(.L_240 - .L_239)
.L_239:
        /*0064*/ 	.word	0x00000008
.L_240:


//--------------------- .nv.info._ZN6thrust24THRUST_300001_SM_1000_NS8cuda_cub4core6detail13_kernel_agentINS1_8__reduce11ReduceAgentINS0_12zip_iteratorIN4cuda3std3__45tupleIJNS0_10device_ptrIdEENS0_17counting_iteratorIlNS0_11use_defaultESF_SF_EEEEEEEPNSB_IJdlEEESJ_iNS1_9__extrema9arg_max_fIdlNSA_4lessIdEEEEEEJSI_SK_iN3cub18CUB_300001_SM_100013GridEvenShareIiEENSS_9GridQueueIjEESP_EEEvDpT0_ --------------------------
	.section	.nv.info._ZN6thrust24THRUST_300001_SM_1000_NS8cuda_cub4core6detail13_kernel_agentINS1_8__reduce11ReduceAgentINS0_12zip_iteratorIN4cuda3std3__45tupleIJNS0_10device_ptrIdEENS0_17counting_iteratorIlNS0_11use_defaultESF_SF_EEEEEEEPNSB_IJdlEEESJ_iNS1_9__extrema9arg_max_fIdlNSA_4lessIdEEEEEEJSI_SK_iN3cub18CUB_300001_SM_100013GridEvenShareIiEENSS_9GridQueueIjEESP_EEEvDpT0_,"",@"SHT_CUDA_INFO"
	.sectionflags	@""
	.align	4


	//----- nvinfo : EIATTR_CUDA_API_VERSION
	.align		4
        /*0000*/ 	.byte	0x04, 0x37
        /*0002*/ 	.short	(.L_242 - .L_241)
.L_241:
        /*0004*/ 	.word	0x00000082


	//----- nvinfo : EIATTR_KPARAM_INFO
	.align		4
.L_242:
        /*0008*/ 	.byte	0x04, 0x17
        /*000a*/ 	.short	(.L_244 - .L_243)
.L_243:
        /*000c*/ 	.word	0x00000000
        /*0010*/ 	.short	0x0005
        /*0012*/ 	.short	0x0050
        /*0014*/ 	.byte	0x00, 0xf0, 0x05, 0x00


	//----- nvinfo : EIATTR_KPARAM_INFO
	.align		4
.L_244:
        /*0018*/ 	.byte	0x04, 0x17
        /*001a*/ 	.short	(.L_246 - .L_245)
.L_245:
        /*001c*/ 	.word	0x00000000
        /*0020*/ 	.short	0x0004
        /*0022*/ 	.short	0x0048
        /*0024*/ 	.byte	0x00, 0xf0, 0x21, 0x00


	//----- nvinfo : EIATTR_KPARAM_INFO
	.align		4
.L_246:
        /*0028*/ 	.byte	0x04, 0x17
        /*002a*/ 	.short	(.L_248 - .L_247)
.L_247:
        /*002c*/ 	.word	0x00000000
        /*0030*/ 	.short	0x0003
        /*0032*/ 	.short	0x001c
        /*0034*/ 	.byte	0x00, 0xf0, 0xa1, 0x00


	//----- nvinfo : EIATTR_KPARAM_INFO
	.align		4
.L_248:
        /*0038*/ 	.byte	0x04, 0x17
        /*003a*/ 	.short	(.L_250 - .L_249)
.L_249:
        /*003c*/ 	.word	0x00000000
        /*0040*/ 	.short	0x0002
        /*0042*/ 	.short	0x0018
        /*0044*/ 	.byte	0x00, 0xf0, 0x11, 0x00


	//----- nvinfo : EIATTR_KPARAM_INFO
	.align		4
.L_250:
        /*0048*/ 	.byte	0x04, 0x17
        /*004a*/ 	.short	(.L_252 - .L_251)
.L_251:
        /*004c*/ 	.word	0x00000000
        /*0050*/ 	.short	0x0001
        /*0052*/ 	.short	0x0010
        /*0054*/ 	.byte	0x00, 0xf5, 0x21, 0x00


	//----- nvinfo : EIATTR_KPARAM_INFO
	.align		4
.L_252:
        /*0058*/ 	.byte	0x04, 0x17
        /*005a*/ 	.short	(.L_254 - .L_253)
.L_253:
        /*005c*/ 	.word	0x00000000
        /*0060*/ 	.short	0x0000
        /*0062*/ 	.short	0x0000
        /*0064*/ 	.byte	0x00, 0xf0, 0x41, 0x00


	//----- nvinfo : EIATTR_SPARSE_MMA_MASK
	.align		4
.L_254:
        /*0068*/ 	.byte	0x03, 0x50
        /*006a*/ 	.short	0x0000


	//----- nvinfo : EIATTR_MAXREG_COUNT
	.align		4
        /*006c*/ 	.byte	0x03, 0x1b
        /*006e*/ 	.short	0x00ff


	//----- nvinfo : EIATTR_NUM_BARRIERS
	.align		4
        /*0070*/ 	.byte	0x02, 0x4c
        /*0072*/ 	.byte	0x01
	.zero		1


	//----- nvinfo : EIATTR_MERCURY_ISA_VERSION
	.align		4
        /*0074*/ 	.byte	0x03, 0x5f
        /*0076*/ 	.short	0x0101


	//----- nvinfo : EIATTR_COOP_GROUP_MASK_REGIDS
	.align		4
        /*0078*/ 	.byte	0x04, 0x29
        /*007a*/ 	.short	(.L_256 - .L_255)


	//   ....[0]....
.L_255:
        /*007c*/ 	.word	0xffffffff


	//   ....[1]....
        /*0080*/ 	.word	0xffffffff


	//   ....[2]....
        /*0084*/ 	.word	0xffffffff


	//   ....[3]....
        /*0088*/ 	.word	0xffffffff


	//   ....[4]....
        /*008c*/ 	.word	0xffffffff


	//   ....[5]....
        /*0090*/ 	.word	0xffffffff


	//   ....[6]....
        /*0094*/ 	.word	0xffffffff


	//   ....[7]....
        /*0098*/ 	.word	0xffffffff


	//   ....[8]....
        /*009c*/ 	.word	0xffffffff


	//   ....[9]....
        /*00a0*/ 	.word	0xffffffff


	//   ....[10]....
        /*00a4*/ 	.word	0xffffffff


	//   ....[11]....
        /*00a8*/ 	.word	0xffffffff


	//   ....[12]....
        /*00ac*/ 	.word	0xffffffff


	//   ....[13]....
        /*00b0*/ 	.word	0xffffffff


	//   ....[14]....
        /*00b4*/ 	.word	0xffffffff


	//   ....[15]....
        /*00b8*/ 	.word	0xffffffff


	//   ....[16]....
        /*00bc*/ 	.word	0xffffffff


	//   ....[17]....
        /*00c0*/ 	.word	0xffffffff


	//   ....[18]....
        /*00c4*/ 	.word	0xffffffff


	//   ....[19]....
        /*00c8*/ 	.word	0xffffffff


	//   ....[20]....
        /*00cc*/ 	.word	0xffffffff


	//   ....[21]....
        /*00d0*/ 	.word	0xffffffff


	//   ....[22]....
        /*00d4*/ 	.word	0xffffffff


	//   ....[23]....
        /*00d8*/ 	.word	0xffffffff


	//   ....[24]....
        /*00dc*/ 	.word	0xffffffff


	//   ....[25]....
        /*00e0*/ 	.word	0xffffffff


	//   ....[26]....
        /*00e4*/ 	.word	0xffffffff


	//   ....[27]....
        /*00e8*/ 	.word	0xffffffff


	//   ....[28]....
        /*00ec*/ 	.word	0xffffffff


	//   ....[29]....
        /*00f0*/ 	.word	0xffffffff


	//   ....[30]....
        /*00f4*/ 	.word	0xffffffff


	//   ....[31]....
        /*00f8*/ 	.word	0xffffffff


	//   ....[32]....
        /*00fc*/ 	.word	0xffffffff


	//   ....[33]....
        /*0100*/ 	.word	0xffffffff


	//   ....[34]....
        /*0104*/ 	.word	0xffffffff


	//   ....[35]....
        /*0108*/ 	.word	0xffffffff


	//   ....[36]....
        /*010c*/ 	.word	0xffffffff


	//   ....[37]....
        /*0110*/ 	.word	0xffffffff


	//   ....[38]....
        /*0114*/ 	.word	0xffffffff


	//   ....[39]....
        /*0118*/ 	.word	0xffffffff


	//   ....[40]....
        /*011c*/ 	.word	0xffffffff


	//   ....[41]....
        /*0120*/ 	.word	0xffffffff


	//   ....[42]....
        /*0124*/ 	.word	0xffffffff


	//   ....[43]....
        /*0128*/ 	.word	0xffffffff


	//   ....[44]....
        /*012c*/ 	.word	0xffffffff


	//   ....[45]....
        /*0130*/ 	.word	0xffffffff


	//   ....[46]....
        /*0134*/ 	.word	0xffffffff


	//   ....[47]....
        /*0138*/ 	.word	0xffffffff


	//   ....[48]....
        /*013c*/ 	.word	0xffffffff


	//   ....[49]....
        /*0140*/ 	.word	0xffffffff


	//   ....[50]....
        /*0144*/ 	.word	0xffffffff


	//   ....[51]....
        /*0148*/ 	.word	0xffffffff


	//   ....[52]....
        /*014c*/ 	.word	0xffffffff


	//   ....[53]....
        /*0150*/ 	.word	0xffffffff


	//   ....[54]....
        /*0154*/ 	.word	0xffffffff


	//   ....[55]....
        /*0158*/ 	.word	0xffffffff


	//   ....[56]....
        /*015c*/ 	.word	0xffffffff


	//   ....[57]....
        /*0160*/ 	.word	0xffffffff


	//   ....[58]....
        /*0164*/ 	.word	0xffffffff


	//   ....[59]....
        /*0168*/ 	.word	0xffffffff


	//----- nvinfo : EIATTR_COOP_GROUP_INSTR_OFFSETS
	.align		4
.L_256:
        /*016c*/ 	.byte	0x04, 0x28
        /*016e*/ 	.short	(.L_258 - .L_257)


	//   ....[0]....
.L_257:
        /*0170*/ 	.word	0x00000cc0


	//   ....[1]....
        /*0174*/ 	.word	0x00000cf0


	//   ....[2]....
        /*0178*/ 	.word	0x00000d10


	//   ....[3]....
        /*017c*/ 	.word	0x00000d20


	//   ....[4]....
        /*0180*/ 	.word	0x00000eb0


	//   ....[5]....
        /*0184*/ 	.word	0x00000ee0


	//   ....[6]....
        /*0188*/ 	.word	0x00000f10


	//   ....[7]....
        /*018c*/ 	.word	0x00000f30


	//   ....[8]....
        /*0190*/ 	.word	0x000010b0


	//   ....[9]....
        /*0194*/ 	.word	0x000010e0


	//   ....[10]....
        /*0198*/ 	.word	0x00001110


	//   ....[11]....
        /*019c*/ 	.word	0x00001130


	//   ....[12]....
        /*01a0*/ 	.word	0x000012b0


	//   ....[13]....
        /*01a4*/ 	.word	0x000012e0


	//   ....[14]....
        /*01a8*/ 	.word	0x00001310


	//   ....[15]....
        /*01ac*/ 	.word	0x00001330


	//   ....[16]....
        /*01b0*/ 	.word	0x000014b0


	//   ....[17]....
        /*01b4*/ 	.word	0x000014f0


	//   ....[18]....
        /*01b8*/ 	.word	0x00001520


	//   ....[19]....
        /*01bc*/ 	.word	0x00001530


	//   ....[20]....
        /*01c0*/ 	.word	0x000022a0


	//   ....[21]....
        /*01c4*/ 	.word	0x000022b0


	//   ....[22]....
        /*01c8*/ 	.word	0x000022c0


	//   ....[23]....
        /*01cc*/ 	.word	0x000022e0


	//   ....[24]....
        /*01d0*/ 	.word	0x00002460


	//   ....[25]....
        /*01d4*/ 	.word	0x000024a0


	//   ....[26]....
        /*01d8*/ 	.word	0x000024d0


	//   ....[27]....
        /*01dc*/ 	.word	0x000024f0


	//   ....[28]....
        /*01e0*/ 	.word	0x00002670


	//   ....[29]....
        /*01e4*/ 	.word	0x000026b0


	//   ....[30]....
        /*01e8*/ 	.word	0x000026e0


	//   ....[31]....
        /*01ec*/ 	.word	0x00002700


	//   ....[32]....
        /*01f0*/ 	.word	0x00002880


	//   ....[33]....
        /*01f4*/ 	.word	0x000028d0


	//   ....[34]....
        /*01f8*/ 	.word	0x00002900


	//   ....[35]....
        /*01fc*/ 	.word	0x00002910


	//   ....[36]....
        /*0200*/ 	.word	0x00002a90


	//   ....[37]....
        /*0204*/ 	.word	0x00002ad0


	//   ....[38]....
        /*0208*/ 	.word	0x00002b00


	//   ....[39]....
        /*020c*/ 	.word	0x00002b20


	//   ....[40]....
        /*0210*/ 	.word	0x00005200


	//   ....[41]....
        /*0214*/ 	.word	0x00005230


	//   ....[42]....
        /*0218*/ 	.word	0x00005250


	//   ....[43]....
        /*021c*/ 	.word	0x00005260


	//   ....[44]....
        /*0220*/ 	.word	0x000053f0


	//   ....[45]....
        /*0224*/ 	.word	0x00005420


	//   ....[46]....
        /*0228*/ 	.word	0x00005450


	//   ....[47]....
        /*022c*/ 	.word	0x00005470


	//   ....[48]....
        /*0230*/ 	.word	0x000055f0


	//   ....[49]....
        /*0234*/ 	.word	0x00005620


	//   ....[50]....
        /*0238*/ 	.word	0x00005650


	//   ....[51]....
        /*023c*/ 	.word	0x00005670


	//   ....[52]....
        /*0240*/ 	.word	0x000057f0


	//   ....[53]....
        /*0244*/ 	.word	0x00005820


	//   ....[54]....
        /*0248*/ 	.word	0x00005850


	//   ....[55]....
        /*024c*/ 	.word	0x00005870


	//   ....[56]....
        /*0250*/ 	.word	0x000059f0


	//   ....[57]....
        /*0254*/ 	.word	0x00005a20


	//   ....[58]....
        /*0258*/ 	.word	0x00005a50


	//   ....[59]....
        /*025c*/ 	.word	0x00005a70


	//----- nvinfo : EIATTR_VRC_CTA_INIT_COUNT
	.align		4
.L_258:
        /*0260*/ 	.byte	0x02, 0x4a
	.zero		1
	.zero		1


	//----- nvinfo : EIATTR_EXIT_INSTR_OFFSETS
	.align		4
        /*0264*/ 	.byte	0x04, 0x1c
        /*0266*/ 	.short	(.L_260 - .L_259)


	//   ....[0]....
.L_259:
        /*0268*/ 	.word	0x00006720


	//   ....[1]....
        /*026c*/ 	.word	0x00006780


	//----- nvinfo : EIATTR_MAX_THREADS
	.align		4
.L_260:
        /*0270*/ 	.byte	0x04, 0x05
        /*0272*/ 	.short	(.L_262 - .L_261)
.L_261:
        /*0274*/ 	.word	0x00000100
        /*0278*/ 	.word	0x00000001
        /*027c*/ 	.word	0x00000001


	//----- nvinfo : EIATTR_CRS_STACK_SIZE
	.align		4
.L_262:
        /*0280*/ 	.byte	0x04, 0x1e
        /*0282*/ 	.short	(.L_264 - .L_263)
.L_263:
        /*0284*/ 	.word	0x00000000


	//----- nvinfo : EIATTR_CBANK_PARAM_SIZE
	.align		4
.L_264:
        /*0288*/ 	.byte	0x03, 0x19
        /*028a*/ 	.short	0x0051


	//----- nvinfo : EIATTR_PARAM_CBANK
	.align		4
        /*028c*/ 	.byte	0x04, 0x0a
        /*028e*/ 	.short	(.L_266 - .L_265)
	.align		4
.L_265:
        /*0290*/ 	.word	index@(.nv.constant0._ZN6thrust24THRUST_300001_SM_1000_NS8cuda_cub4core6detail13_kernel_agentINS1_8__reduce11ReduceAgentINS0_12zip_iteratorIN4cuda3std3__45tupleIJNS0_10device_ptrIdEENS0_17counting_iteratorIlNS0_11use_defaultESF_SF_EEEEEEEPNSB_IJdlEEESJ_iNS1_9__extrema9arg_max_fIdlNSA_4lessIdEEEEEEJSI_SK_iN3cub18CUB_300001_SM_100013GridEvenShareIiEENSS_9GridQueueIjEESP_EEEvDpT0_)
        /*0294*/ 	.short	0x0380
        /*0296*/ 	.short	0x0051


	//----- nvinfo : EIATTR_SW_WAR
	.align		4
.L_266:
        /*0298*/ 	.byte	0x04, 0x36
        /*029a*/ 	.short	(.L_268 - .L_267)
.L_267:
        /*029c*/ 	.word	0x00000008
.L_268:


//--------------------- .nv.info._ZN6thrust24THRUST_300001_SM_1000_NS8cuda_cub4core6detail13_kernel_agentINS1_8__reduce11ReduceAgentINS0_12zip_iteratorIN4cuda3std3__45tupleIJNS0_10device_ptrIdEENS0_17counting_iteratorIlNS0_11use_defaultESF_SF_EEEEEEEPNSB_IJdlEEESJ_iNS1_9__extrema9arg_max_fIdlNSA_4lessIdEEEEEEJSI_SK_iSP_EEEvDpT0_ --------------------------
	.section	.nv.info._ZN6thrust24THRUST_300001_SM_1000_NS8cuda_cub4core6detail13_kernel_agentINS1_8__reduce11ReduceAgentINS0_12zip_iteratorIN4cuda3std3__45tupleIJNS0_10device_ptrIdEENS0_17counting_iteratorIlNS0_11use_defaultESF_SF_EEEEEEEPNSB_IJdlEEESJ_iNS1_9__extrema9arg_max_fIdlNSA_4lessIdEEEEEEJSI_SK_iSP_EEEvDpT0_,"",@"SHT_CUDA_INFO"
	.sectionflags	@""
	.align	4


	//----- nvinfo : EIATTR_CUDA_API_VERSION
	.align		4
        /*0000*/ 	.byte	0x04, 0x37
        /*0002*/ 	.short	(.L_270 - .L_269)
.L_269:
        /*0004*/ 	.word	0x00000082


	//----- nvinfo : EIATTR_KPARAM_INFO
	.align		4
.L_270:
        /*0008*/ 	.byte	0x04, 0x17
        /*000a*/ 	.short	(.L_272 - .L_271)
.L_271:
        /*000c*/ 	.word	0x00000000
        /*0010*/ 	.short	0x0003
        /*0012*/ 	.short	0x001c
        /*0014*/ 	.byte	0x00, 0xf0, 0x05, 0x00


	//----- nvinfo : EIATTR_KPARAM_INFO
	.align		4
.L_272:
        /*0018*/ 	.byte	0x04, 0x17
        /*001a*/ 	.short	(.L_274 - .L_273)
.L_273:
        /*001c*/ 	.word	0x00000000
        /*0020*/ 	.short	0x0002
        /*0022*/ 	.short	0x0018
        /*0024*/ 	.byte	0x00, 0xf0, 0x11, 0x00


	//----- nvinfo : EIATTR_KPARAM_INFO
	.align		4
.L_274:
        /*0028*/ 	.byte	0x04, 0x17
        /*002a*/ 	.short	(.L_276 - .L_275)
.L_275:
        /*002c*/ 	.word	0x00000000
        /*0030*/ 	.short	0x0001
        /*0032*/ 	.short	0x0010
        /*0034*/ 	.byte	0x00, 0xf5, 0x21, 0x00


	//----- nvinfo : EIATTR_KPARAM_INFO
	.align		4
.L_276:
        /*0038*/ 	.byte	0x04, 0x17
        /*003a*/ 	.short	(.L_278 - .L_277)
.L_277:
        /*003c*/ 	.word	0x00000000
        /*0040*/ 	.short	0x0000
        /*0042*/ 	.short	0x0000
        /*0044*/ 	.byte	0x00, 0xf0, 0x41, 0x00


	//----- nvinfo : EIATTR_SPARSE_MMA_MASK
	.align		4
.L_278:
        /*0048*/ 	.byte	0x03, 0x50
        /*004a*/ 	.short	0x0000


	//----- nvinfo : EIATTR_MAXREG_COUNT
	.align		4
        /*004c*/ 	.byte	0x03, 0x1b
        /*004e*/ 	.short	0x00ff


	//----- nvinfo : EIATTR_NUM_BARRIERS
	.align		4
        /*0050*/ 	.byte	0x02, 0x4c
        /*0052*/ 	.byte	0x01
	.zero		1


	//----- nvinfo : EIATTR_MERCURY_ISA_VERSION
	.align		4
        /*0054*/ 	.byte	0x03, 0x5f
        /*0056*/ 	.short	0x0101


	//----- nvinfo : EIATTR_COOP_GROUP_MASK_REGIDS
	.align		4
        /*0058*/ 	.byte	0x04, 0x29
        /*005a*/ 	.short	(.L_280 - .L_279)


	//   ....[0]....
.L_279:
        /*005c*/ 	.word	0xffffffff


	//   ....[1]....
        /*0060*/ 	.word	0xffffffff


	//   ....[2]....
        /*0064*/ 	.word	0xffffffff


	//   ....[3]....
        /*0068*/ 	.word	0xffffffff


	//   ....[4]....
        /*006c*/ 	.word	0xffffffff


	//   ....[5]....
        /*0070*/ 	.word	0xffffffff


	//   ....[6]....
        /*0074*/ 	.word	0xffffffff


	//   ....[7]....
        /*0078*/ 	.word	0xffffffff


	//   ....[8]....
        /*007c*/ 	.word	0xffffffff


	//   ....[9]....
        /*0080*/ 	.word	0xffffffff


	//   ....[10]....
        /*0084*/ 	.word	0xffffffff


	//   ....[11]....
        /*0088*/ 	.word	0xffffffff


	//   ....[12]....
        /*008c*/ 	.word	0xffffffff


	//   ....[13]....
        /*0090*/ 	.word	0xffffffff


	//   ....[14]....
        /*0094*/ 	.word	0xffffffff


	//   ....[15]....
        /*0098*/ 	.word	0xffffffff


	//   ....[16]....
        /*009c*/ 	.word	0xffffffff


	//   ....[17]....
        /*00a0*/ 	.word	0xffffffff


	//   ....[18]....
        /*00a4*/ 	.word	0xffffffff


	//   ....[19]....
        /*00a8*/ 	.word	0xffffffff


	//   ....[20]....
        /*00ac*/ 	.word	0xffffffff


	//   ....[21]....
        /*00b0*/ 	.word	0xffffffff


	//   ....[22]....
        /*00b4*/ 	.word	0xffffffff


	//   ....[23]....
        /*00b8*/ 	.word	0xffffffff


	//   ....[24]....
        /*00bc*/ 	.word	0xffffffff


	//   ....[25]....
        /*00c0*/ 	.word	0xffffffff


	//   ....[26]....
        /*00c4*/ 	.word	0xffffffff


	//   ....[27]....
        /*00c8*/ 	.word	0xffffffff


	//   ....[28]....
        /*00cc*/ 	.word	0xffffffff


	//   ....[29]....
        /*00d0*/ 	.word	0xffffffff


	//   ....[30]....
        /*00d4*/ 	.word	0xffffffff


	//   ....[31]....
        /*00d8*/ 	.word	0xffffffff


	//   ....[32]....
        /*00dc*/ 	.word	0xffffffff


	//   ....[33]....
        /*00e0*/ 	.word	0xffffffff


	//   ....[34]....
        /*00e4*/ 	.word	0xffffffff


	//   ....[35]....
        /*00e8*/ 	.word	0xffffffff


	//   ....[36]....
        /*00ec*/ 	.word	0xffffffff


	//   ....[37]....
        /*00f0*/ 	.word	0xffffffff


	//   ....[38]....
        /*00f4*/ 	.word	0xffffffff


	//   ....[39]....
        /*00f8*/ 	.word	0xffffffff


	//   ....[40]....
        /*00fc*/ 	.word	0xffffffff


	//   ....[41]....
        /*0100*/ 	.word	0xffffffff


	//   ....[42]....
        /*0104*/ 	.word	0xffffffff


	//   ....[43]....
        /*0108*/ 	.word	0xffffffff


	//   ....[44]....
        /*010c*/ 	.word	0xffffffff


	//   ....[45]....
        /*0110*/ 	.word	0xffffffff


	//   ....[46]....
        /*0114*/ 	.word	0xffffffff


	//   ....[47]....
        /*0118*/ 	.word	0xffffffff


	//   ....[48]....
        /*011c*/ 	.word	0xffffffff


	//   ....[49]....
        /*0120*/ 	.word	0xffffffff


	//   ....[50]....
        /*0124*/ 	.word	0xffffffff


	//   ....[51]....
        /*0128*/ 	.word	0xffffffff


	//   ....[52]....
        /*012c*/ 	.word	0xffffffff


	//   ....[53]....
        /*0130*/ 	.word	0xffffffff


	//   ....[54]....
        /*0134*/ 	.word	0xffffffff


	//   ....[55]....
        /*0138*/ 	.word	0xffffffff


	//   ....[56]....
        /*013c*/ 	.word	0xffffffff


	//   ....[57]....
        /*0140*/ 	.word	0xffffffff


	//   ....[58]....
        /*0144*/ 	.word	0xffffffff


	//   ....[59]....
        /*0148*/ 	.word	0xffffffff


	//----- nvinfo : EIATTR_COOP_GROUP_INSTR_OFFSETS
	.align		4
.L_280:
        /*014c*/ 	.byte	0x04, 0x28
        /*014e*/ 	.short	(.L_282 - .L_281)


	//   ....[0]....
.L_281:
        /*0150*/ 	.word	0x00000c90


	//   ....[1]....
        /*0154*/ 	.word	0x00000cc0


	//   ....[2]....
        /*0158*/ 	.word	0x00000ce0


	//   ....[3]....
        /*015c*/ 	.word	0x00000cf0


	//   ....[4]....
        /*0160*/ 	.word	0x00000e80


	//   ....[5]....
        /*0164*/ 	.word	0x00000eb0


	//   ....[6]....
        /*0168*/ 	.word	0x00000ee0


	//   ....[7]....
        /*016c*/ 	.word	0x00000f00


	//   ....[8]....
        /*0170*/ 	.word	0x00001080


	//   ....[9]....
        /*0174*/ 	.word	0x000010b0


	//   ....[10]....
        /*0178*/ 	.word	0x000010e0


	//   ....[11]....
        /*017c*/ 	.word	0x00001100


	//   ....[12]....
        /*0180*/ 	.word	0x00001280


	//   ....[13]....
        /*0184*/ 	.word	0x000012b0


	//   ....[14]....
        /*0188*/ 	.word	0x000012e0


	//   ....[15]....
        /*018c*/ 	.word	0x00001300


	//   ....[16]....
        /*0190*/ 	.word	0x00001480


	//   ....[17]....
        /*0194*/ 	.word	0x000014b0


	//   ....[18]....
        /*0198*/ 	.word	0x000014e0


	//   ....[19]....
        /*019c*/ 	.word	0x00001500


	//   ....[20]....
        /*01a0*/ 	.word	0x00002260


	//   ....[21]....
        /*01a4*/ 	.word	0x00002270


	//   ....[22]....
        /*01a8*/ 	.word	0x00002280


	//   ....[23]....
        /*01ac*/ 	.word	0x000022a0


	//   ....[24]....
        /*01b0*/ 	.word	0x00002420


	//   ....[25]....
        /*01b4*/ 	.word	0x00002460


	//   ....[26]....
        /*01b8*/ 	.word	0x00002490


	//   ....[27]....
        /*01bc*/ 	.word	0x000024b0


	//   ....[28]....
        /*01c0*/ 	.word	0x00002630


	//   ....[29]....
        /*01c4*/ 	.word	0x00002670


	//   ....[30]....
        /*01c8*/ 	.word	0x000026a0


	//   ....[31]....
        /*01cc*/ 	.word	0x000026c0


	//   ....[32]....
        /*01d0*/ 	.word	0x00002840


	//   ....[33]....
        /*01d4*/ 	.word	0x00002880


	//   ....[34]....
        /*01d8*/ 	.word	0x000028b0


	//   ....[35]....
        /*01dc*/ 	.word	0x000028d0


	//   ....[36]....
        /*01e0*/ 	.word	0x00002a50


	//   ....[37]....
        /*01e4*/ 	.word	0x00002a90


	//   ....[38]....
        /*01e8*/ 	.word	0x00002ac0


	//   ....[39]....
        /*01ec*/ 	.word	0x00002ae0


	//   ....[40]....
        /*01f0*/ 	.word	0x00004ff0


	//   ....[41]....
        /*01f4*/ 	.word	0x00005020


	//   ....[42]....
        /*01f8*/ 	.word	0x00005040


	//   ....[43]....
        /*01fc*/ 	.word	0x00005050


	//   ....[44]....
        /*0200*/ 	.word	0x000051e0


	//   ....[45]....
        /*0204*/ 	.word	0x00005210


	//   ....[46]....
        /*0208*/ 	.word	0x00005240


	//   ....[47]....
        /*020c*/ 	.word	0x00005260


	//   ....[48]....
        /*0210*/ 	.word	0x000053e0


	//   ....[49]....
        /*0214*/ 	.word	0x00005410


	//   ....[50]....
        /*0218*/ 	.word	0x00005440


	//   ....[51]....
        /*021c*/ 	.word	0x00005460


	//   ....[52]....
        /*0220*/ 	.word	0x000055e0


	//   ....[53]....
        /*0224*/ 	.word	0x00005610


	//   ....[54]....
        /*0228*/ 	.word	0x00005640


	//   ....[55]....
        /*022c*/ 	.word	0x00005660


	//   ....[56]....
        /*0230*/ 	.word	0x000057e0


	//   ....[57]....
        /*0234*/ 	.word	0x00005810


	//   ....[58]....
        /*0238*/ 	.word	0x00005840


	//   ....[59]....
        /*023c*/ 	.word	0x00005860


	//----- nvinfo : EIATTR_VRC_CTA_INIT_COUNT
	.align		4
.L_282:
        /*0240*/ 	.byte	0x02, 0x4a
	.zero		1
	.zero		1


	//----- nvinfo : EIATTR_EXIT_INSTR_OFFSETS
	.align		4
        /*0244*/ 	.byte	0x04, 0x1c
        /*0246*/ 	.short	(.L_284 - .L_283)


	//   ....[0]....
.L_283:
        /*0248*/ 	.word	0x00000030


	//   ....[1]....
        /*024c*/ 	.word	0x00006500


	//   ....[2]....
        /*0250*/ 	.word	0x00006540


	//----- nvinfo : EIATTR_MAX_THREADS
	.align		4
.L_284:
        /*0254*/ 	.byte	0x04, 0x05
        /*0256*/ 	.short	(.L_286 - .L_285)
.L_285:
        /*0258*/ 	.word	0x00000100
        /*025c*/ 	.word	0x00000001
        /*0260*/ 	.word	0x00000001


	//----- nvinfo : EIATTR_CRS_STACK_SIZE
	.align		4
.L_286:
        /*0264*/ 	.byte	0x04, 0x1e
        /*0266*/ 	.short	(.L_288 - .L_287)
.L_287:
        /*0268*/ 	.word	0x00000000


	//----- nvinfo : EIATTR_CBANK_PARAM_SIZE
	.align		4
.L_288:
        /*026c*/ 	.byte	0x03, 0x19
        /*026e*/ 	.short	0x001d


	//----- nvinfo : EIATTR_PARAM_CBANK
	.align		4
        /*0270*/ 	.byte	0x04, 0x0a
        /*0272*/ 	.short	(.L_290 - .L_289)
	.align		4
.L_289:
        /*0274*/ 	.word	index@(.nv.constant0._ZN6thrust24THRUST_300001_SM_1000_NS8cuda_cub4core6detail13_kernel_agentINS1_8__reduce11ReduceAgentINS0_12zip_iteratorIN4cuda3std3__45tupleIJNS0_10device_ptrIdEENS0_17counting_iteratorIlNS0_11use_defaultESF_SF_EEEEEEEPNSB_IJdlEEESJ_iNS1_9__extrema9arg_max_fIdlNSA_4lessIdEEEEEEJSI_SK_iSP_EEEvDpT0_)
        /*0278*/ 	.short	0x0380
        /*027a*/ 	.short	0x001d


	//----- nvinfo : EIATTR_SW_WAR
	.align		4
.L_290:
        /*027c*/ 	.byte	0x04, 0x36
        /*027e*/ 	.short	(.L_292 - .L_291)
.L_291:
        /*0280*/ 	.word	0x00000008
.L_292:


//--------------------- .nv.info._Z6jacobiILj512EEvPdS0_mmmS0_ --------------------------
	.section	.nv.info._Z6jacobiILj512EEvPdS0_mmmS0_,"",@"SHT_CUDA_INFO"
	.sectionflags	@""
	.align	4


	//----- nvinfo : EIATTR_CUDA_API_VERSION
	.align		4
        /*0000*/ 	.byte	0x04, 0x37
        /*0002*/ 	.short	(.L_294 - .L_293)
.L_293:
        /*0004*/ 	.word	0x00000082


	//----- nvinfo : EIATTR_KPARAM_INFO
	.align		4
.L_294:
        /*0008*/ 	.byte	0x04, 0x17
        /*000a*/ 	.short	(.L_296 - .L_295)
.L_295:
        /*000c*/ 	.word	0x00000000
        /*0010*/ 	.short	0x0005
        /*0012*/ 	.short	0x0028
        /*0014*/ 	.byte	0x00, 0xf5, 0x21, 0x00


	//----- nvinfo : EIATTR_KPARAM_INFO
	.align		4
.L_296:
        /*0018*/ 	.byte	0x04, 0x17
        /*001a*/ 	.short	(.L_298 - .L_297)
.L_297:
        /*001c*/ 	.word	0x00000000
        /*0020*/ 	.short	0x0004
        /*0022*/ 	.short	0x0020
        /*0024*/ 	.byte	0x00, 0xf0, 0x21, 0x00


	//----- nvinfo : EIATTR_KPARAM_INFO
	.align		4
.L_298:
        /*0028*/ 	.byte	0x04, 0x17
        /*002a*/ 	.short	(.L_300 - .L_299)
.L_299:
        /*002c*/ 	.word	0x00000000
        /*0030*/ 	.short	0x0003
        /*0032*/ 	.short	0x0018
        /*0034*/ 	.byte	0x00, 0xf0, 0x21, 0x00


	//----- nvinfo : EIATTR_KPARAM_INFO
	.align		4
.L_300:
        /*0038*/ 	.byte	0x04, 0x17
        /*003a*/ 	.short	(.L_302 - .L_301)
.L_301:
        /*003c*/ 	.word	0x00000000
        /*0040*/ 	.short	0x0002
        /*0042*/ 	.short	0x0010
        /*0044*/ 	.byte	0x00, 0xf0, 0x21, 0x00


	//----- nvinfo : EIATTR_KPARAM_INFO
	.align		4
.L_302:
        /*0048*/ 	.byte	0x04, 0x17
        /*004a*/ 	.short	(.L_304 - .L_303)
.L_303:
        /*004c*/ 	.word	0x00000000
        /*0050*/ 	.short	0x0001
        /*0052*/ 	.short	0x0008
        /*0054*/ 	.byte	0x00, 0xf5, 0x21, 0x00


	//----- nvinfo : EIATTR_KPARAM_INFO
	.align		4
.L_304:
        /*0058*/ 	.byte	0x04, 0x17
        /*005a*/ 	.short	(.L_306 - .L_305)
.L_305:
        /*005c*/ 	.word	0x00000000
        /*0060*/ 	.short	0x0000
        /*0062*/ 	.short	0x0000
        /*0064*/ 	.byte	0x00, 0xf5, 0x21, 0x00


	//----- nvinfo : EIATTR_SPARSE_MMA_MASK
	.align		4
.L_306:
        /*0068*/ 	.byte	0x03, 0x50
        /*006a*/ 	.short	0x0000


	//----- nvinfo : EIATTR_MAXREG_COUNT
	.align		4
        /*006c*/ 	.byte	0x03, 0x1b
        /*006e*/ 	.short	0x00ff


	//----- nvinfo : EIATTR_NUM_BARRIERS
	.align		4
        /*0070*/ 	.byte	0x02, 0x4c
        /*0072*/ 	.byte	0x01
	.zero		1


	//----- nvinfo : EIATTR_MERCURY_ISA_VERSION
	.align		4
        /*0074*/ 	.byte	0x03, 0x5f
        /*0076*/ 	.short	0x0101


	//----- nvinfo : EIATTR_VRC_CTA_INIT_COUNT
	.align		4
        /*0078*/ 	.byte	0x02, 0x4a
	.zero		1
	.zero		1


	//----- nvinfo : EIATTR_EXIT_INSTR_OFFSETS
	.align		4
        /*007c*/ 	.byte	0x04, 0x1c
        /*007e*/ 	.short	(.L_308 - .L_307)


	//   ....[0]....
.L_307:
        /*0080*/ 	.word	0x00000980


	//   ....[1]....
        /*0084*/ 	.word	0x00000ce0


	//----- nvinfo : EIATTR_CRS_STACK_SIZE
	.align		4
.L_308:
        /*0088*/ 	.byte	0x04, 0x1e
        /*008a*/ 	.short	(.L_310 - .L_309)
.L_309:
        /*008c*/ 	.word	0x00000000


	//----- nvinfo : EIATTR_CBANK_PARAM_SIZE
	.align		4
.L_310:
        /*0090*/ 	.byte	0x03, 0x19
        /*0092*/ 	.short	0x0030


	//----- nvinfo : EIATTR_PARAM_CBANK
	.align		4
        /*0094*/ 	.byte	0x04, 0x0a
        /*0096*/ 	.short	(.L_312 - .L_311)
	.align		4
.L_311:
        /*0098*/ 	.word	index@(.nv.constant0._Z6jacobiILj512EEvPdS0_mmmS0_)
        /*009c*/ 	.short	0x0380
        /*009e*/ 	.short	0x0030


	//----- nvinfo : EIATTR_SW_WAR
	.align		4
.L_312:
        /*00a0*/ 	.byte	0x04, 0x36
        /*00a2*/ 	.short	(.L_314 - .L_313)
.L_313:
        /*00a4*/ 	.word	0x00000008
.L_314:


//--------------------- .nv.callgraph             --------------------------
	.section	.nv.callgraph,"",@"SHT_CUDA_CALLGRAPH"
	.align	4
	.sectionentsize	8
	.align		4
        /*0000*/ 	.word	0x00000000
	.align		4
        /*0004*/ 	.word	0xffffffff
	.align		4
        /*0008*/ 	.word	0x00000000
	.align		4
        /*000c*/ 	.word	0xfffffffe
	.align		4
        /*0010*/ 	.word	0x00000000
	.align		4
        /*0014*/ 	.word	0xfffffffd
	.align		4
        /*0018*/ 	.word	0x00000000
	.align		4
        /*001c*/ 	.word	0xfffffffc


//--------------------- .nv.constant4             --------------------------
	.section	.nv.constant4,"a",@progbits
	.align	8
	.align		8
.nv.constant4:
        /*0000*/ 	.dword	_ZN30_INTERNAL_037e39e6_4_k_cu_main4cuda3std3__45__cpo5beginE
	.align		8
        /*0008*/ 	.dword	_ZN30_INTERNAL_037e39e6_4_k_cu_main4cuda3std3__45__cpo3endE
	.align		8
        /*0010*/ 	.dword	_ZN30_INTERNAL_037e39e6_4_k_cu_main4cuda3std3__45__cpo6cbeginE
	.align		8
        /*0018*/ 	.dword	_ZN30_INTERNAL_037e39e6_4_k_cu_main4cuda3std3__45__cpo4cendE
	.align		8
        /*0020*/ 	.dword	_ZN30_INTERNAL_037e39e6_4_k_cu_main4cuda3std3__45__cpo6rbeginE
	.align		8
        /*0028*/ 	.dword	_ZN30_INTERNAL_037e39e6_4_k_cu_main4cuda3std3__45__cpo4rendE
	.align		8
        /*0030*/ 	.dword	_ZN30_INTERNAL_037e39e6_4_k_cu_main4cuda3std3__45__cpo7crbeginE
	.align		8
        /*0038*/ 	.dword	_ZN30_INTERNAL_037e39e6_4_k_cu_main4cuda3std3__45__cpo5crendE
	.align		8
        /*0040*/ 	.dword	_ZN30_INTERNAL_037e39e6_4_k_cu_main4cuda3std3__432_GLOBAL__N__037e39e6_4_k_cu_main6ignoreE
	.align		8
        /*0048*/ 	.dword	_ZN30_INTERNAL_037e39e6_4_k_cu_main4cuda3std3__419piecewise_constructE
	.align		8
        /*0050*/ 	.dword	_ZN30_INTERNAL_037e39e6_4_k_cu_main4cuda3std3__48in_placeE
	.align		8
        /*0058*/ 	.dword	_ZN30_INTERNAL_037e39e6_4_k_cu_main4cuda3std3__420unreachable_sentinelE
	.align		8
        /*0060*/ 	.dword	_ZN30_INTERNAL_037e39e6_4_k_cu_main4cuda3std3__47nulloptE
	.align		8
        /*0068*/ 	.dword	_ZN30_INTERNAL_037e39e6_4_k_cu_main4cuda3std3__48unexpectE
	.align		8
        /*0070*/ 	.dword	_ZN30_INTERNAL_037e39e6_4_k_cu_main4cuda3std6ranges3__45__cpo4swapE
	.align		8
        /*0078*/ 	.dword	_ZN30_INTERNAL_037e39e6_4_k_cu_main4cuda3std6ranges3__45__cpo9iter_moveE
	.align		8
        /*0080*/ 	.dword	_ZN30_INTERNAL_037e39e6_4_k_cu_main4cuda3std6ranges3__45__cpo5beginE
	.align		8
        /*0088*/ 	.dword	_ZN30_INTERNAL_037e39e6_4_k_cu_main4cuda3std6ranges3__45__cpo3endE
	.align		8
        /*0090*/ 	.dword	_ZN30_INTERNAL_037e39e6_4_k_cu_main4cuda3std6ranges3__45__cpo6cbeginE
	.align		8
        /*0098*/ 	.dword	_ZN30_INTERNAL_037e39e6_4_k_cu_main4cuda3std6ranges3__45__cpo4cendE
	.align		8
        /*00a0*/ 	.dword	_ZN30_INTERNAL_037e39e6_4_k_cu_main4cuda3std6ranges3__45__cpo7advanceE
	.align		8
        /*00a8*/ 	.dword	_ZN30_INTERNAL_037e39e6_4_k_cu_main4cuda3std6ranges3__45__cpo9iter_swapE
	.align		8
        /*00b0*/ 	.dword	_ZN30_INTERNAL_037e39e6_4_k_cu_main4cuda3std6ranges3__45__cpo4nextE
	.align		8
        /*00b8*/ 	.dword	_ZN30_INTERNAL_037e39e6_4_k_cu_main4cuda3std6ranges3__45__cpo4prevE
	.align		8
        /*00c0*/ 	.dword	_ZN30_INTERNAL_037e39e6_4_k_cu_main4cuda3std6ranges3__45__cpo4dataE
	.align		8
        /*00c8*/ 	.dword	_ZN30_INTERNAL_037e39e6_4_k_cu_main4cuda3std6ranges3__45__cpo5cdataE
	.align		8
        /*00d0*/ 	.dword	_ZN30_INTERNAL_037e39e6_4_k_cu_main4cuda3std6ranges3__45__cpo4sizeE
	.align		8
        /*00d8*/ 	.dword	_ZN30_INTERNAL_037e39e6_4_k_cu_main4cuda3std6ranges3__45__cpo5ssizeE
	.align		8
        /*00e0*/ 	.dword	_ZN30_INTERNAL_037e39e6_4_k_cu_main4cuda3std6ranges3__45__cpo8distanceE
	.align		8
        /*00e8*/ 	.dword	_ZN30_INTERNAL_037e39e6_4_k_cu_main6thrust24THRUST_300001_SM_1000_NS8cuda_cub3parE
	.align		8
        /*00f0*/ 	.dword	_ZN30_INTERNAL_037e39e6_4_k_cu_main6thrust24THRUST_300001_SM_1000_NS8cuda_cub10par_nosyncE
	.align		8
        /*00f8*/ 	.dword	_ZN30_INTERNAL_037e39e6_4_k_cu_main6thrust24THRUST_300001_SM_1000_NS6system6detail10sequential3seqE
	.align		8
        /*0100*/ 	.dword	_ZN30_INTERNAL_037e39e6_4_k_cu_main6thrust24THRUST_300001_SM_1000_NS6system3cpp3parE
	.align		8
        /*0108*/ 	.dword	_ZN30_INTERNAL_037e39e6_4_k_cu_main6thrust24THRUST_300001_SM_1000_NS12placeholders2_1E
	.align		8
        /*0110*/ 	.dword	_ZN30_INTERNAL_037e39e6_4_k_cu_main6thrust24THRUST_300001_SM_1000_NS12placeholders2_2E
	.align		8
        /*0118*/ 	.dword	_ZN30_INTERNAL_037e39e6_4_k_cu_main6thrust24THRUST_300001_SM_1000_NS12placeholders2_3E
	.align		8
        /*0120*/ 	.dword	_ZN30_INTERNAL_037e39e6_4_k_cu_main6thrust24THRUST_300001_SM_1000_NS12placeholders2_4E
	.align		8
        /*0128*/ 	.dword	_ZN30_INTERNAL_037e39e6_4_k_cu_main6thrust24THRUST_300001_SM_1000_NS12placeholders2_5E
	.align		8
        /*0130*/ 	.dword	_ZN30_INTERNAL_037e39e6_4_k_cu_main6thrust24THRUST_300001_SM_1000_NS12placeholders2_6E
	.align		8
        /*0138*/ 	.dword	_ZN30_INTERNAL_037e39e6_4_k_cu_main6thrust24THRUST_300001_SM_1000_NS12placeholders2_7E
	.align		8
        /*0140*/ 	.dword	_ZN30_INTERNAL_037e39e6_4_k_cu_main6thrust24THRUST_300001_SM_1000_NS12placeholders2_8E
	.align		8
        /*0148*/ 	.dword	_ZN30_INTERNAL_037e39e6_4_k_cu_main6thrust24THRUST_300001_SM_1000_NS12placeholders2_9E
	.align		8
        /*0150*/ 	.dword	_ZN30_INTERNAL_037e39e6_4_k_cu_main6thrust24THRUST_300001_SM_1000_NS12placeholders3_10E
	.align		8
        /*0158*/ 	.dword	_ZN30_INTERNAL_037e39e6_4_k_cu_main6thrust24THRUST_300001_SM_1000_NS3seqE
	.align		8
        /*0160*/ 	.dword	_ZN30_INTERNAL_037e39e6_4_k_cu_main6thrust24THRUST_300001_SM_1000_NS6deviceE


//--------------------- .text._ZN3cub18CUB_300001_SM_10006detail11EmptyKernelIvEEvv --------------------------
	.section	.text._ZN3cub18CUB_300001_SM_10006detail11EmptyKernelIvEEvv,"ax",@progbits
	.align	128
        .global         _ZN3cub18CUB_300001_SM_10006detail11EmptyKernelIvEEvv
        .type           _ZN3cub18CUB_300001_SM_10006detail11EmptyKernelIvEEvv,@function
        .size           _ZN3cub18CUB_300001_SM_10006detail11EmptyKernelIvEEvv,(.L_x_710 - _ZN3cub18CUB_300001_SM_10006detail11EmptyKernelIvEEvv)
        .other          _ZN3cub18CUB_300001_SM_10006detail11EmptyKernelIvEEvv,@"STO_CUDA_ENTRY STV_DEFAULT"
_ZN3cub18CUB_300001_SM_10006detail11EmptyKernelIvEEvv:
.text._ZN3cub18CUB_300001_SM_10006detail11EmptyKernelIvEEvv:
[----:B------:R-:W-:Y:S01]  /*0000*/  LDC R1, c[0x0][0x37c] ;  /* 0x0000df00ff017b82 */ /* 0x000fe20000000800 */
[----:B------:R-:W-:Y:S05]  /*0010*/  EXIT ;  /* 0x000000000000794d */ /* 0x000fea0003800000 */
.L_x_0:
[----:B------:R-:W-:-:S00]  /*0020*/  BRA `(.L_x_0) ;  /* 0xfffffffc00fc7947 */ /* 0x000fc0000383ffff */
[----:B------:R-:W-:-:S00]  /*0030*/  NOP ;  /* 0x0000000000007918 */ /* 0x000fc00000000000 */
        /* <DEDUP_REMOVED lines=12> */
.L_x_710:


//--------------------- .text._ZN6thrust24THRUST_300001_SM_1000_NS8cuda_cub4core6detail13_kernel_agentINS1_8__reduce11ReduceAgentIPN4cuda3std3__45tupleIJdlEEESC_SB_lNS1_9__extrema9arg_max_fIdlNS9_4lessIdEEEEEEJSC_SC_iSH_EEEvDpT0_ --------------------------
	.section	.text._ZN6thrust24THRUST_300001_SM_1000_NS8cuda_cub4core6detail13_kernel_agentINS1_8__reduce11ReduceAgentIPN4cuda3std3__45tupleIJdlEEESC_SB_lNS1_9__extrema9arg_max_fIdlNS9_4lessIdEEEEEEJSC_SC_iSH_EEEvDpT0_,"ax",@progbits
	.align	128
        .global         _ZN6thrust24THRUST_300001_SM_1000_NS8cuda_cub4core6detail13_kernel_agentINS1_8__reduce11ReduceAgentIPN4cuda3std3__45tupleIJdlEEESC_SB_lNS1_9__extrema9arg_max_fIdlNS9_4lessIdEEEEEEJSC_SC_iSH_EEEvDpT0_
        .type           _ZN6thrust24THRUST_300001_SM_1000_NS8cuda_cub4core6detail13_kernel_agentINS1_8__reduce11ReduceAgentIPN4cuda3std3__45tupleIJdlEEESC_SB_lNS1_9__extrema9arg_max_fIdlNS9_4lessIdEEEEEEJSC_SC_iSH_EEEvDpT0_,@function
        .size           _ZN6thrust24THRUST_300001_SM_1000_NS8cuda_cub4core6detail13_kernel_agentINS1_8__reduce11ReduceAgentIPN4cuda3std3__45tupleIJdlEEESC_SB_lNS1_9__extrema9arg_max_fIdlNS9_4lessIdEEEEEEJSC_SC_iSH_EEEvDpT0_,(.L_x_711 - _ZN6thrust24THRUST_300001_SM_1000_NS8cuda_cub4core6detail13_kernel_agentINS1_8__reduce11ReduceAgentIPN4cuda3std3__45tupleIJdlEEESC_SB_lNS1_9__extrema9arg_max_fIdlNS9_4lessIdEEEEEEJSC_SC_iSH_EEEvDpT0_)
        .other          _ZN6thrust24THRUST_300001_SM_1000_NS8cuda_cub4core6detail13_kernel_agentINS1_8__reduce11ReduceAgentIPN4cuda3std3__45tupleIJdlEEESC_SB_lNS1_9__extrema9arg_max_fIdlNS9_4lessIdEEEEEEJSC_SC_iSH_EEEvDpT0_,@"STO_CUDA_ENTRY STV_DEFAULT"
_ZN6thrust24THRUST_300001_SM_1000_NS8cuda_cub4core6detail13_kernel_agentINS1_8__reduce11ReduceAgentIPN4cuda3std3__45tupleIJdlEEESC_SB_lNS1_9__extrema9arg_max_fIdlNS9_4lessIdEEEEEEJSC_SC_iSH_EEEvDpT0_:
.text._ZN6thrust24THRUST_300001_SM_1000_NS8cuda_cub4core6detail13_kernel_agentINS1_8__reduce11ReduceAgentIPN4cuda3std3__45tupleIJdlEEESC_SB_lNS1_9__extrema9arg_max_fIdlNS9_4lessIdEEEEEEJSC_SC_iSH_EEEvDpT0_:
[----:B------:R-:W-:Y:S01]  /*0000*/  LDC R1, c[0x0][0x37c] ;  /* 0x0000df00ff017b82 */ /* 0x000fe20000000800 */
[----:B------:R-:W0:Y:S02]  /*0010*/  LDCU UR8, c[0x0][0x390] ;  /* 0x00007200ff0877ac */ /* 0x000e240008000800 */
[----:B0-----:R-:W-:-:S13]  /*0020*/  ISETP.NE.AND P0, PT, RZ, UR8, PT ;  /* 0x00000008ff007c0c */ /* 0x001fda000bf05270 */
[----:B------:R-:W-:Y:S05]  /*0030*/  @!P0 EXIT ;  /* 0x000000000000894d */ /* 0x000fea0003800000 */
[----:B------:R-:W-:Y:S01]  /*0040*/  UISETP.GT.AND UP0, UPT, UR8, 0x4ff, UPT ;  /* 0x000004ff0800788c */ /* 0x000fe2000bf04270 */
[----:B------:R-:W-:Y:S01]  /*0050*/  BSSY.RECONVERGENT B0, `(.L_x_1) ;  /* 0x00006c3000007945 */ /* 0x000fe20003800200 */
[----:B------:R-:W0:Y:S07]  /*0060*/  LDCU.64 UR10, c[0x0][0x358] ;  /* 0x00006b00ff0a77ac */ /* 0x000e2e0008000a00 */
[----:B------:R-:W-:Y:S05]  /*0070*/  BRA.U UP0, `(.L_x_2) ;  /* 0x0000003900807547 */ /* 0x000fea000b800000 */
[----:B------:R-:W1:Y:S01]  /*0080*/  S2R R0, SR_TID.X ;  /* 0x0000000000007919 */ /* 0x000e620000002100 */
[----:B------:R-:W2:Y:S01]  /*0090*/  LDCU UR4, c[0x0][0x390] ;  /* 0x00007200ff0477ac */ /* 0x000ea20008000800 */
[----:B------:R-:W-:Y:S01]  /*00a0*/  BSSY.RECONVERGENT B1, `(.L_x_3) ;  /* 0x000000b000017945 */ /* 0x000fe20003800200 */
[----:B------:R-:W-:Y:S02]  /*00b0*/  CS2R R14, SRZ ;  /* 0x00000000000e7805 */ /* 0x000fe4000001ff00 */
[----:B------:R-:W-:Y:S02]  /*00c0*/  CS2R R12, SRZ ;  /* 0x00000000000c7805 */ /* 0x000fe4000001ff00 */
[----:B-1----:R-:W-:Y:S01]  /*00d0*/  ISETP.GE.AND P0, PT, R0, UR8, PT ;  /* 0x0000000800007c0c */ /* 0x002fe2000bf06270 */
[----:B------:R-:W-:-:S12]  /*00e0*/  IMAD.MOV.U32 R19, RZ, RZ, R0 ;  /* 0x000000ffff137224 */ /* 0x000fd800078e0000 */
[----:B--2---:R-:W-:Y:S05]  /*00f0*/  @P0 BRA `(.L_x_4) ;  /* 0x0000000000140947 */ /* 0x004fea0003800000 */
[----:B------:R-:W1:Y:S02]  /*0100*/  LDC.64 R2, c[0x0][0x380] ;  /* 0x0000e000ff027b82 */ /* 0x000e640000000a00 */
[----:B-1----:R-:W-:-:S05]  /*0110*/  IMAD.WIDE.U32 R2, R0, 0x10, R2 ;  /* 0x0000001000027825 */ /* 0x002fca00078e0002 */
[----:B0-----:R1:W5:Y:S04]  /*0120*/  LDG.E.64.CONSTANT R14, desc[UR10][R2.64] ;  /* 0x0000000a020e7981 */ /* 0x001368000c1e9b00 */
[----:B------:R1:W5:Y:S01]  /*0130*/  LDG.E.64.CONSTANT R12, desc[UR10][R2.64+0x8] ;  /* 0x0000080a020c7981 */ /* 0x000362000c1e9b00 */
[----:B------:R-:W-:-:S07]  /*0140*/  VIADD R19, R0, 0x100 ;  /* 0x0000010000137836 */ /* 0x000fce0000000000 */
.L_x_4:
[----:B0-----:R-:W-:Y:S05]  /*0150*/  BSYNC.RECONVERGENT B1 ;  /* 0x0000000000017941 */ /* 0x001fea0003800200 */
.L_x_3:
[----:B------:R-:W-:Y:S01]  /*0160*/  ISETP.GE.AND P0, PT, R19, UR8, PT ;  /* 0x0000000813007c0c */ /* 0x000fe2000bf06270 */
[----:B------:R-:W-:-:S12]  /*0170*/  BSSY.RECONVERGENT B1, `(.L_x_5) ;  /* 0x0000099000017945 */ /* 0x000fd80003800200 */
[----:B------:R-:W-:Y:S05]  /*0180*/  @P0 BRA `(.L_x_6) ;  /* 0x00000008005c0947 */ /* 0x000fea0003800000 */
[----:B------:R-:W-:Y:S01]  /*0190*/  LOP3.LUT R4, RZ, R19, RZ, 0x33, !PT ;  /* 0x00000013ff047212 */ /* 0x000fe200078e33ff */
[----:B------:R-:W-:Y:S04]  /*01a0*/  BSSY.RECONVERGENT B2, `(.L_x_7) ;  /* 0x000002e000027945 */ /* 0x000fe80003800200 */
[----:B------:R-:W-:-:S05]  /*01b0*/  VIADD R4, R4, UR8 ;  /* 0x0000000804047c36 */ /* 0x000fca0008000000 */
[----:B-1----:R-:W-:-:S04]  /*01c0*/  LOP3.LUT R2, R4, 0x300, RZ, 0xc0, !PT ;  /* 0x0000030004027812 */ /* 0x002fc800078ec0ff */
[----:B------:R-:W-:-:S13]  /*01d0*/  ISETP.NE.AND P0, PT, R2, 0x300, PT ;  /* 0x000003000200780c */ /* 0x000fda0003f05270 */
[----:B------:R-:W-:Y:S05]  /*01e0*/  @!P0 BRA `(.L_x_8) ;  /* 0x0000000000a48947 */ /* 0x000fea0003800000 */
[----:B------:R-:W0:Y:S01]  /*01f0*/  LDC.64 R2, c[0x0][0x380] ;  /* 0x0000e000ff027b82 */ /* 0x000e220000000a00 */
[----:B------:R-:W-:-:S04]  /*0200*/  LEA.HI R5, R4, 0x1, RZ, 0x18 ;  /* 0x0000000104057811 */ /* 0x000fc800078fc0ff */
[----:B------:R-:W-:-:S05]  /*0210*/  LOP3.LUT R5, R5, 0x3, RZ, 0xc0, !PT ;  /* 0x0000000305057812 */ /* 0x000fca00078ec0ff */
[----:B------:R-:W-:Y:S02]  /*0220*/  IMAD.MOV R5, RZ, RZ, -R5 ;  /* 0x000000ffff057224 */ /* 0x000fe400078e0a05 */
[----:B0-----:R-:W-:-:S04]  /*0230*/  IMAD.WIDE.U32 R2, R19, 0x10, R2 ;  /* 0x0000001013027825 */ /* 0x001fc800078e0002 */
[----:B------:R-:W-:-:S07]  /*0240*/  IMAD.MOV.U32 R16, RZ, RZ, R2 ;  /* 0x000000ffff107224 */ /* 0x000fce00078e0002 */
.L_x_11:
[----:B------:R-:W-:-:S05]  /*0250*/  IMAD.MOV.U32 R2, RZ, RZ, R16 ;  /* 0x000000ffff027224 */ /* 0x000fca00078e0010 */
[----:B------:R-:W2:Y:S04]  /*0260*/  LDG.E.64.CONSTANT R8, desc[UR10][R2.64] ;  /* 0x0000000a02087981 */ /* 0x000ea8000c1e9b00 */
[----:B------:R-:W3:Y:S01]  /*0270*/  LDG.E.64.CONSTANT R10, desc[UR10][R2.64+0x8] ;  /* 0x0000080a020a7981 */ /* 0x000ee2000c1e9b00 */
[----:B------:R-:W-:Y:S01]  /*0280*/  VIADD R5, R5, 0x1 ;  /* 0x0000000105057836 */ /* 0x000fe20000000000 */
[----:B------:R-:W-:Y:S01]  /*0290*/  BSSY.RECONVERGENT B3, `(.L_x_9) ;  /* 0x000001b000037945 */ /* 0x000fe20003800200 */
[----:B-----5:R-:W-:Y:S01]  /*02a0*/  IMAD.MOV.U32 R21, RZ, RZ, R13 ;  /* 0x000000ffff157224 */ /* 0x020fe200078e000d */
[----:B------:R-:W-:Y:S01]  /*02b0*/  IADD3 R16, P3, PT, R2, 0x1000, RZ ;  /* 0x0000100002107810 */ /* 0x000fe20007f7e0ff */
[----:B------:R-:W-:Y:S01]  /*02c0*/  IMAD.MOV.U32 R17, RZ, RZ, R12 ;  /* 0x000000ffff117224 */ /* 0x000fe200078e000c */
[----:B------:R-:W-:Y:S01]  /*02d0*/  ISETP.NE.AND P2, PT, R5, RZ, PT ;  /* 0x000000ff0500720c */ /* 0x000fe20003f45270 */
[----:B------:R-:W-:-:S02]  /*02e0*/  IMAD.MOV.U32 R6, RZ, RZ, R14 ;  /* 0x000000ffff067224 */ /* 0x000fc400078e000e */
[----:B------:R-:W-:Y:S01]  /*02f0*/  IMAD.MOV.U32 R7, RZ, RZ, R15 ;  /* 0x000000ffff077224 */ /* 0x000fe200078e000f */
[----:B--2---:R-:W-:Y:S01]  /*0300*/  DSETP.GEU.AND P0, PT, R14, R8, PT ;  /* 0x000000080e00722a */ /* 0x004fe20003f0e000 */
[----:B------:R-:W-:Y:S02]  /*0310*/  IMAD.MOV.U32 R14, RZ, RZ, R8 ;  /* 0x000000ffff0e7224 */ /* 0x000fe400078e0008 */
[----:B---3--:R-:W-:Y:S02]  /*0320*/  IMAD.MOV.U32 R12, RZ, RZ, R10 ;  /* 0x000000ffff0c7224 */ /* 0x008fe400078e000a */
[----:B------:R-:W-:Y:S02]  /*0330*/  IMAD.MOV.U32 R13, RZ, RZ, R11 ;  /* 0x000000ffff0d7224 */ /* 0x000fe400078e000b */
[----:B------:R-:W-:-:S07]  /*0340*/  IMAD.MOV.U32 R15, RZ, RZ, R9 ;  /* 0x000000ffff0f7224 */ /* 0x000fce00078e0009 */
[----:B------:R-:W-:Y:S05]  /*0350*/  @!P0 BRA `(.L_x_10) ;  /* 0x0000000000388947 */ /* 0x000fea0003800000 */
[----:B------:R-:W-:Y:S01]  /*0360*/  DSETP.GT.AND P0, PT, R6, R8, PT ;  /* 0x000000080600722a */ /* 0x000fe20003f04000 */
[----:B------:R-:W-:Y:S02]  /*0370*/  IMAD.MOV.U32 R14, RZ, RZ, R6 ;  /* 0x000000ffff0e7224 */ /* 0x000fe400078e0006 */
[----:B------:R-:W-:Y:S02]  /*0380*/  IMAD.MOV.U32 R15, RZ, RZ, R7 ;  /* 0x000000ffff0f7224 */ /* 0x000fe400078e0007 */
[----:B------:R-:W-:Y:S02]  /*0390*/  IMAD.MOV.U32 R12, RZ, RZ, R17 ;  /* 0x000000ffff0c7224 */ /* 0x000fe400078e0011 */
[----:B------:R-:W-:-:S07]  /*03a0*/  IMAD.MOV.U32 R13, RZ, RZ, R21 ;  /* 0x000000ffff0d7224 */ /* 0x000fce00078e0015 */
[----:B------:R-:W-:Y:S05]  /*03b0*/  @P0 BRA `(.L_x_10) ;  /* 0x0000000000200947 */ /* 0x000fea0003800000 */
[CC--:B------:R-:W-:Y:S02]  /*03c0*/  ISETP.GE.U32.AND P1, PT, R17.reuse, R10.reuse, PT ;  /* 0x0000000a1100720c */ /* 0x0c0fe40003f26070 */
[----:B------:R-:W-:Y:S02]  /*03d0*/  ISETP.LT.U32.AND P0, PT, R17, R10, PT ;  /* 0x0000000a1100720c */ /* 0x000fe40003f01070 */
[CC--:B------:R-:W-:Y:S02]  /*03e0*/  ISETP.GE.AND.EX P1, PT, R21.reuse, R11.reuse, PT, P1 ;  /* 0x0000000b1500720c */ /* 0x0c0fe40003f26310 */
[----:B------:R-:W-:Y:S02]  /*03f0*/  ISETP.LT.AND.EX P0, PT, R21, R11, PT, P0 ;  /* 0x0000000b1500720c */ /* 0x000fe40003f01300 */
[----:B------:R-:W-:Y:S02]  /*0400*/  FSEL R14, R6, R8, !P1 ;  /* 0x00000008060e7208 */ /* 0x000fe40004800000 */
[----:B------:R-:W-:-:S02]  /*0410*/  FSEL R15, R7, R9, !P1 ;  /* 0x00000009070f7208 */ /* 0x000fc40004800000 */
[----:B------:R-:W-:Y:S02]  /*0420*/  SEL R12, R17, R10, P0 ;  /* 0x0000000a110c7207 */ /* 0x000fe40000000000 */
[----:B------:R-:W-:-:S07]  /*0430*/  SEL R13, R21, R11, P0 ;  /* 0x0000000b150d7207 */ /* 0x000fce0000000000 */
.L_x_10:
[----:B------:R-:W-:Y:S05]  /*0440*/  BSYNC.RECONVERGENT B3 ;  /* 0x0000000000037941 */ /* 0x000fea0003800200 */
.L_x_9:
[----:B------:R-:W-:Y:S02]  /*0450*/  IMAD.X R3, RZ, RZ, R3, P3 ;  /* 0x000000ffff037224 */ /* 0x000fe400018e0603 */
[----:B------:R-:W-:Y:S01]  /*0460*/  VIADD R19, R19, 0x100 ;  /* 0x0000010013137836 */ /* 0x000fe20000000000 */
[----:B------:R-:W-:Y:S06]  /*0470*/  @P2 BRA `(.L_x_11) ;  /* 0xfffffffc00742947 */ /* 0x000fec000383ffff */
.L_x_8:
[----:B------:R-:W-:Y:S05]  /*0480*/  BSYNC.RECONVERGENT B2 ;  /* 0x0000000000027941 */ /* 0x000fea0003800200 */
.L_x_7:
[----:B------:R-:W0:Y:S01]  /*0490*/  LDC.64 R8, c[0x0][0x380] ;  /* 0x0000e000ff087b82 */ /* 0x000e220000000a00 */
[----:B------:R-:W-:-:S13]  /*04a0*/  ISETP.GE.U32.AND P0, PT, R4, 0x300, PT ;  /* 0x000003000400780c */ /* 0x000fda0003f06070 */
[----:B------:R-:W-:Y:S05]  /*04b0*/  @!P0 BRA `(.L_x_6) ;  /* 0x0000000400908947 */ /* 0x000fea0003800000 */
.L_x_20:
[----:B0-----:R-:W-:-:S05]  /*04c0*/  IMAD.WIDE R20, R19, 0x10, R8 ;  /* 0x0000001013147825 */ /* 0x001fca00078e0208 */
[----:B------:R-:W2:Y:S04]  /*04d0*/  LDG.E.64.CONSTANT R10, desc[UR10][R20.64] ;  /* 0x0000000a140a7981 */ /* 0x000ea8000c1e9b00 */
[----:B------:R-:W3:Y:S04]  /*04e0*/  LDG.E.64.CONSTANT R16, desc[UR10][R20.64+0x8] ;  /* 0x0000080a14107981 */ /* 0x000ee8000c1e9b00 */
[----:B-----5:R0:W5:Y:S04]  /*04f0*/  LDG.E.64.CONSTANT R6, desc[UR10][R20.64+0x1000] ;  /* 0x0010000a14067981 */ /* 0x020168000c1e9b00 */
[----:B------:R0:W5:Y:S01]  /*0500*/  LDG.E.64.CONSTANT R4, desc[UR10][R20.64+0x1008] ;  /* 0x0010080a14047981 */ /* 0x000162000c1e9b00 */
[----:B------:R-:W-:Y:S01]  /*0510*/  BSSY.RECONVERGENT B2, `(.L_x_12) ;  /* 0x0000015000027945 */ /* 0x000fe20003800200 */
[----:B--2---:R-:W-:Y:S01]  /*0520*/  DSETP.GEU.AND P0, PT, R14, R10, PT ;  /* 0x0000000a0e00722a */ /* 0x004fe20003f0e000 */
[----:B------:R-:W-:-:S02]  /*0530*/  IMAD.MOV.U32 R2, RZ, RZ, R10 ;  /* 0x000000ffff027224 */ /* 0x000fc400078e000a */
[----:B------:R-:W-:Y:S02]  /*0540*/  IMAD.MOV.U32 R3, RZ, RZ, R11 ;  /* 0x000000ffff037224 */ /* 0x000fe400078e000b */
[----:B---3--:R-:W-:Y:S02]  /*0550*/  IMAD.MOV.U32 R23, RZ, RZ, R16 ;  /* 0x000000ffff177224 */ /* 0x008fe400078e0010 */
[----:B------:R-:W-:-:S07]  /*0560*/  IMAD.MOV.U32 R25, RZ, RZ, R17 ;  /* 0x000000ffff197224 */ /* 0x000fce00078e0011 */
[----:B0-----:R-:W-:Y:S05]  /*0570*/  @!P0 BRA `(.L_x_13) ;  /* 0x0000000000388947 */ /* 0x001fea0003800000 */
[----:B------:R-:W-:Y:S01]  /*0580*/  DSETP.GT.AND P0, PT, R14, R10, PT ;  /* 0x0000000a0e00722a */ /* 0x000fe20003f04000 */
[----:B------:R-:W-:Y:S02]  /*0590*/  IMAD.MOV.U32 R23, RZ, RZ, R12 ;  /* 0x000000ffff177224 */ /* 0x000fe400078e000c */
[----:B------:R-:W-:Y:S02]  /*05a0*/  IMAD.MOV.U32 R25, RZ, RZ, R13 ;  /* 0x000000ffff197224 */ /* 0x000fe400078e000d */
[----:B------:R-:W-:Y:S02]  /*05b0*/  IMAD.MOV.U32 R2, RZ, RZ, R14 ;  /* 0x000000ffff027224 */ /* 0x000fe400078e000e */
[----:B------:R-:W-:-:S07]  /*05c0*/  IMAD.MOV.U32 R3, RZ, RZ, R15 ;  /* 0x000000ffff037224 */ /* 0x000fce00078e000f */
[----:B------:R-:W-:Y:S05]  /*05d0*/  @P0 BRA `(.L_x_13) ;  /* 0x0000000000200947 */ /* 0x000fea0003800000 */
[CC--:B------:R-:W-:Y:S02]  /*05e0*/  ISETP.LT.U32.AND P1, PT, R12.reuse, R16.reuse, PT ;  /* 0x000000100c00720c */ /* 0x0c0fe40003f21070 */
[CC--:B------:R-:W-:Y:S02]  /*05f0*/  ISETP.GE.U32.AND P0, PT, R12.reuse, R16.reuse, PT ;  /* 0x000000100c00720c */ /* 0x0c0fe40003f06070 */
[CC--:B------:R-:W-:Y:S02]  /*0600*/  ISETP.LT.AND.EX P1, PT, R13.reuse, R17.reuse, PT, P1 ;  /* 0x000000110d00720c */ /* 0x0c0fe40003f21310 */
[CC--:B------:R-:W-:Y:S02]  /*0610*/  ISETP.GE.AND.EX P0, PT, R13.reuse, R17.reuse, PT, P0 ;  /* 0x000000110d00720c */ /* 0x0c0fe40003f06300 */
[----:B------:R-:W-:Y:S02]  /*0620*/  SEL R23, R12, R16, P1 ;  /* 0x000000100c177207 */ /* 0x000fe40000800000 */
[----:B------:R-:W-:-:S02]  /*0630*/  SEL R25, R13, R17, P1 ;  /* 0x000000110d197207 */ /* 0x000fc40000800000 */
[----:B------:R-:W-:Y:S02]  /*0640*/  FSEL R2, R14, R10, !P0 ;  /* 0x0000000a0e027208 */ /* 0x000fe40004000000 */
[----:B------:R-:W-:-:S07]  /*0650*/  FSEL R3, R15, R11, !P0 ;  /* 0x0000000b0f037208 */ /* 0x000fce0004000000 */
.L_x_13:
[----:B------:R-:W-:Y:S05]  /*0660*/  BSYNC.RECONVERGENT B2 ;  /* 0x0000000000027941 */ /* 0x000fea0003800200 */
.L_x_12:
[----:B------:R0:W5:Y:S04]  /*0670*/  LDG.E.64.CONSTANT R14, desc[UR10][R20.64+0x2000] ;  /* 0x0020000a140e7981 */ /* 0x000168000c1e9b00 */
[----:B------:R0:W5:Y:S04]  /*0680*/  LDG.E.64.CONSTANT R12, desc[UR10][R20.64+0x2008] ;  /* 0x0020080a140c7981 */ /* 0x000168000c1e9b00 */
[----:B------:R0:W5:Y:S04]  /*0690*/  LDG.E.64.CONSTANT R10, desc[UR10][R20.64+0x3000] ;  /* 0x0030000a140a7981 */ /* 0x000168000c1e9b00 */
[----:B------:R0:W5:Y:S02]  /*06a0*/  LDG.E.64.CONSTANT R16, desc[UR10][R20.64+0x3008] ;  /* 0x0030080a14107981 */ /* 0x000164000c1e9b00 */
[----:B-----5:R-:W-:Y:S01]  /*06b0*/  DSETP.GEU.AND P0, PT, R2, R6, PT ;  /* 0x000000060200722a */ /* 0x020fe20003f0e000 */
[----:B------:R-:W-:Y:S01]  /*06c0*/  BSSY.RECONVERGENT B2, `(.L_x_14) ;  /* 0x0000014000027945 */ /* 0x000fe20003800200 */
[----:B------:R-:W-:-:S02]  /*06d0*/  IMAD.MOV.U32 R26, RZ, RZ, R6 ;  /* 0x000000ffff1a7224 */ /* 0x000fc400078e0006 */
[----:B------:R-:W-:Y:S02]  /*06e0*/  IMAD.MOV.U32 R27, RZ, RZ, R7 ;  /* 0x000000ffff1b7224 */ /* 0x000fe400078e0007 */
[----:B------:R-:W-:Y:S02]  /*06f0*/  IMAD.MOV.U32 R29, RZ, RZ, R4 ;  /* 0x000000ffff1d7224 */ /* 0x000fe400078e0004 */
[----:B------:R-:W-:-:S06]  /*0700*/  IMAD.MOV.U32 R18, RZ, RZ, R5 ;  /* 0x000000ffff127224 */ /* 0x000fcc00078e0005 */
[----:B0-----:R-:W-:Y:S05]  /*0710*/  @!P0 BRA `(.L_x_15) ;  /* 0x0000000000388947 */ /* 0x001fea0003800000 */
        /* <DEDUP_REMOVED lines=14> */
.L_x_15:
[----:B------:R-:W-:Y:S05]  /*0800*/  BSYNC.RECONVERGENT B2 ;  /* 0x0000000000027941 */ /* 0x000fea0003800200 */
.L_x_14:
[----:B------:R-:W-:Y:S01]  /*0810*/  DSETP.GEU.AND P0, PT, R26, R14, PT ;  /* 0x0000000e1a00722a */ /* 0x000fe20003f0e000 */
[----:B------:R-:W-:Y:S01]  /*0820*/  BSSY.RECONVERGENT B2, `(.L_x_16) ;  /* 0x0000014000027945 */ /* 0x000fe20003800200 */
[----:B------:R-:W-:Y:S02]  /*0830*/  IMAD.MOV.U32 R2, RZ, RZ, R14 ;  /* 0x000000ffff027224 */ /* 0x000fe400078e000e */
[----:B------:R-:W-:Y:S02]  /*0840*/  IMAD.MOV.U32 R3, RZ, RZ, R15 ;  /* 0x000000ffff037224 */ /* 0x000fe400078e000f */
[----:B------:R-:W-:Y:S02]  /*0850*/  IMAD.MOV.U32 R5, RZ, RZ, R12 ;  /* 0x000000ffff057224 */ /* 0x000fe400078e000c */
[----:B------:R-:W-:-:S06]  /*0860*/  IMAD.MOV.U32 R7, RZ, RZ, R13 ;  /* 0x000000ffff077224 */ /* 0x000fcc00078e000d */
        /* <DEDUP_REMOVED lines=15> */
.L_x_17:
[----:B------:R-:W-:Y:S05]  /*0960*/  BSYNC.RECONVERGENT B2 ;  /* 0x0000000000027941 */ /* 0x000fea0003800200 */
.L_x_16:
        /* <DEDUP_REMOVED lines=21> */
.L_x_19:
[----:B------:R-:W-:Y:S05]  /*0ac0*/  BSYNC.RECONVERGENT B2 ;  /* 0x0000000000027941 */ /* 0x000fea0003800200 */
.L_x_18:
[----:B------:R-:W-:-:S05]  /*0ad0*/  VIADD R19, R19, 0x400 ;  /* 0x0000040013137836 */ /* 0x000fca0000000000 */
[----:B------:R-:W-:-:S13]  /*0ae0*/  ISETP.GE.AND P0, PT, R19, UR4, PT ;  /* 0x0000000413007c0c */ /* 0x000fda000bf06270 */
[----:B------:R-:W-:Y:S05]  /*0af0*/  @!P0 BRA `(.L_x_20) ;  /* 0xfffffff800708947 */ /* 0x000fea000383ffff */
.L_x_6:
[----:B------:R-:W-:Y:S05]  /*0b00*/  BSYNC.RECONVERGENT B1 ;  /* 0x0000000000017941 */ /* 0x000fea0003800200 */
.L_x_5:
[----:B------:R-:W2:Y:S02]  /*0b10*/  LDCU UR6, c[0x0][0x390] ;  /* 0x00007200ff0677ac */ /* 0x000ea40008000800 */
[----:B--2---:R-:W-:-:S09]  /*0b20*/  UISETP.GE.AND UP0, UPT, UR6, 0x100, UPT ;  /* 0x000001000600788c */ /* 0x004fd2000bf06270 */
[----:B------:R-:W-:Y:S05]  /*0b30*/  BRA.U !UP0, `(.L_x_21) ;  /* 0x0000001508507547 */ /* 0x000fea000b800000 */
[----:B0-----:R-:W0:Y:S01]  /*0b40*/  S2R R9, SR_LANEID ;  /* 0x0000000000097919 */ /* 0x001e220000000000 */
[----:B------:R-:W-:Y:S01]  /*0b50*/  BSSY.RECONVERGENT B1, `(.L_x_22) ;  /* 0x000001f000017945 */ /* 0x000fe20003800200 */
[----:B-----5:R-:W-:Y:S01]  /*0b60*/  IMAD.MOV.U32 R11, RZ, RZ, R12 ;  /* 0x000000ffff0b7224 */ /* 0x020fe200078e000c */
[----:B------:R2:W3:Y:S01]  /*0b70*/  SHFL.DOWN PT, R4, R14, 0x1, 0x1f ;  /* 0x08201f000e047f89 */ /* 0x0004e200000e0000 */
[----:B------:R-:W-:Y:S02]  /*0b80*/  IMAD.MOV.U32 R16, RZ, RZ, R13 ;  /* 0x000000ffff107224 */ /* 0x000fe400078e000d */
[----:B-1----:R-:W-:Y:S01]  /*0b90*/  IMAD.MOV.U32 R2, RZ, RZ, R14 ;  /* 0x000000ffff027224 */ /* 0x002fe200078e000e */
[----:B------:R2:W1:Y:S01]  /*0ba0*/  SHFL.DOWN PT, R5, R15, 0x1, 0x1f ;  /* 0x08201f000f057f89 */ /* 0x00046200000e0000 */
[----:B------:R-:W-:-:S03]  /*0bb0*/  IMAD.MOV.U32 R3, RZ, RZ, R15 ;  /* 0x000000ffff037224 */ /* 0x000fc600078e000f */
[----:B------:R2:W4:Y:S04]  /*0bc0*/  SHFL.DOWN PT, R7, R12, 0x1, 0x1f ;  /* 0x08201f000c077f89 */ /* 0x00052800000e0000 */
[----:B------:R2:W1:Y:S01]  /*0bd0*/  SHFL.DOWN PT, R17, R13, 0x1, 0x1f ;  /* 0x08201f000d117f89 */ /* 0x00046200000e0000 */
[----:B0-----:R-:W-:-:S13]  /*0be0*/  ISETP.GT.AND P0, PT, R9, 0x1e, PT ;  /* 0x0000001e0900780c */ /* 0x001fda0003f04270 */
[----:B-1234-:R-:W-:Y:S05]  /*0bf0*/  @P0 BRA `(.L_x_23) ;  /* 0x0000000000500947 */ /* 0x01efea0003800000 */
[----:B------:R-:W-:Y:S01]  /*0c00*/  DSETP.GEU.AND P0, PT, R14, R4, PT ;  /* 0x000000040e00722a */ /* 0x000fe20003f0e000 */
[----:B------:R-:W-:Y:S02]  /*0c10*/  IMAD.MOV.U32 R11, RZ, RZ, R7 ;  /* 0x000000ffff0b7224 */ /* 0x000fe400078e0007 */
[----:B------:R-:W-:Y:S02]  /*0c20*/  IMAD.MOV.U32 R16, RZ, RZ, R17 ;  /* 0x000000ffff107224 */ /* 0x000fe400078e0011 */
        /* <DEDUP_REMOVED lines=9> */
[CC--:B------:R-:W-:Y:S02]  /*0cc0*/  ISETP.LT.U32.AND P1, PT, R12.reuse, R7.reuse, PT ;  /* 0x000000070c00720c */ /* 0x0c0fe40003f21070 */
[C---:B------:R-:W-:Y:S02]  /*0cd0*/  ISETP.GE.U32.AND P0, PT, R12.reuse, R7, PT ;  /* 0x000000070c00720c */ /* 0x040fe40003f06070 */
[CC--:B------:R-:W-:Y:S02]  /*0ce0*/  ISETP.LT.AND.EX P1, PT, R13.reuse, R17.reuse, PT, P1 ;  /* 0x000000110d00720c */ /* 0x0c0fe40003f21310 */
[C---:B------:R-:W-:Y:S02]  /*0cf0*/  ISETP.GE.AND.EX P0, PT, R13.reuse, R17, PT, P0 ;  /* 0x000000110d00720c */ /* 0x040fe40003f06300 */
[----:B------:R-:W-:Y:S02]  /*0d00*/  SEL R11, R12, R7, P1 ;  /* 0x000000070c0b7207 */ /* 0x000fe40000800000 */
[----:B------:R-:W-:-:S02]  /*0d10*/  SEL R16, R13, R17, P1 ;  /* 0x000000110d107207 */ /* 0x000fc40000800000 */
[----:B------:R-:W-:Y:S02]  /*0d20*/  FSEL R2, R14, R4, !P0 ;  /* 0x000000040e027208 */ /* 0x000fe40004000000 */
[----:B------:R-:W-:-:S07]  /*0d30*/  FSEL R3, R15, R5, !P0 ;  /* 0x000000050f037208 */ /* 0x000fce0004000000 */
.L_x_23:
[----:B------:R-:W-:Y:S05]  /*0d40*/  BSYNC.RECONVERGENT B1 ;  /* 0x0000000000017941 */ /* 0x000fea0003800200 */
.L_x_22:
[----:B------:R-:W-:Y:S01]  /*0d50*/  ISETP.GT.AND P0, PT, R9, 0x1d, PT ;  /* 0x0000001d0900780c */ /* 0x000fe20003f04270 */
[----:B------:R0:W1:Y:S01]  /*0d60*/  SHFL.DOWN PT, R6, R2, 0x2, 0x1f ;  /* 0x08401f0002067f89 */ /* 0x00006200000e0000 */
[----:B------:R-:W-:Y:S01]  /*0d70*/  BSSY.RECONVERGENT B1, `(.L_x_24) ;  /* 0x000001d000017945 */ /* 0x000fe20003800200 */
[----:B------:R-:W-:Y:S02]  /*0d80*/  IMAD.MOV.U32 R8, RZ, RZ, R11 ;  /* 0x000000ffff087224 */ /* 0x000fe400078e000b */
[----:B------:R0:W2:Y:S01]  /*0d90*/  SHFL.DOWN PT, R7, R3, 0x2, 0x1f ;  /* 0x08401f0003077f89 */ /* 0x0000a200000e0000 */
[----:B------:R-:W-:Y:S02]  /*0da0*/  IMAD.MOV.U32 R10, RZ, RZ, R16 ;  /* 0x000000ffff0a7224 */ /* 0x000fe400078e0010 */
[----:B------:R-:W-:Y:S01]  /*0db0*/  IMAD.MOV.U32 R4, RZ, RZ, R2 ;  /* 0x000000ffff047224 */ /* 0x000fe200078e0002 */
[----:B------:R0:W3:Y:S01]  /*0dc0*/  SHFL.DOWN PT, R12, R11, 0x2, 0x1f ;  /* 0x08401f000b0c7f89 */ /* 0x0000e200000e0000 */
[----:B------:R-:W-:-:S03]  /*0dd0*/  IMAD.MOV.U32 R5, RZ, RZ, R3 ;  /* 0x000000ffff057224 */ /* 0x000fc600078e0003 */
[----:B------:R0:W4:Y:S01]  /*0de0*/  SHFL.DOWN PT, R13, R16, 0x2, 0x1f ;  /* 0x08401f00100d7f89 */ /* 0x00012200000e0000 */
[----:B------:R-:W-:Y:S05]  /*0df0*/  @P0 BRA `(.L_x_25) ;  /* 0x0000000000500947 */ /* 0x000fea0003800000 */
[----:B-12---:R-:W-:Y:S01]  /*0e00*/  DSETP.GEU.AND P0, PT, R2, R6, PT ;  /* 0x000000060200722a */ /* 0x006fe20003f0e000 */
[----:B---3--:R-:W-:Y:S02]  /*0e10*/  IMAD.MOV.U32 R8, RZ, RZ, R12 ;  /* 0x000000ffff087224 */ /* 0x008fe400078e000c */
[----:B----4-:R-:W-:Y:S02]  /*0e20*/  IMAD.MOV.U32 R10, RZ, RZ, R13 ;  /* 0x000000ffff0a7224 */ /* 0x010fe400078e000d */
        /* <DEDUP_REMOVED lines=17> */
.L_x_25:
[----:B------:R-:W-:Y:S05]  /*0f40*/  BSYNC.RECONVERGENT B1 ;  /* 0x0000000000017941 */ /* 0x000fea0003800200 */
.L_x_24:
[----:B------:R-:W-:Y:S01]  /*0f50*/  ISETP.GT.AND P0, PT, R9, 0x1b, PT ;  /* 0x0000001b0900780c */ /* 0x000fe20003f04270 */
[----:B-1----:R1:W1:Y:S01]  /*0f60*/  SHFL.DOWN PT, R6, R4, 0x4, 0x1f ;  /* 0x08801f0004067f89 */ /* 0x00226200000e0000 */
[----:B------:R-:W-:Y:S01]  /*0f70*/  BSSY.RECONVERGENT B1, `(.L_x_26) ;  /* 0x000001d000017945 */ /* 0x000fe20003800200 */
[----:B0-----:R-:W-:Y:S02]  /*0f80*/  IMAD.MOV.U32 R11, RZ, RZ, R8 ;  /* 0x000000ffff0b7224 */ /* 0x001fe400078e0008 */
[----:B--2---:R0:W2:Y:S01]  /*0f90*/  SHFL.DOWN PT, R7, R5, 0x4, 0x1f ;  /* 0x08801f0005077f89 */ /* 0x0040a200000e0000 */
[----:B---3--:R-:W-:Y:S02]  /*0fa0*/  IMAD.MOV.U32 R12, RZ, RZ, R10 ;  /* 0x000000ffff0c7224 */ /* 0x008fe400078e000a */
[----:B------:R-:W-:Y:S01]  /*0fb0*/  IMAD.MOV.U32 R2, RZ, RZ, R4 ;  /* 0x000000ffff027224 */ /* 0x000fe200078e0004 */
[----:B----4-:R0:W3:Y:S01]  /*0fc0*/  SHFL.DOWN PT, R13, R8, 0x4, 0x1f ;  /* 0x08801f00080d7f89 */ /* 0x0100e200000e0000 */
        /* <DEDUP_REMOVED lines=23> */
.L_x_27:
[----:B------:R-:W-:Y:S05]  /*1140*/  BSYNC.RECONVERGENT B1 ;  /* 0x0000000000017941 */ /* 0x000fea0003800200 */
.L_x_26:
[----:B------:R-:W-:Y:S01]  /*1150*/  ISETP.GT.AND P0, PT, R9, 0x17, PT ;  /* 0x000000170900780c */ /* 0x000fe20003f04270 */
[----:B-1----:R1:W1:Y:S01]  /*1160*/  SHFL.DOWN PT, R6, R2, 0x8, 0x1f ;  /* 0x09001f0002067f89 */ /* 0x00226200000e0000 */
[----:B------:R-:W-:Y:S01]  /*1170*/  BSSY.RECONVERGENT B1, `(.L_x_28) ;  /* 0x000001d000017945 */ /* 0x000fe20003800200 */
[----:B0-----:R-:W-:Y:S02]  /*1180*/  IMAD.MOV.U32 R8, RZ, RZ, R11 ;  /* 0x000000ffff087224 */ /* 0x001fe400078e000b */
[----:B--2---:R0:W2:Y:S01]  /*1190*/  SHFL.DOWN PT, R7, R3, 0x8, 0x1f ;  /* 0x09001f0003077f89 */ /* 0x0040a200000e0000 */
[----:B------:R-:W-:Y:S02]  /*11a0*/  IMAD.MOV.U32 R10, RZ, RZ, R12 ;  /* 0x000000ffff0a7224 */ /* 0x000fe400078e000c */
[----:B------:R-:W-:Y:S01]  /*11b0*/  IMAD.MOV.U32 R4, RZ, RZ, R2 ;  /* 0x000000ffff047224 */ /* 0x000fe200078e0002 */
[----:B------:R0:W0:Y:S01]  /*11c0*/  SHFL.DOWN PT, R14, R11, 0x8, 0x1f ;  /* 0x09001f000b0e7f89 */ /* 0x00002200000e0000 */
[----:B------:R-:W-:-:S03]  /*11d0*/  IMAD.MOV.U32 R5, RZ, RZ, R3 ;  /* 0x000000ffff057224 */ /* 0x000fc600078e0003 */
[----:B---3--:R3:W0:Y:S01]  /*11e0*/  SHFL.DOWN PT, R13, R12, 0x8, 0x1f ;  /* 0x09001f000c0d7f89 */ /* 0x00862200000e0000 */
[----:B------:R-:W-:Y:S05]  /*11f0*/  @P0 BRA `(.L_x_29) ;  /* 0x0000000000500947 */ /* 0x000fea0003800000 */
[----:B-12---:R-:W-:Y:S01]  /*1200*/  DSETP.GEU.AND P0, PT, R2, R6, PT ;  /* 0x000000060200722a */ /* 0x006fe20003f0e000 */
[----:B0-----:R-:W-:Y:S02]  /*1210*/  IMAD.MOV.U32 R8, RZ, RZ, R14 ;  /* 0x000000ffff087224 */ /* 0x001fe400078e000e */
        /* <DEDUP_REMOVED lines=18> */
.L_x_29:
[----:B------:R-:W-:Y:S05]  /*1340*/  BSYNC.RECONVERGENT B1 ;  /* 0x0000000000017941 */ /* 0x000fea0003800200 */
.L_x_28:
[----:B------:R-:W-:Y:S01]  /*1350*/  ISETP.GT.AND P0, PT, R9, 0xf, PT ;  /* 0x0000000f0900780c */ /* 0x000fe20003f04270 */
[----:B-1----:R1:W1:Y:S01]  /*1360*/  SHFL.DOWN PT, R2, R4, 0x10, 0x1f ;  /* 0x0a001f0004027f89 */ /* 0x00226200000e0000 */
[----:B------:R-:W-:Y:S01]  /*1370*/  BSSY.RECONVERGENT B1, `(.L_x_30) ;  /* 0x000001d000017945 */ /* 0x000fe20003800200 */
[----:B0-----:R-:W-:Y:S02]  /*1380*/  IMAD.MOV.U32 R14, RZ, RZ, R8 ;  /* 0x000000ffff0e7224 */ /* 0x001fe400078e0008 */
[----:B------:R0:W0:Y:S01]  /*1390*/  SHFL.DOWN PT, R3, R5, 0x10, 0x1f ;  /* 0x0a001f0005037f89 */ /* 0x00002200000e0000 */
[----:B----4-:R-:W-:Y:S02]  /*13a0*/  IMAD.MOV.U32 R15, RZ, RZ, R10 ;  /* 0x000000ffff0f7224 */ /* 0x010fe400078e000a */
[----:B---3--:R-:W-:Y:S01]  /*13b0*/  IMAD.MOV.U32 R12, RZ, RZ, R4 ;  /* 0x000000ffff0c7224 */ /* 0x008fe200078e0004 */
[----:B--2---:R2:W3:Y:S01]  /*13c0*/  SHFL.DOWN PT, R7, R8, 0x10, 0x1f ;  /* 0x0a001f0008077f89 */ /* 0x0044e200000e0000 */
[----:B------:R-:W-:-:S03]  /*13d0*/  IMAD.MOV.U32 R13, RZ, RZ, R5 ;  /* 0x000000ffff0d7224 */ /* 0x000fc600078e0005 */
[----:B------:R2:W4:Y:S01]  /*13e0*/  SHFL.DOWN PT, R11, R10, 0x10, 0x1f ;  /* 0x0a001f000a0b7f89 */ /* 0x00052200000e0000 */
[----:B------:R-:W-:Y:S05]  /*13f0*/  @P0 BRA `(.L_x_31) ;  /* 0x0000000000500947 */ /* 0x000fea0003800000 */
[----:B01----:R-:W-:Y:S01]  /*1400*/  DSETP.GEU.AND P0, PT, R4, R2, PT ;  /* 0x000000020400722a */ /* 0x003fe20003f0e000 */
        /* <DEDUP_REMOVED lines=19> */
.L_x_31:
[----:B------:R-:W-:Y:S05]  /*1540*/  BSYNC.RECONVERGENT B1 ;  /* 0x0000000000017941 */ /* 0x000fea0003800200 */
.L_x_30:
[----:B------:R-:W-:Y:S01]  /*1550*/  ISETP.NE.AND P0, PT, R9, RZ, PT ;  /* 0x000000ff0900720c */ /* 0x000fe20003f05270 */
[----:B------:R-:W-:-:S12]  /*1560*/  BSSY.RECONVERGENT B1, `(.L_x_32) ;  /* 0x000000a000017945 */ /* 0x000fd80003800200 */
[----:B------:R-:W-:Y:S05]  /*1570*/  @P0 BRA `(.L_x_33) ;  /* 0x0000000000200947 */ /* 0x000fea0003800000 */
[----:B-1----:R-:W1:Y:S01]  /*1580*/  S2R R4, SR_CgaCtaId ;  /* 0x0000000000047919 */ /* 0x002e620000008800 */
[----:B0-----:R-:W-:Y:S02]  /*1590*/  MOV R3, 0x400 ;  /* 0x0000040000037802 */ /* 0x001fe40000000f00 */
[----:B------:R-:W-:-:S04]  /*15a0*/  SHF.R.U32.HI R2, RZ, 0x1, R0 ;  /* 0x00000001ff027819 */ /* 0x000fc80000011600 */
[----:B------:R-:W-:Y:S02]  /*15b0*/  LOP3.LUT R2, R2, 0x1f0, RZ, 0xc0, !PT ;  /* 0x000001f002027812 */ /* 0x000fe400078ec0ff */
[----:B-1----:R-:W-:-:S05]  /*15c0*/  LEA R3, R4, R3, 0x18 ;  /* 0x0000000304037211 */ /* 0x002fca00078ec0ff */
[----:B------:R-:W-:-:S05]  /*15d0*/  IMAD.IADD R3, R2, 0x1, R3 ;  /* 0x0000000102037824 */ /* 0x000fca00078e0203 */
[----:B------:R0:W-:Y:S04]  /*15e0*/  STS.64 [R3+0x10], R14 ;  /* 0x0000100e03007388 */ /* 0x0001e80000000a00 */
[----:B------:R0:W-:Y:S02]  /*15f0*/  STS.64 [R3+0x8], R12 ;  /* 0x0000080c03007388 */ /* 0x0001e40000000a00 */
.L_x_33:
[----:B------:R-:W-:Y:S05]  /*1600*/  BSYNC.RECONVERGENT B1 ;  /* 0x0000000000017941 */ /* 0x000fea0003800200 */
.L_x_32:
[----:B------:R-:W-:Y:S01]  /*1610*/  BAR.SYNC.DEFER_BLOCKING 0x0 ;  /* 0x0000000000007b1d */ /* 0x000fe20000010000 */
[----:B------:R-:W-:-:S13]  /*1620*/  ISETP.NE.AND P1, PT, R0, RZ, PT ;  /* 0x000000ff0000720c */ /* 0x000fda0003f25270 */
[----:B------:R-:W-:Y:S05]  /*1630*/  @P1 BRA `(.L_x_34) ;  /* 0x0000005400901947 */ /* 0x000fea0003800000 */
[----:B0-----:R-:W0:Y:S01]  /*1640*/  S2R R3, SR_CgaCtaId ;  /* 0x0000000000037919 */ /* 0x001e220000008800 */
[----:B------:R-:W-:Y:S01]  /*1650*/  MOV R0, 0x400 ;  /* 0x0000040000007802 */ /* 0x000fe20000000f00 */
[----:B------:R-:W-:Y:S03]  /*1660*/  BSSY.RECONVERGENT B1, `(.L_x_35) ;  /* 0x000001a000017945 */ /* 0x000fe60003800200 */
[----:B0-----:R-:W-:-:S05]  /*1670*/  LEA R0, R3, R0, 0x18 ;  /* 0x0000000003007211 */ /* 0x001fca00078ec0ff */
[----:B------:R-:W0:Y:S04]  /*1680*/  LDS.64 R16, [R0+0x18] ;  /* 0x0000180000107984 */ /* 0x000e280000000a00 */
[----:B-1-3--:R-:W1:Y:S04]  /*1690*/  LDS.128 R4, [R0+0x20] ;  /* 0x0000200000047984 */ /* 0x00ae680000000c00 */
[----:B------:R3:W3:Y:S04]  /*16a0*/  LDS.64 R2, [R0+0x80] ;  /* 0x0000800000027984 */ /* 0x0006e80000000a00 */
[----:B--2-4-:R2:W4:Y:S01]  /*16b0*/  LDS.128 R8, [R0+0x30] ;  /* 0x0000300000087984 */ /* 0x0145220000000c00 */
[----:B0-----:R-:W-:Y:S01]  /*16c0*/  DSETP.GEU.AND P0, PT, R12, R16, PT ;  /* 0x000000100c00722a */ /* 0x001fe20003f0e000 */
[----:B------:R-:W-:-:S02]  /*16d0*/  IMAD.MOV.U32 R20, RZ, RZ, R16 ;  /* 0x000000ffff147224 */ /* 0x000fc400078e0010 */
[----:B------:R-:W-:Y:S02]  /*16e0*/  IMAD.MOV.U32 R21, RZ, RZ, R17 ;  /* 0x000000ffff157224 */ /* 0x000fe400078e0011 */
[----:B-1----:R-:W-:Y:S02]  /*16f0*/  IMAD.MOV.U32 R22, RZ, RZ, R4 ;  /* 0x000000ffff167224 */ /* 0x002fe400078e0004 */
[----:B------:R-:W-:-:S07]  /*1700*/  IMAD.MOV.U32 R23, RZ, RZ, R5 ;  /* 0x000000ffff177224 */ /* 0x000fce00078e0005 */
[----:B--234-:R-:W-:Y:S05]  /*1710*/  @!P0 BRA `(.L_x_36) ;  /* 0x0000000000388947 */ /* 0x01cfea0003800000 */
[----:B------:R-:W-:Y:S01]  /*1720*/  DSETP.GEU.AND P0, PT, R16, R12, PT ;  /* 0x0000000c1000722a */ /* 0x000fe20003f0e000 */
[----:B------:R-:W-:Y:S02]  /*1730*/  IMAD.MOV.U32 R20, RZ, RZ, R12 ;  /* 0x000000ffff147224 */ /* 0x000fe400078e000c */
[----:B------:R-:W-:Y:S02]  /*1740*/  IMAD.MOV.U32 R21, RZ, RZ, R13 ;  /* 0x000000ffff157224 */ /* 0x000fe400078e000d */
[----:B------:R-:W-:Y:S02]  /*1750*/  IMAD.MOV.U32 R22, RZ, RZ, R14 ;  /* 0x000000ffff167224 */ /* 0x000fe400078e000e */
[----:B------:R-:W-:-:S07]  /*1760*/  IMAD.MOV.U32 R23, RZ, RZ, R15 ;  /* 0x000000ffff177224 */ /* 0x000fce00078e000f */
[----:B------:R-:W-:Y:S05]  /*1770*/  @!P0 BRA `(.L_x_36) ;  /* 0x0000000000208947 */ /* 0x000fea0003800000 */
        /* <DEDUP_REMOVED lines=8> */
.L_x_36:
[----:B------:R-:W-:Y:S05]  /*1800*/  BSYNC.RECONVERGENT B1 ;  /* 0x0000000000017941 */ /* 0x000fea0003800200 */
.L_x_35:
[----:B------:R0:W1:Y:S01]  /*1810*/  LDS.128 R12, [R0+0x40] ;  /* 0x00004000000c7984 */ /* 0x0000620000000c00 */
[----:B------:R-:W-:Y:S01]  /*1820*/  DSETP.GEU.AND P0, PT, R20, R6, PT ;  /* 0x000000061400722a */ /* 0x000fe20003f0e000 */
[----:B------:R-:W-:Y:S01]  /*1830*/  BSSY.RECONVERGENT B1, `(.L_x_37) ;  /* 0x0000015000017945 */ /* 0x000fe20003800200 */
[----:B------:R-:W-:Y:S01]  /*1840*/  IMAD.MOV.U32 R4, RZ, RZ, R6 ;  /* 0x000000ffff047224 */ /* 0x000fe200078e0006 */
[----:B------:R0:W2:Y:S01]  /*1850*/  LDS.128 R16, [R0+0x50] ;  /* 0x0000500000107984 */ /* 0x0000a20000000c00 */
[----:B------:R-:W-:Y:S02]  /*1860*/  IMAD.MOV.U32 R5, RZ, RZ, R7 ;  /* 0x000000ffff057224 */ /* 0x000fe400078e0007 */
[----:B------:R-:W-:Y:S02]  /*1870*/  IMAD.MOV.U32 R27, RZ, RZ, R8 ;  /* 0x000000ffff1b7224 */ /* 0x000fe400078e0008 */
[----:B------:R-:W-:-:S06]  /*1880*/  IMAD.MOV.U32 R29, RZ, RZ, R9 ;  /* 0x000000ffff1d7224 */ /* 0x000fcc00078e0009 */
[----:B0-----:R-:W-:Y:S05]  /*1890*/  @!P0 BRA `(.L_x_38) ;  /* 0x0000000000388947 */ /* 0x001fea0003800000 */
[----:B------:R-:W-:Y:S01]  /*18a0*/  DSETP.GEU.AND P0, PT, R6, R20, PT ;  /* 0x000000140600722a */ /* 0x000fe20003f0e000 */
[----:B------:R-:W-:Y:S02]  /*18b0*/  IMAD.MOV.U32 R27, RZ, RZ, R22 ;  /* 0x000000ffff1b7224 */ /* 0x000fe400078e0016 */
[----:B------:R-:W-:Y:S02]  /*18c0*/  IMAD.MOV.U32 R29, RZ, RZ, R23 ;  /* 0x000000ffff1d7224 */ /* 0x000fe400078e0017 */
[----:B------:R-:W-:Y:S02]  /*18d0*/  IMAD.MOV.U32 R4, RZ, RZ, R20 ;  /* 0x000000ffff047224 */ /* 0x000fe400078e0014 */
[----:B------:R-:W-:-:S07]  /*18e0*/  IMAD.MOV.U32 R5, RZ, RZ, R21 ;  /* 0x000000ffff057224 */ /* 0x000fce00078e0015 */
[----:B------:R-:W-:Y:S05]  /*18f0*/  @!P0 BRA `(.L_x_38) ;  /* 0x0000000000208947 */ /* 0x000fea0003800000 */
        /* <DEDUP_REMOVED lines=8> */
.L_x_38:
[----:B------:R-:W-:Y:S05]  /*1980*/  BSYNC.RECONVERGENT B1 ;  /* 0x0000000000017941 */ /* 0x000fea0003800200 */
.L_x_37:
[----:B------:R-:W-:Y:S01]  /*1990*/  DSETP.GEU.AND P0, PT, R4, R10, PT ;  /* 0x0000000a0400722a */ /* 0x000fe20003f0e000 */
[----:B------:R-:W-:Y:S01]  /*19a0*/  BSSY.RECONVERGENT B1, `(.L_x_39) ;  /* 0x0000014000017945 */ /* 0x000fe20003800200 */
[----:B------:R-:W-:Y:S02]  /*19b0*/  IMAD.MOV.U32 R20, RZ, RZ, R10 ;  /* 0x000000ffff147224 */ /* 0x000fe400078e000a */
[----:B------:R-:W-:Y:S02]  /*19c0*/  IMAD.MOV.U32 R21, RZ, RZ, R11 ;  /* 0x000000ffff157224 */ /* 0x000fe400078e000b */
[----:B-1----:R-:W-:Y:S02]  /*19d0*/  IMAD.MOV.U32 R25, RZ, RZ, R12 ;  /* 0x000000ffff197224 */ /* 0x002fe400078e000c */
[----:B------:R-:W-:-:S06]  /*19e0*/  IMAD.MOV.U32 R23, RZ, RZ, R13 ;  /* 0x000000ffff177224 */ /* 0x000fcc00078e000d */
[----:B------:R-:W-:Y:S05]  /*19f0*/  @!P0 BRA `(.L_x_40) ;  /* 0x0000000000388947 */ /* 0x000fea0003800000 */
        /* <DEDUP_REMOVED lines=14> */
.L_x_40:
[----:B------:R-:W-:Y:S05]  /*1ae0*/  BSYNC.RECONVERGENT B1 ;  /* 0x0000000000017941 */ /* 0x000fea0003800200 */
.L_x_39:
[----:B------:R0:W1:Y:S01]  /*1af0*/  LDS.128 R8, [R0+0x60] ;  /* 0x0000600000087984 */ /* 0x0000620000000c00 */
[----:B------:R-:W-:Y:S01]  /*1b00*/  DSETP.GEU.AND P0, PT, R20, R14, PT ;  /* 0x0000000e1400722a */ /* 0x000fe20003f0e000 */
[----:B------:R-:W-:Y:S01]  /*1b10*/  BSSY.RECONVERGENT B1, `(.L_x_41) ;  /* 0x0000015000017945 */ /* 0x000fe20003800200 */
[----:B------:R-:W-:Y:S01]  /*1b20*/  IMAD.MOV.U32 R12, RZ, RZ, R14 ;  /* 0x000000ffff0c7224 */ /* 0x000fe200078e000e */
[----:B------:R0:W3:Y:S01]  /*1b30*/  LDS.128 R4, [R0+0x70] ;  /* 0x0000700000047984 */ /* 0x0000e20000000c00 */
[----:B------:R-:W-:Y:S02]  /*1b40*/  IMAD.MOV.U32 R13, RZ, RZ, R15 ;  /* 0x000000ffff0d7224 */ /* 0x000fe400078e000f */
[----:B--2---:R-:W-:Y:S02]  /*1b50*/  IMAD.MOV.U32 R27, RZ, RZ, R16 ;  /* 0x000000ffff1b7224 */ /* 0x004fe400078e0010 */
        /* <DEDUP_REMOVED lines=16> */
.L_x_42:
[----:B------:R-:W-:Y:S05]  /*1c60*/  BSYNC.RECONVERGENT B1 ;  /* 0x0000000000017941 */ /* 0x000fea0003800200 */
.L_x_41:
        /* <DEDUP_REMOVED lines=21> */
.L_x_44:
[----:B------:R-:W-:Y:S05]  /*1dc0*/  BSYNC.RECONVERGENT B1 ;  /* 0x0000000000017941 */ /* 0x000fea0003800200 */
.L_x_43:
[----:B------:R-:W-:Y:S01]  /*1dd0*/  DSETP.GEU.AND P0, PT, R14, R10, PT ;  /* 0x0000000a0e00722a */ /* 0x000fe20003f0e000 */
[----:B------:R-:W-:Y:S01]  /*1de0*/  BSSY.RECONVERGENT B1, `(.L_x_45) ;  /* 0x0000014000017945 */ /* 0x000fe20003800200 */
[----:B------:R-:W-:Y:S02]  /*1df0*/  IMAD.MOV.U32 R8, RZ, RZ, R10 ;  /* 0x000000ffff087224 */ /* 0x000fe400078e000a */
[----:B------:R-:W-:Y:S02]  /*1e00*/  IMAD.MOV.U32 R9, RZ, RZ, R11 ;  /* 0x000000ffff097224 */ /* 0x000fe400078e000b */
[----:B---3--:R-:W-:Y:S02]  /*1e10*/  IMAD.MOV.U32 R17, RZ, RZ, R4 ;  /* 0x000000ffff117224 */ /* 0x008fe400078e0004 */
        /* <DEDUP_REMOVED lines=16> */
.L_x_46:
[----:B------:R-:W-:Y:S05]  /*1f20*/  BSYNC.RECONVERGENT B1 ;  /* 0x0000000000017941 */ /* 0x000fea0003800200 */
.L_x_45:
[----:B------:R-:W-:Y:S01]  /*1f30*/  DSETP.GEU.AND P0, PT, R8, R6, PT ;  /* 0x000000060800722a */ /* 0x000fe20003f0e000 */
[----:B------:R-:W-:Y:S02]  /*1f40*/  IMAD.MOV.U32 R12, RZ, RZ, R6 ;  /* 0x000000ffff0c7224 */ /* 0x000fe400078e0006 */
[----:B------:R-:W-:Y:S02]  /*1f50*/  IMAD.MOV.U32 R13, RZ, RZ, R7 ;  /* 0x000000ffff0d7224 */ /* 0x000fe400078e0007 */
[----:B------:R-:W-:Y:S02]  /*1f60*/  IMAD.MOV.U32 R14, RZ, RZ, R2 ;  /* 0x000000ffff0e7224 */ /* 0x000fe400078e0002 */
[----:B------:R-:W-:-:S07]  /*1f70*/  IMAD.MOV.U32 R15, RZ, RZ, R3 ;  /* 0x000000ffff0f7224 */ /* 0x000fce00078e0003 */
        /* <DEDUP_REMOVED lines=14> */
[----:B------:R-:W-:Y:S01]  /*2060*/  SEL R15, R0, R3, P2 ;  /* 0x00000003000f7207 */ /* 0x000fe20001000000 */
[----:B------:R-:W-:Y:S06]  /*2070*/  BRA `(.L_x_34) ;  /* 0x0000004c00007947 */ /* 0x000fec0003800000 */
.L_x_21:
[----:B-1----:R-:W1:Y:S01]  /*2080*/  S2R R2, SR_LANEID ;  /* 0x0000000000027919 */ /* 0x002e620000000000 */
[----:B------:R-:W-:Y:S01]  /*2090*/  LOP3.LUT R3, R0, 0x3e0, RZ, 0xc0, !PT ;  /* 0x000003e000037812 */ /* 0x000fe200078ec0ff */
[----:B------:R-:W-:Y:S01]  /*20a0*/  BSSY.RECONVERGENT B1, `(.L_x_47) ;  /* 0x0000024000017945 */ /* 0x000fe20003800200 */
[----:B-----5:R-:W-:Y:S02]  /*20b0*/  IMAD.MOV.U32 R18, RZ, RZ, R12 ;  /* 0x000000ffff127224 */ /* 0x020fe400078e000c */
[----:B------:R-:W-:Y:S02]  /*20c0*/  IMAD.MOV.U32 R20, RZ, RZ, R13 ;  /* 0x000000ffff147224 */ /* 0x000fe400078e000d */
[----:B------:R-:W-:Y:S01]  /*20d0*/  VIADD R4, R3, 0x20 ;  /* 0x0000002003047836 */ /* 0x000fe20000000000 */
[----:B------:R-:W-:Y:S01]  /*20e0*/  LOP3.LUT R3, RZ, R3, RZ, 0x33, !PT ;  /* 0x00000003ff037212 */ /* 0x000fe200078e33ff */
[----:B------:R-:W-:Y:S02]  /*20f0*/  IMAD.MOV.U32 R6, RZ, RZ, R14 ;  /* 0x000000ffff067224 */ /* 0x000fe400078e000e */
[----:B------:R-:W-:Y:S01]  /*2100*/  IMAD.MOV.U32 R7, RZ, RZ, R15 ;  /* 0x000000ffff077224 */ /* 0x000fe200078e000f */
[----:B------:R-:W-:Y:S01]  /*2110*/  ISETP.GT.AND P0, PT, R4, UR6, PT ;  /* 0x0000000604007c0c */ /* 0x000fe2000bf04270 */
[----:B------:R-:W-:-:S05]  /*2120*/  VIADD R3, R3, UR6 ;  /* 0x0000000603037c36 */ /* 0x000fca0008000000 */
[----:B------:R-:W-:-:S05]  /*2130*/  SEL R3, R3, 0x1f, P0 ;  /* 0x0000001f03037807 */ /* 0x000fca0000000000 */
[----:B------:R2:W3:Y:S04]  /*2140*/  SHFL.DOWN PT, R4, R14, 0x1, R3 ;  /* 0x082000000e047989 */ /* 0x0004e800000e0003 */
[----:B------:R2:W4:Y:S04]  /*2150*/  SHFL.DOWN PT, R5, R15, 0x1, R3 ;  /* 0x082000000f057989 */ /* 0x00052800000e0003 */
[----:B0-----:R2:W0:Y:S01]  /*2160*/  SHFL.DOWN PT, R9, R12, 0x1, R3 ;  /* 0x082000000c097989 */ /* 0x00142200000e0003 */
[----:B-1----:R-:W-:-:S03]  /*2170*/  ISETP.GE.AND P0, PT, R2, R3, PT ;  /* 0x000000030200720c */ /* 0x002fc60003f06270 */
[----:B------:R2:W1:Y:S10]  /*2180*/  SHFL.DOWN PT, R11, R13, 0x1, R3 ;  /* 0x082000000d0b7989 */ /* 0x00047400000e0003 */
[----:B--2---:R-:W-:Y:S05]  /*2190*/  @P0 BRA `(.L_x_48) ;  /* 0x0000000000500947 */ /* 0x004fea0003800000 */
[----:B---34-:R-:W-:Y:S01]  /*21a0*/  DSETP.GEU.AND P0, PT, R14, R4, PT ;  /* 0x000000040e00722a */ /* 0x018fe20003f0e000 */
[----:B0-----:R-:W-:Y:S02]  /*21b0*/  IMAD.MOV.U32 R18, RZ, RZ, R9 ;  /* 0x000000ffff127224 */ /* 0x001fe400078e0009 */
[----:B-1----:R-:W-:Y:S02]  /*21c0*/  IMAD.MOV.U32 R20, RZ, RZ, R11 ;  /* 0x000000ffff147224 */ /* 0x002fe400078e000b */
        /* <DEDUP_REMOVED lines=17> */
.L_x_48:
[----:B------:R-:W-:Y:S05]  /*22e0*/  BSYNC.RECONVERGENT B1 ;  /* 0x0000000000017941 */ /* 0x000fea0003800200 */
.L_x_47:
[----:B---3--:R-:W-:Y:S01]  /*22f0*/  VIADD R4, R2, 0x2 ;  /* 0x0000000202047836 */ /* 0x008fe20000000000 */
[----:B------:R2:W3:Y:S01]  /*2300*/  SHFL.DOWN PT, R8, R6, 0x2, R3 ;  /* 0x0840000006087989 */ /* 0x0004e200000e0003 */
[----:B------:R-:W-:Y:S01]  /*2310*/  BSSY.RECONVERGENT B1, `(.L_x_49) ;  /* 0x000001e000017945 */ /* 0x000fe20003800200 */
[----:B------:R-:W-:Y:S02]  /*2320*/  IMAD.MOV.U32 R10, RZ, RZ, R18 ;  /* 0x000000ffff0a7224 */ /* 0x000fe400078e0012 */
[----:B------:R-:W-:Y:S01]  /*2330*/  ISETP.GT.AND P0, PT, R4, R3, PT ;  /* 0x000000030400720c */ /* 0x000fe20003f04270 */
[----:B0-----:R2:W0:Y:S01]  /*2340*/  SHFL.DOWN PT, R9, R7, 0x2, R3 ;  /* 0x0840000007097989 */ /* 0x00142200000e0003 */
[----:B------:R-:W-:Y:S02]  /*2350*/  IMAD.MOV.U32 R16, RZ, RZ, R20 ;  /* 0x000000ffff107224 */ /* 0x000fe400078e0014 */
[----:B------:R-:W-:Y:S01]  /*2360*/  IMAD.MOV.U32 R4, RZ, RZ, R6 ;  /* 0x000000ffff047224 */ /* 0x000fe200078e0006 */
[----:B-1----:R2:W1:Y:S01]  /*2370*/  SHFL.DOWN PT, R11, R18, 0x2, R3 ;  /* 0x08400000120b7989 */ /* 0x00246200000e0003 */
[----:B----4-:R-:W-:-:S03]  /*2380*/  IMAD.MOV.U32 R5, RZ, RZ, R7 ;  /* 0x000000ffff057224 */ /* 0x010fc600078e0007 */
[----:B------:R2:W4:Y:S04]  /*2390*/  SHFL.DOWN PT, R13, R20, 0x2, R3 ;  /* 0x08400000140d7989 */ /* 0x00052800000e0003 */
[----:B------:R-:W-:Y:S05]  /*23a0*/  @P0 BRA `(.L_x_50) ;  /* 0x0000000000500947 */ /* 0x000fea0003800000 */
[----:B0--3--:R-:W-:Y:S01]  /*23b0*/  DSETP.GEU.AND P0, PT, R6, R8, PT ;  /* 0x000000080600722a */ /* 0x009fe20003f0e000 */
[----:B-1----:R-:W-:Y:S02]  /*23c0*/  IMAD.MOV.U32 R10, RZ, RZ, R11 ;  /* 0x000000ffff0a7224 */ /* 0x002fe400078e000b */
        /* <DEDUP_REMOVED lines=18> */
.L_x_50:
[----:B------:R-:W-:Y:S05]  /*24f0*/  BSYNC.RECONVERGENT B1 ;  /* 0x0000000000017941 */ /* 0x000fea0003800200 */
.L_x_49:
[----:B--2---:R-:W-:Y:S01]  /*2500*/  VIADD R6, R2, 0x4 ;  /* 0x0000000402067836 */ /* 0x004fe20000000000 */
[----:B---3--:R2:W3:Y:S01]  /*2510*/  SHFL.DOWN PT, R8, R4, 0x4, R3 ;  /* 0x0880000004087989 */ /* 0x0084e200000e0003 */
[----:B------:R-:W-:Y:S01]  /*2520*/  BSSY.RECONVERGENT B1, `(.L_x_51) ;  /* 0x000001e000017945 */ /* 0x000fe20003800200 */
[----:B------:R-:W-:Y:S02]  /*2530*/  IMAD.MOV.U32 R12, RZ, RZ, R10 ;  /* 0x000000ffff0c7224 */ /* 0x000fe400078e000a */
[----:B------:R-:W-:Y:S01]  /*2540*/  ISETP.GT.AND P0, PT, R6, R3, PT ;  /* 0x000000030600720c */ /* 0x000fe20003f04270 */
[----:B0-----:R2:W0:Y:S01]  /*2550*/  SHFL.DOWN PT, R9, R5, 0x4, R3 ;  /* 0x0880000005097989 */ /* 0x00142200000e0003 */
[----:B------:R-:W-:Y:S02]  /*2560*/  IMAD.MOV.U32 R14, RZ, RZ, R16 ;  /* 0x000000ffff0e7224 */ /* 0x000fe400078e0010 */
[----:B------:R-:W-:Y:S01]  /*2570*/  IMAD.MOV.U32 R6, RZ, RZ, R4 ;  /* 0x000000ffff067224 */ /* 0x000fe200078e0004 */
[----:B-1----:R2:W1:Y:S01]  /*2580*/  SHFL.DOWN PT, R11, R10, 0x4, R3 ;  /* 0x088000000a0b7989 */ /* 0x00246200000e0003 */
[----:B------:R-:W-:-:S03]  /*2590*/  IMAD.MOV.U32 R7, RZ, RZ, R5 ;  /* 0x000000ffff077224 */ /* 0x000fc600078e0005 */
[----:B----4-:R2:W4:Y:S04]  /*25a0*/  SHFL.DOWN PT, R13, R16, 0x4, R3 ;  /* 0x08800000100d7989 */ /* 0x01052800000e0003 */
        /* <DEDUP_REMOVED lines=21> */
.L_x_52:
[----:B------:R-:W-:Y:S05]  /*2700*/  BSYNC.RECONVERGENT B1 ;  /* 0x0000000000017941 */ /* 0x000fea0003800200 */
.L_x_51:
        /* <DEDUP_REMOVED lines=32> */
.L_x_54:
[----:B------:R-:W-:Y:S05]  /*2910*/  BSYNC.RECONVERGENT B1 ;  /* 0x0000000000017941 */ /* 0x000fea0003800200 */
.L_x_53:
[----:B---3--:R-:W-:Y:S01]  /*2920*/  VIADD R8, R2, 0x10 ;  /* 0x0000001002087836 */ /* 0x008fe20000000000 */
[----:B--2---:R2:W3:Y:S01]  /*2930*/  SHFL.DOWN PT, R6, R4, 0x10, R3 ;  /* 0x0a00000004067989 */ /* 0x0044e200000e0003 */
[----:B------:R-:W-:Y:S01]  /*2940*/  BSSY.RECONVERGENT B1, `(.L_x_55) ;  /* 0x000001e000017945 */ /* 0x000fe20003800200 */
[----:B------:R-:W-:Y:S02]  /*2950*/  IMAD.MOV.U32 R14, RZ, RZ, R10 ;  /* 0x000000ffff0e7224 */ /* 0x000fe400078e000a */
[----:B------:R-:W-:Y:S01]  /*2960*/  ISETP.GT.AND P0, PT, R8, R3, PT ;  /* 0x000000030800720c */ /* 0x000fe20003f04270 */
[----:B------:R2:W2:Y:S01]  /*2970*/  SHFL.DOWN PT, R7, R5, 0x10, R3 ;  /* 0x0a00000005077989 */ /* 0x0004a200000e0003 */
[----:B------:R-:W-:Y:S02]  /*2980*/  IMAD.MOV.U32 R15, RZ, RZ, R16 ;  /* 0x000000ffff0f7224 */ /* 0x000fe400078e0010 */
[----:B------:R-:W-:Y:S01]  /*2990*/  IMAD.MOV.U32 R12, RZ, RZ, R4 ;  /* 0x000000ffff0c7224 */ /* 0x000fe200078e0004 */
[----:B0-----:R0:W0:Y:S01]  /*29a0*/  SHFL.DOWN PT, R9, R10, 0x10, R3 ;  /* 0x0a0000000a097989 */ /* 0x00102200000e0003 */
[----:B----4-:R-:W-:-:S03]  /*29b0*/  IMAD.MOV.U32 R13, RZ, RZ, R5 ;  /* 0x000000ffff0d7224 */ /* 0x010fc600078e0005 */
[----:B-1----:R1:W4:Y:S04]  /*29c0*/  SHFL.DOWN PT, R11, R16, 0x10, R3 ;  /* 0x0a000000100b7989 */ /* 0x00232800000e0003 */
[----:B------:R-:W-:Y:S05]  /*29d0*/  @P0 BRA `(.L_x_56) ;  /* 0x0000000000500947 */ /* 0x000fea0003800000 */
[----:B--23--:R-:W-:Y:S01]  /*29e0*/  DSETP.GEU.AND P0, PT, R4, R6, PT ;  /* 0x000000060400722a */ /* 0x00cfe20003f0e000 */
[----:B0-----:R-:W-:Y:S02]  /*29f0*/  IMAD.MOV.U32 R14, RZ, RZ, R9 ;  /* 0x000000ffff0e7224 */ /* 0x001fe400078e0009 */
        /* <DEDUP_REMOVED lines=18> */
.L_x_56:
[----:B------:R-:W-:Y:S05]  /*2b20*/  BSYNC.RECONVERGENT B1 ;  /* 0x0000000000017941 */ /* 0x000fea0003800200 */
.L_x_55:
[----:B------:R-:W-:Y:S01]  /*2b30*/  ISETP.NE.AND P0, PT, R2, RZ, PT ;  /* 0x000000ff0200720c */ /* 0x000fe20003f05270 */
[----:B------:R-:W-:-:S12]  /*2b40*/  BSSY.RECONVERGENT B1, `(.L_x_57) ;  /* 0x000000a000017945 */ /* 0x000fd80003800200 */
[----:B------:R-:W-:Y:S05]  /*2b50*/  @P0 BRA `(.L_x_58) ;  /* 0x0000000000200947 */ /* 0x000fea0003800000 */
[----:B--2---:R-:W2:Y:S01]  /*2b60*/  S2R R4, SR_CgaCtaId ;  /* 0x0000000000047919 */ /* 0x004ea20000008800 */
[----:B01----:R-:W-:Y:S02]  /*2b70*/  MOV R3, 0x400 ;  /* 0x0000040000037802 */ /* 0x003fe40000000f00 */
[----:B------:R-:W-:-:S04]  /*2b80*/  SHF.R.U32.HI R2, RZ, 0x1, R0 ;  /* 0x00000001ff027819 */ /* 0x000fc80000011600 */
[----:B------:R-:W-:Y:S02]  /*2b90*/  LOP3.LUT R2, R2, 0x1f0, RZ, 0xc0, !PT ;  /* 0x000001f002027812 */ /* 0x000fe400078ec0ff */
[----:B--2---:R-:W-:-:S05]  /*2ba0*/  LEA R3, R4, R3, 0x18 ;  /* 0x0000000304037211 */ /* 0x004fca00078ec0ff */
[----:B------:R-:W-:-:S05]  /*2bb0*/  IMAD.IADD R3, R2, 0x1, R3 ;  /* 0x0000000102037824 */ /* 0x000fca00078e0203 */
[----:B------:R0:W-:Y:S04]  /*2bc0*/  STS.64 [R3+0x10], R14 ;  /* 0x0000100e03007388 */ /* 0x0001e80000000a00 */
[----:B------:R0:W-:Y:S02]  /*2bd0*/  STS.64 [R3+0x8], R12 ;  /* 0x0000080c03007388 */ /* 0x0001e40000000a00 */
.L_x_58:
[----:B------:R-:W-:Y:S05]  /*2be0*/  BSYNC.RECONVERGENT B1 ;  /* 0x0000000000017941 */ /* 0x000fea0003800200 */
.L_x_57:
[----:B------:R-:W-:Y:S01]  /*2bf0*/  BAR.SYNC.DEFER_BLOCKING 0x0 ;  /* 0x0000000000007b1d */ /* 0x000fe20000010000 */
[----:B------:R-:W-:-:S13]  /*2c00*/  ISETP.NE.AND P1, PT, R0, RZ, PT ;  /* 0x000000ff0000720c */ /* 0x000fda0003f25270 */
[----:B------:R-:W-:Y:S05]  /*2c10*/  @P1 BRA `(.L_x_34) ;  /* 0x0000004000181947 */ /* 0x000fea0003800000 */
[----:B------:R-:W-:Y:S01]  /*2c20*/  UISETP.GE.AND UP0, UPT, UR6, 0x21, UPT ;  /* 0x000000210600788c */ /* 0x000fe2000bf06270 */
[----:B----4-:R-:W-:Y:S02]  /*2c30*/  IMAD.MOV.U32 R11, RZ, RZ, R14 ;  /* 0x000000ffff0b7224 */ /* 0x010fe400078e000e */
[----:B------:R-:W-:Y:S02]  /*2c40*/  IMAD.MOV.U32 R8, RZ, RZ, R15 ;  /* 0x000000ffff087224 */ /* 0x000fe400078e000f */
[----:B------:R-:W-:Y:S02]  /*2c50*/  IMAD.MOV.U32 R2, RZ, RZ, R12 ;  /* 0x000000ffff027224 */ /* 0x000fe400078e000c */
[----:B012---:R-:W-:Y:S02]  /*2c60*/  IMAD.MOV.U32 R3, RZ, RZ, R13 ;  /* 0x000000ffff037224 */ /* 0x007fe400078e000d */
[----:B------:R-:W-:Y:S05]  /*2c70*/  BRA.U !UP0, `(.L_x_59) ;  /* 0x00000001086c7547 */ /* 0x000fea000b800000 */
[----:B------:R-:W0:Y:S01]  /*2c80*/  S2UR UR5, SR_CgaCtaId ;  /* 0x00000000000579c3 */ /* 0x000e220000008800 */
[----:B------:R-:W-:Y:S01]  /*2c90*/  UMOV UR4, 0x400 ;  /* 0x0000040000047882 */ /* 0x000fe20000000000 */
[----:B------:R-:W-:Y:S01]  /*2ca0*/  BSSY.RECONVERGENT B1, `(.L_x_59) ;  /* 0x0000018000017945 */ /* 0x000fe20003800200 */
[----:B0-----:R-:W-:-:S09]  /*2cb0*/  ULEA UR4, UR5, UR4, 0x18 ;  /* 0x0000000405047291 */ /* 0x001fd2000f8ec0ff */
[----:B------:R-:W0:Y:S04]  /*2cc0*/  LDS.64 R4, [UR4+0x18] ;  /* 0x00001804ff047984 */ /* 0x000e280008000a00 */
[----:B---3--:R-:W1:Y:S01]  /*2cd0*/  LDS.64 R6, [UR4+0x20] ;  /* 0x00002004ff067984 */ /* 0x008e620008000a00 */
[----:B0-----:R-:W-:Y:S01]  /*2ce0*/  DSETP.GEU.AND P0, PT, R12, R4, PT ;  /* 0x000000040c00722a */ /* 0x001fe20003f0e000 */
[----:B------:R-:W-:Y:S02]  /*2cf0*/  IMAD.MOV.U32 R2, RZ, RZ, R4 ;  /* 0x000000ffff027224 */ /* 0x000fe400078e0004 */
[----:B------:R-:W-:Y:S02]  /*2d00*/  IMAD.MOV.U32 R3, RZ, RZ, R5 ;  /* 0x000000ffff037224 */ /* 0x000fe400078e0005 */
[----:B-1----:R-:W-:-:S02]  /*2d10*/  IMAD.MOV.U32 R11, RZ, RZ, R6 ;  /* 0x000000ffff0b7224 */ /* 0x002fc400078e0006 */
        /* <DEDUP_REMOVED lines=16> */
.L_x_60:
[----:B------:R-:W-:Y:S05]  /*2e20*/  BSYNC.RECONVERGENT B1 ;  /* 0x0000000000017941 */ /* 0x000fea0003800200 */
.L_x_59:
[----:B------:R-:W-:Y:S01]  /*2e30*/  UISETP.GE.AND UP0, UPT, UR6, 0x41, UPT ;  /* 0x000000410600788c */ /* 0x000fe2000bf06270 */
[----:B------:R-:W-:Y:S02]  /*2e40*/  IMAD.MOV.U32 R9, RZ, RZ, R11 ;  /* 0x000000ffff097224 */ /* 0x000fe400078e000b */
[----:B------:R-:W-:Y:S02]  /*2e50*/  IMAD.MOV.U32 R0, RZ, RZ, R8 ;  /* 0x000000ffff007224 */ /* 0x000fe400078e0008 */
[----:B------:R-:W-:Y:S02]  /*2e60*/  IMAD.MOV.U32 R4, RZ, RZ, R2 ;  /* 0x000000ffff047224 */ /* 0x000fe400078e0002 */
[----:B------:R-:W-:Y:S02]  /*2e70*/  IMAD.MOV.U32 R5, RZ, RZ, R3 ;  /* 0x000000ffff057224 */ /* 0x000fe400078e0003 */
[----:B------:R-:W-:Y:S05]  /*2e80*/  BRA.U !UP0, `(.L_x_61) ;  /* 0x00000001086c7547 */ /* 0x000fea000b800000 */
[----:B------:R-:W0:Y:S01]  /*2e90*/  S2UR UR5, SR_CgaCtaId ;  /* 0x00000000000579c3 */ /* 0x000e220000008800 */
[----:B------:R-:W-:Y:S01]  /*2ea0*/  UMOV UR4, 0x400 ;  /* 0x0000040000047882 */ /* 0x000fe20000000000 */
[----:B------:R-:W-:Y:S01]  /*2eb0*/  BSSY.RECONVERGENT B1, `(.L_x_61) ;  /* 0x0000018000017945 */ /* 0x000fe20003800200 */
[----:B0-----:R-:W-:-:S09]  /*2ec0*/  ULEA UR4, UR5, UR4, 0x18 ;  /* 0x0000000405047291 */ /* 0x001fd2000f8ec0ff */
[----:B---3--:R-:W0:Y:S04]  /*2ed0*/  LDS.64 R6, [UR4+0x28] ;  /* 0x00002804ff067984 */ /* 0x008e280008000a00 */
[----:B------:R-:W1:Y:S01]  /*2ee0*/  LDS.64 R12, [UR4+0x30] ;  /* 0x00003004ff0c7984 */ /* 0x000e620008000a00 */
        /* <DEDUP_REMOVED lines=20> */
.L_x_62:
[----:B------:R-:W-:Y:S05]  /*3030*/  BSYNC.RECONVERGENT B1 ;  /* 0x0000000000017941 */ /* 0x000fea0003800200 */
.L_x_61:
        /* <DEDUP_REMOVED lines=32> */
.L_x_64:
[----:B------:R-:W-:Y:S05]  /*3240*/  BSYNC.RECONVERGENT B1 ;  /* 0x0000000000017941 */ /* 0x000fea0003800200 */
.L_x_63:
        /* <DEDUP_REMOVED lines=32> */
.L_x_66:
[----:B------:R-:W-:Y:S05]  /*3450*/  BSYNC.RECONVERGENT B1 ;  /* 0x0000000000017941 */ /* 0x000fea0003800200 */
.L_x_65:
        /* <DEDUP_REMOVED lines=32> */
.L_x_68:
[----:B------:R-:W-:Y:S05]  /*3660*/  BSYNC.RECONVERGENT B1 ;  /* 0x0000000000017941 */ /* 0x000fea0003800200 */
.L_x_67:
        /* <DEDUP_REMOVED lines=32> */
.L_x_70:
[----:B------:R-:W-:Y:S05]  /*3870*/  BSYNC.RECONVERGENT B1 ;  /* 0x0000000000017941 */ /* 0x000fea0003800200 */
.L_x_69:
[----:B------:R-:W-:Y:S01]  /*3880*/  UISETP.GE.AND UP0, UPT, UR6, 0xe1, UPT ;  /* 0x000000e10600788c */ /* 0x000fe2000bf06270 */
[----:B------:R-:W-:Y:S02]  /*3890*/  IMAD.MOV.U32 R14, RZ, RZ, R9 ;  /* 0x000000ffff0e7224 */ /* 0x000fe400078e0009 */
[----:B------:R-:W-:Y:S02]  /*38a0*/  IMAD.MOV.U32 R15, RZ, RZ, R0 ;  /* 0x000000ffff0f7224 */ /* 0x000fe400078e0000 */
[----:B------:R-:W-:Y:S02]  /*38b0*/  IMAD.MOV.U32 R12, RZ, RZ, R4 ;  /* 0x000000ffff0c7224 */ /* 0x000fe400078e0004 */
[----:B------:R-:W-:Y:S02]  /*38c0*/  IMAD.MOV.U32 R13, RZ, RZ, R5 ;  /* 0x000000ffff0d7224 */ /* 0x000fe400078e0005 */
[----:B------:R-:W-:Y:S05]  /*38d0*/  BRA.U !UP0, `(.L_x_34) ;  /* 0x0000003108e87547 */ /* 0x000fea000b800000 */
[----:B------:R-:W0:Y:S01]  /*38e0*/  S2UR UR5, SR_CgaCtaId ;  /* 0x00000000000579c3 */ /* 0x000e220000008800 */
[----:B------:R-:W-:Y:S02]  /*38f0*/  UMOV UR4, 0x400 ;  /* 0x0000040000047882 */ /* 0x000fe40000000000 */
        /* <DEDUP_REMOVED lines=24> */
.L_x_2:
[----:B------:R-:W1:Y:S01]  /*3a80*/  S2R R0, SR_TID.X ;  /* 0x0000000000007919 */ /* 0x000e620000002100 */
[----:B------:R-:W1:Y:S02]  /*3a90*/  LDC.64 R2, c[0x0][0x380] ;  /* 0x0000e000ff027b82 */ /* 0x000e640000000a00 */
[----:B-1----:R-:W-:-:S05]  /*3aa0*/  IMAD.WIDE.U32 R2, R0, 0x10, R2 ;  /* 0x0000001000027825 */ /* 0x002fca00078e0002 */
[----:B0-----:R-:W2:Y:S04]  /*3ab0*/  LDG.E.64.CONSTANT R18, desc[UR10][R2.64] ;  /* 0x0000000a02127981 */ /* 0x001ea8000c1e9b00 */
[----:B------:R-:W2:Y:S04]  /*3ac0*/  LDG.E.64.CONSTANT R16, desc[UR10][R2.64+0x1000] ;  /* 0x0010000a02107981 */ /* 0x000ea8000c1e9b00 */
[----:B------:R-:W3:Y:S04]  /*3ad0*/  LDG.E.64.CONSTANT R20, desc[UR10][R2.64+0x8] ;  /* 0x0000080a02147981 */ /* 0x000ee8000c1e9b00 */
[----:B------:R-:W3:Y:S04]  /*3ae0*/  LDG.E.64.CONSTANT R14, desc[UR10][R2.64+0x1008] ;  /* 0x0010080a020e7981 */ /* 0x000ee8000c1e9b00 */
[----:B------:R-:W4:Y:S04]  /*3af0*/  LDG.E.64.CONSTANT R12, desc[UR10][R2.64+0x2000] ;  /* 0x0020000a020c7981 */ /* 0x000f28000c1e9b00 */
[----:B------:R-:W5:Y:S04]  /*3b00*/  LDG.E.64.CONSTANT R10, desc[UR10][R2.64+0x2008] ;  /* 0x0020080a020a7981 */ /* 0x000f68000c1e9b00 */
[----:B------:R-:W5:Y:S04]  /*3b10*/  LDG.E.64.CONSTANT R6, desc[UR10][R2.64+0x3000] ;  /* 0x0030000a02067981 */ /* 0x000f68000c1e9b00 */
[----:B------:R-:W5:Y:S04]  /*3b20*/  LDG.E.64.CONSTANT R4, desc[UR10][R2.64+0x3008] ;  /* 0x0030080a02047981 */ /* 0x000f68000c1e9b00 */
[----:B------:R-:W5:Y:S04]  /*3b30*/  LDG.E.64.CONSTANT R28, desc[UR10][R2.64+0x4000] ;  /* 0x0040000a021c7981 */ /* 0x000f68000c1e9b00 */
[----:B------:R-:W5:Y:S01]  /*3b40*/  LDG.E.64.CONSTANT R8, desc[UR10][R2.64+0x4008] ;  /* 0x0040080a02087981 */ /* 0x000f62000c1e9b00 */
[----:B------:R-:W-:Y:S01]  /*3b50*/  UISETP.GE.U32.AND UP0, UPT, UR8, 0xa00, UPT ;  /* 0x00000a000800788c */ /* 0x000fe2000bf06070 */
[----:B------:R-:W-:Y:S01]  /*3b60*/  UMOV UR9, 0x500 ;  /* 0x0000050000097882 */ /* 0x000fe20000000000 */
[----:B------:R-:W-:Y:S01]  /*3b70*/  UMOV UR4, URZ ;  /* 0x000000ff00047c82 */ /* 0x000fe20008000000 */
[----:B--2---:R-:W-:-:S14]  /*3b80*/  DSETP.GEU.AND P2, PT, R18, R16, PT ;  /* 0x000000101200722a */ /* 0x004fdc0003f4e000 */
[----:B---3--:R-:W-:-:S04]  /*3b90*/  @P2 ISETP.GE.U32.AND P0, PT, R20, R14, PT ;  /* 0x0000000e1400220c */ /* 0x008fc80003f06070 */
[----:B------:R-:W-:-:S13]  /*3ba0*/  @P2 ISETP.GE.AND.EX P0, PT, R21, R15, PT, P0 ;  /* 0x0000000f1500220c */ /* 0x000fda0003f06300 */
[----:B------:R-:W-:-:S06]  /*3bb0*/  @P2 DSETP.LT.OR P0, PT, R16, R18, !P0 ;  /* 0x000000121000222a */ /* 0x000fcc0004701400 */
[----:B------:R-:W-:Y:S02]  /*3bc0*/  @P2 FSEL R18, R18, R16, P0 ;  /* 0x0000001012122208 */ /* 0x000fe40000000000 */
[----:B------:R-:W-:Y:S02]  /*3bd0*/  @P2 FSEL R19, R19, R17, P0 ;  /* 0x0000001113132208 */ /* 0x000fe40000000000 */
[----:B------:R-:W-:Y:S01]  /*3be0*/  @P2 SEL R14, R20, R14, P0 ;  /* 0x0000000e140e2207 */ /* 0x000fe20000000000 */
[----:B------:R-:W-:Y:S01]  /*3bf0*/  @P2 IMAD.MOV.U32 R16, RZ, RZ, R18 ;  /* 0x000000ffff102224 */ /* 0x000fe200078e0012 */
[----:B------:R-:W-:Y:S01]  /*3c00*/  @P2 SEL R15, R21, R15, P0 ;  /* 0x0000000f150f2207 */ /* 0x000fe20000000000 */
[----:B------:R-:W-:-:S06]  /*3c10*/  @P2 IMAD.MOV.U32 R17, RZ, RZ, R19 ;  /* 0x000000ffff112224 */ /* 0x000fcc00078e0013 */
[----:B----4-:R-:W-:-:S14]  /*3c20*/  DSETP.GEU.AND P1, PT, R16, R12, PT ;  /* 0x0000000c1000722a */ /* 0x010fdc0003f2e000 */
[----:B-----5:R-:W-:-:S04]  /*3c30*/  @P1 ISETP.GE.U32.AND P0, PT, R14, R10, PT ;  /* 0x0000000a0e00120c */ /* 0x020fc80003f06070 */
[----:B------:R-:W-:-:S13]  /*3c40*/  @P1 ISETP.GE.AND.EX P0, PT, R15, R11, PT, P0 ;  /* 0x0000000b0f00120c */ /* 0x000fda0003f06300 */
[----:B------:R-:W-:-:S06]  /*3c50*/  @P1 DSETP.GT.OR P0, PT, R16, R12, !P0 ;  /* 0x0000000c1000122a */ /* 0x000fcc0004704400 */
[----:B------:R-:W-:Y:S02]  /*3c60*/  @P1 FSEL R16, R16, R12, P0 ;  /* 0x0000000c10101208 */ /* 0x000fe40000000000 */
[----:B------:R-:W-:Y:S02]  /*3c70*/  @P1 FSEL R17, R17, R13, P0 ;  /* 0x0000000d11111208 */ /* 0x000fe40000000000 */
[----:B------:R-:W-:Y:S01]  /*3c80*/  @P1 SEL R10, R14, R10, P0 ;  /* 0x0000000a0e0a1207 */ /* 0x000fe20000000000 */
[----:B------:R-:W-:Y:S01]  /*3c90*/  @P1 IMAD.MOV.U32 R12, RZ, RZ, R16 ;  /* 0x000000ffff0c1224 */ /* 0x000fe200078e0010 */
[----:B------:R-:W-:Y:S01]  /*3ca0*/  @P1 SEL R11, R15, R11, P0 ;  /* 0x0000000b0f0b1207 */ /* 0x000fe20000000000 */
[----:B------:R-:W-:-:S06]  /*3cb0*/  @P1 IMAD.MOV.U32 R13, RZ, RZ, R17 ;  /* 0x000000ffff0d1224 */ /* 0x000fcc00078e0011 */
[----:B------:R-:W-:-:S14]  /*3cc0*/  DSETP.GEU.AND P2, PT, R12, R6, PT ;  /* 0x000000060c00722a */ /* 0x000fdc0003f4e000 */
[----:B------:R-:W-:-:S04]  /*3cd0*/  @P2 ISETP.GE.U32.AND P0, PT, R10, R4, PT ;  /* 0x000000040a00220c */ /* 0x000fc80003f06070 */
        /* <DEDUP_REMOVED lines=17> */
[----:B------:R-:W-:Y:S01]  /*3df0*/  @P1 IMAD.MOV.U32 R29, RZ, RZ, R7 ;  /* 0x000000ffff1d1224 */ /* 0x000fe200078e0007 */
[----:B------:R-:W-:Y:S06]  /*3e00*/  BRA.U !UP0, `(.L_x_71) ;  /* 0x0000000d08987547 */ /* 0x000fec000b800000 */
[----:B------:R-:W-:-:S04]  /*3e10*/  UIADD3 UR9, UP0, UPT, UR8, -0xa00, URZ ;  /* 0xfffff60008097890 */ /* 0x000fc8000ff1e0ff */
[----:B------:R-:W-:Y:S02]  /*3e20*/  ULEA.HI.X.SX32 UR8, UR8, 0xffffffff, 0x1, UP0 ;  /* 0xffffffff08087891 */ /* 0x000fe400080f0eff */
[----:B------:R-:W-:Y:S02]  /*3e30*/  UIMAD.WIDE.U32 UR12, UR9, -0x33333333, URZ ;  /* 0xcccccccd090c78a5 */ /* 0x000fe4000f8e00ff */
[----:B------:R-:W-:Y:S02]  /*3e40*/  UIMAD.WIDE.U32 UR4, UR8, -0x33333333, URZ ;  /* 0xcccccccd080478a5 */ /* 0x000fe4000f8e00ff */
[----:B------:R-:W-:Y:S02]  /*3e50*/  UISETP.GE.U32.AND UP1, UPT, UR9, 0x500, UPT ;  /* 0x000005000900788c */ /* 0x000fe4000bf26070 */
[----:B------:R-:W-:Y:S02]  /*3e60*/  UIMAD.WIDE.U32 UR4, UP0, UR9, -0x33333334, UR4 ;  /* 0xcccccccc090478a5 */ /* 0x000fe4000f800004 */
[----:B------:R-:W-:-:S02]  /*3e70*/  UISETP.GE.U32.AND.EX UP1, UPT, UR8, URZ, UPT, UP1 ;  /* 0x000000ff0800728c */ /* 0x000fc4000bf26110 */
[----:B------:R-:W-:Y:S02]  /*3e80*/  UIADD3.X UR7, UPT, UPT, URZ, URZ, URZ, UP0, !UPT ;  /* 0x000000ffff077290 */ /* 0x000fe400087fe4ff */
[----:B------:R-:W-:Y:S01]  /*3e90*/  UIADD3 URZ, UP0, UPT, UR13, UR4, URZ ;  /* 0x000000040dff7290 */ /* 0x000fe2000ff1e0ff */
[----:B------:R-:W-:Y:S01]  /*3ea0*/  UMOV UR6, UR5 ;  /* 0x0000000500067c82 */ /* 0x000fe20008000000 */
[----:B------:R-:W-:Y:S02]  /*3eb0*/  UMOV UR9, 0x500 ;  /* 0x0000050000097882 */ /* 0x000fe40000000000 */
[----:B------:R-:W-:-:S04]  /*3ec0*/  UIMAD.WIDE.U32.X UR6, UR8, -0x33333334, UR6, UP0 ;  /* 0xcccccccc080678a5 */ /* 0x000fc800080e0406 */
[----:B------:R-:W-:-:S04]  /*3ed0*/  USHF.R.U64 UR5, UR6, 0xa, UR7 ;  /* 0x0000000a06057899 */ /* 0x000fc80008001207 */
[----:B------:R-:W-:-:S04]  /*3ee0*/  ULOP3.LUT UR4, UR5, 0x1, URZ, 0xc0, !UPT ;  /* 0x0000000105047892 */ /* 0x000fc8000f8ec0ff */
[----:B------:R-:W-:-:S03]  /*3ef0*/  UISETP.NE.U32.AND UP0, UPT, UR4, 0x1, UPT ;  /* 0x000000010400788c */ /* 0x000fc6000bf05070 */
[----:B------:R-:W-:Y:S01]  /*3f00*/  UMOV UR4, URZ ;  /* 0x000000ff00047c82 */ /* 0x000fe20008000000 */
[----:B------:R-:W-:Y:S01]  /*3f10*/  UISETP.NE.U32.AND.EX UP0, UPT, URZ, URZ, UPT, UP0 ;  /* 0x000000ffff00728c */ /* 0x000fe2000bf05100 */
[----:B------:R-:W-:Y:S10]  /*3f20*/  BRA.U !UP1, `(.L_x_72) ;  /* 0x0000000909307547 */ /* 0x000ff4000b800000 */
[----:B------:R-:W0:Y:S01]  /*3f30*/  LDCU.64 UR8, c[0x0][0x380] ;  /* 0x00007000ff0877ac */ /* 0x000e220008000a00 */
[----:B------:R-:W-:Y:S01]  /*3f40*/  UIADD3 UR5, UP1, UPT, UR5, 0x1, URZ ;  /* 0x0000000105057890 */ /* 0x000fe2000ff3e0ff */
[----:B------:R-:W-:-:S03]  /*3f50*/  UMOV UR4, URZ ;  /* 0x000000ff00047c82 */ /* 0x000fc60008000000 */
[----:B------:R-:W-:Y:S02]  /*3f60*/  ULEA.HI.X UR6, UR7, URZ, URZ, 0x16, UP1 ;  /* 0x000000ff07067291 */ /* 0x000fe400088fb4ff */
[----:B------:R-:W-:Y:S02]  /*3f70*/  ULOP3.LUT UR5, UR5, 0xfffffffe, URZ, 0xc0, !UPT ;  /* 0xfffffffe05057892 */ /* 0x000fe4000f8ec0ff */
[----:B------:R-:W-:Y:S01]  /*3f80*/  ULOP3.LUT UR6, UR6, 0x7fffff, URZ, 0xc0, !UPT ;  /* 0x007fffff06067892 */ /* 0x000fe2000f8ec0ff */
[----:B0-----:R-:W-:-:S04]  /*3f90*/  LEA R4, P0, R0, UR8, 0x4 ;  /* 0x0000000800047c11 */ /* 0x001fc8000f8020ff */
[----:B------:R-:W-:Y:S02]  /*3fa0*/  IADD3 R4, P1, PT, R4, 0xe008, RZ ;  /* 0x0000e00804047810 */ /* 0x000fe40007f3e0ff */
[----:B------:R-:W-:Y:S01]  /*3fb0*/  LEA.HI.X R0, R0, UR9, RZ, 0x4, P0 ;  /* 0x0000000900007c11 */ /* 0x000fe200080f24ff */
[----:B------:R-:W-:-:S04]  /*3fc0*/  UMOV UR9, 0x500 ;  /* 0x0000050000097882 */ /* 0x000fc80000000000 */
[----:B------:R-:W-:-:S07]  /*3fd0*/  IMAD.X R5, RZ, RZ, R0, P1 ;  /* 0x000000ffff057224 */ /* 0x000fce00008e0600 */
.L_x_73:
[----:B------:R-:W2:Y:S04]  /*3fe0*/  LDG.E.64.CONSTANT R12, desc[UR10][R4.64+-0x9008] ;  /* 0xff6ff80a040c7981 */ /* 0x000ea8000c1e9b00 */
[----:B------:R-:W3:Y:S04]  /*3ff0*/  LDG.E.64.CONSTANT R16, desc[UR10][R4.64+-0x9000] ;  /* 0xff70000a04107981 */ /* 0x000ee8000c1e9b00 */
[----:B------:R-:W4:Y:S04]  /*4000*/  LDG.E.64.CONSTANT R18, desc[UR10][R4.64+-0x8008] ;  /* 0xff7ff80a04127981 */ /* 0x000f28000c1e9b00 */
[----:B------:R-:W5:Y:S04]  /*4010*/  LDG.E.64.CONSTANT R20, desc[UR10][R4.64+-0x8000] ;  /* 0xff80000a04147981 */ /* 0x000f68000c1e9b00 */
[----:B------:R-:W5:Y:S04]  /*4020*/  LDG.E.64.CONSTANT R22, desc[UR10][R4.64+-0x7008] ;  /* 0xff8ff80a04167981 */ /* 0x000f68000c1e9b00 */
[----:B------:R-:W5:Y:S04]  /*4030*/  LDG.E.64.CONSTANT R24, desc[UR10][R4.64+-0x7000] ;  /* 0xff90000a04187981 */ /* 0x000f68000c1e9b00 */
[----:B------:R-:W5:Y:S04]  /*4040*/  LDG.E.64.CONSTANT R26, desc[UR10][R4.64+-0x6008] ;  /* 0xff9ff80a041a7981 */ /* 0x000f68000c1e9b00 */
[----:B------:R-:W5:Y:S04]  /*4050*/  LDG.E.64.CONSTANT R6, desc[UR10][R4.64+-0x6000] ;  /* 0xffa0000a04067981 */ /* 0x000f68000c1e9b00 */
[----:B------:R-:W5:Y:S01]  /*4060*/  LDG.E.64.CONSTANT R14, desc[UR10][R4.64+-0x4000] ;  /* 0xffc0000a040e7981 */ /* 0x000f62000c1e9b00 */
[----:B--2---:R-:W-:-:S14]  /*4070*/  DSETP.GEU.AND P2, PT, R28, R12, PT ;  /* 0x0000000c1c00722a */ /* 0x004fdc0003f4e000 */
[----:B---3--:R-:W-:-:S04]  /*4080*/  @P2 ISETP.GE.U32.AND P0, PT, R8, R16, PT ;  /* 0x000000100800220c */ /* 0x008fc80003f06070 */
[----:B------:R-:W-:-:S13]  /*4090*/  @P2 ISETP.GE.AND.EX P0, PT, R9, R17, PT, P0 ;  /* 0x000000110900220c */ /* 0x000fda0003f06300 */
[----:B------:R-:W-:-:S06]  /*40a0*/  @P2 DSETP.GT.OR P0, PT, R28, R12, !P0 ;  /* 0x0000000c1c00222a */ /* 0x000fcc0004704400 */
[----:B------:R-:W-:Y:S02]  /*40b0*/  @P2 FSEL R11, R29, R13, P0 ;  /* 0x0000000d1d0b2208 */ /* 0x000fe40000000000 */
[----:B------:R-:W-:Y:S02]  /*40c0*/  @P2 FSEL R0, R28, R12, P0 ;  /* 0x0000000c1c002208 */ /* 0x000fe40000000000 */
[----:B------:R-:W2:Y:S01]  /*40d0*/  LDG.E.64.CONSTANT R28, desc[UR10][R4.64+-0x5008] ;  /* 0xffaff80a041c7981 */ /* 0x000ea2000c1e9b00 */
[----:B------:R-:W-:Y:S02]  /*40e0*/  @P2 IMAD.MOV.U32 R13, RZ, RZ, R11 ;  /* 0x000000ffff0d2224 */ /* 0x000fe400078e000b */
[----:B------:R-:W-:Y:S01]  /*40f0*/  @P2 IMAD.MOV.U32 R12, RZ, RZ, R0 ;  /* 0x000000ffff0c2224 */ /* 0x000fe200078e0000 */
[----:B------:R-:W3:Y:S05]  /*4100*/  LDG.E.64.CONSTANT R10, desc[UR10][R4.64+-0x5000] ;  /* 0xffb0000a040a7981 */ /* 0x000eea000c1e9b00 */
[----:B----4-:R-:W-:Y:S01]  /*4110*/  DSETP.GEU.AND P1, PT, R12, R18, PT ;  /* 0x000000120c00722a */ /* 0x010fe20003f2e000 */
[----:B------:R-:W-:-:S02]  /*4120*/  @P2 SEL R16, R8, R16, P0 ;  /* 0x0000001008102207 */ /* 0x000fc40000000000 */
[----:B------:R-:W-:-:S11]  /*4130*/  @P2 SEL R17, R9, R17, P0 ;  /* 0x0000001109112207 */ /* 0x000fd60000000000 */
[----:B-----5:R-:W-:-:S04]  /*4140*/  @P1 ISETP.GE.U32.AND P0, PT, R16, R20, PT ;  /* 0x000000141000120c */ /* 0x020fc80003f06070 */
[----:B------:R-:W-:-:S13]  /*4150*/  @P1 ISETP.GE.AND.EX P0, PT, R17, R21, PT, P0 ;  /* 0x000000151100120c */ /* 0x000fda0003f06300 */
[----:B------:R-:W-:-:S06]  /*4160*/  @P1 DSETP.GT.OR P0, PT, R12, R18, !P0 ;  /* 0x000000120c00122a */ /* 0x000fcc0004704400 */
[----:B------:R-:W-:Y:S02]  /*4170*/  @P1 FSEL R0, R12, R18, P0 ;  /* 0x000000120c001208 */ /* 0x000fe40000000000 */
[----:B------:R-:W-:Y:S02]  /*4180*/  @P1 FSEL R9, R13, R19, P0 ;  /* 0x000000130d091208 */ /* 0x000fe40000000000 */
[----:B------:R-:W4:Y:S01]  /*4190*/  LDG.E.64.CONSTANT R12, desc[UR10][R4.64+-0x4008] ;  /* 0xffbff80a040c7981 */ /* 0x000f22000c1e9b00 */
[----:B------:R-:W-:Y:S02]  /*41a0*/  @P1 IMAD.MOV.U32 R18, RZ, RZ, R0 ;  /* 0x000000ffff121224 */ /* 0x000fe400078e0000 */
[----:B------:R-:W-:Y:S01]  /*41b0*/  @P1 IMAD.MOV.U32 R19, RZ, RZ, R9 ;  /* 0x000000ffff131224 */ /* 0x000fe200078e0009 */
[----:B------:R-:W-:Y:S01]  /*41c0*/  @P1 SEL R20, R16, R20, P0 ;  /* 0x0000001410141207 */ /* 0x000fe20000000000 */
[----:B------:R-:W5:Y:S04]  /*41d0*/  LDG.E.64.CONSTANT R8, desc[UR10][R4.64] ;  /* 0x0000000a04087981 */ /* 0x000f68000c1e9b00 */
[----:B------:R-:W-:Y:S01]  /*41e0*/  DSETP.GEU.AND P2, PT, R18, R22, PT ;  /* 0x000000161200722a */ /* 0x000fe20003f4e000 */
[----:B------:R-:W-:-:S02]  /*41f0*/  @P1 SEL R21, R17, R21, P0 ;  /* 0x0000001511151207 */ /* 0x000fc40000000000 */
[----:B------:R-:W5:Y:S11]  /*4200*/  LDG.E.64.CONSTANT R16, desc[UR10][R4.64+-0x3008] ;  /* 0xffcff80a04107981 */ /* 0x000f76000c1e9b00 */
[----:B------:R-:W-:-:S04]  /*4210*/  @P2 ISETP.GE.U32.AND P0, PT, R20, R24, PT ;  /* 0x000000181400220c */ /* 0x000fc80003f06070 */
[----:B------:R-:W-:-:S13]  /*4220*/  @P2 ISETP.GE.AND.EX P0, PT, R21, R25, PT, P0 ;  /* 0x000000191500220c */ /* 0x000fda0003f06300 */
[----:B------:R-:W-:-:S06]  /*4230*/  @P2 DSETP.GT.OR P0, PT, R18, R22, !P0 ;  /* 0x000000161200222a */ /* 0x000fcc0004704400 */
[----:B------:R-:W-:Y:S02]  /*4240*/  @P2 FSEL R0, R18, R22, P0 ;  /* 0x0000001612002208 */ /* 0x000fe40000000000 */
[----:B------:R-:W-:-:S03]  /*4250*/  @P2 FSEL R19, R19, R23, P0 ;  /* 0x0000001713132208 */ /* 0x000fc60000000000 */
[----:B------:R-:W-:Y:S02]  /*4260*/  @P2 IMAD.MOV.U32 R22, RZ, RZ, R0 ;  /* 0x000000ffff162224 */ /* 0x000fe400078e0000 */
[----:B------:R-:W-:Y:S02]  /*4270*/  @P2 IMAD.MOV.U32 R23, RZ, RZ, R19 ;  /* 0x000000ffff172224 */ /* 0x000fe400078e0013 */
[----:B------:R-:W5:Y:S04]  /*4280*/  LDG.E.64.CONSTANT R18, desc[UR10][R4.64+-0x3000] ;  /* 0xffd0000a04127981 */ /* 0x000f68000c1e9b00 */
[----:B------:R-:W-:Y:S01]  /*4290*/  DSETP.GEU.AND P1, PT, R22, R26, PT ;  /* 0x0000001a1600722a */ /* 0x000fe20003f2e000 */
[----:B------:R-:W-:Y:S02]  /*42a0*/  @P2 SEL R24, R20, R24, P0 ;  /* 0x0000001814182207 */ /* 0x000fe40000000000 */
[----:B------:R-:W-:-:S02]  /*42b0*/  @P2 SEL R25, R21, R25, P0 ;  /* 0x0000001915192207 */ /* 0x000fc40000000000 */
[----:B------:R-:W5:Y:S09]  /*42c0*/  LDG.E.64.CONSTANT R20, desc[UR10][R4.64+-0x2008] ;  /* 0xffdff80a04147981 */ /* 0x000f72000c1e9b00 */
[----:B------:R-:W-:-:S04]  /*42d0*/  @P1 ISETP.GE.U32.AND P0, PT, R24, R6, PT ;  /* 0x000000061800120c */ /* 0x000fc80003f06070 */
[----:B------:R-:W-:-:S13]  /*42e0*/  @P1 ISETP.GE.AND.EX P0, PT, R25, R7, PT, P0 ;  /* 0x000000071900120c */ /* 0x000fda0003f06300 */
[----:B------:R-:W-:-:S06]  /*42f0*/  @P1 DSETP.GT.OR P0, PT, R22, R26, !P0 ;  /* 0x0000001a1600122a */ /* 0x000fcc0004704400 */
[----:B------:R-:W-:Y:S02]  /*4300*/  @P1 FSEL R0, R22, R26, P0 ;  /* 0x0000001a16001208 */ /* 0x000fe40000000000 */
[----:B------:R-:W-:-:S03]  /*4310*/  @P1 FSEL R23, R23, R27, P0 ;  /* 0x0000001b17171208 */ /* 0x000fc60000000000 */
[----:B------:R-:W-:Y:S02]  /*4320*/  @P1 IMAD.MOV.U32 R26, RZ, RZ, R0 ;  /* 0x000000ffff1a1224 */ /* 0x000fe400078e0000 */
[----:B------:R-:W-:Y:S02]  /*4330*/  @P1 IMAD.MOV.U32 R27, RZ, RZ, R23 ;  /* 0x000000ffff1b1224 */ /* 0x000fe400078e0017 */
[----:B------:R-:W5:Y:S01]  /*4340*/  LDG.E.64.CONSTANT R22, desc[UR10][R4.64+-0x2000] ;  /* 0xffe0000a04167981 */ /* 0x000f62000c1e9b00 */
[----:B------:R-:W-:Y:S02]  /*4350*/  @P1 SEL R6, R24, R6, P0 ;  /* 0x0000000618061207 */ /* 0x000fe40000000000 */
[----:B------:R-:W-:Y:S02]  /*4360*/  @P1 SEL R7, R25, R7, P0 ;  /* 0x0000000719071207 */ /* 0x000fe40000000000 */
[----:B------:R-:W5:Y:S01]  /*4370*/  LDG.E.64.CONSTANT R24, desc[UR10][R4.64+-0x1008] ;  /* 0xffeff80a04187981 */ /* 0x000f62000c1e9b00 */
[----:B--2---:R-:W-:-:S14]  /*4380*/  DSETP.GEU.AND P2, PT, R26, R28, PT ;  /* 0x0000001c1a00722a */ /* 0x004fdc0003f4e000 */
[----:B---3--:R-:W-:-:S04]  /*4390*/  @P2 ISETP.GE.U32.AND P0, PT, R6, R10, PT ;  /* 0x0000000a0600220c */ /* 0x008fc80003f06070 */
[----:B------:R-:W-:-:S13]  /*43a0*/  @P2 ISETP.GE.AND.EX P0, PT, R7, R11, PT, P0 ;  /* 0x0000000b0700220c */ /* 0x000fda0003f06300 */
[----:B------:R-:W-:-:S06]  /*43b0*/  @P2 DSETP.GT.OR P0, PT, R26, R28, !P0 ;  /* 0x0000001c1a00222a */ /* 0x000fcc0004704400 */
[----:B------:R-:W-:Y:S02]  /*43c0*/  @P2 FSEL R0, R26, R28, P0 ;  /* 0x0000001c1a002208 */ /* 0x000fe40000000000 */
[----:B------:R-:W-:-:S03]  /*43d0*/  @P2 FSEL R27, R27, R29, P0 ;  /* 0x0000001d1b1b2208 */ /* 0x000fc60000000000 */
[----:B------:R-:W-:Y:S02]  /*43e0*/  @P2 IMAD.MOV.U32 R28, RZ, RZ, R0 ;  /* 0x000000ffff1c2224 */ /* 0x000fe400078e0000 */
[----:B------:R-:W-:Y:S02]  /*43f0*/  @P2 IMAD.MOV.U32 R29, RZ, RZ, R27 ;  /* 0x000000ffff1d2224 */ /* 0x000fe400078e001b */
[----:B------:R-:W2:Y:S04]  /*4400*/  LDG.E.64.CONSTANT R26, desc[UR10][R4.64+-0x1000] ;  /* 0xfff0000a041a7981 */ /* 0x000ea8000c1e9b00 */
[----:B----4-:R-:W-:Y:S01]  /*4410*/  DSETP.GEU.AND P1, PT, R28, R12, PT ;  /* 0x0000000c1c00722a */ /* 0x010fe20003f2e000 */
[----:B------:R-:W-:Y:S02]  /*4420*/  @P2 SEL R10, R6, R10, P0 ;  /* 0x0000000a060a2207 */ /* 0x000fe40000000000 */
[----:B------:R-:W-:-:S11]  /*4430*/  @P2 SEL R11, R7, R11, P0 ;  /* 0x0000000b070b2207 */ /* 0x000fd60000000000 */
[----:B------:R-:W-:-:S04]  /*4440*/  @P1 ISETP.GE.U32.AND P0, PT, R10, R14, PT ;  /* 0x0000000e0a00120c */ /* 0x000fc80003f06070 */
[----:B------:R-:W-:-:S13]  /*4450*/  @P1 ISETP.GE.AND.EX P0, PT, R11, R15, PT, P0 ;  /* 0x0000000f0b00120c */ /* 0x000fda0003f06300 */
[----:B------:R-:W-:-:S06]  /*4460*/  @P1 DSETP.GT.OR P0, PT, R28, R12, !P0 ;  /* 0x0000000c1c00122a */ /* 0x000fcc0004704400 */
[----:B------:R-:W-:Y:S02]  /*4470*/  @P1 FSEL R0, R28, R12, P0 ;  /* 0x0000000c1c001208 */ /* 0x000fe40000000000 */
[----:B------:R-:W-:Y:S02]  /*4480*/  @P1 FSEL R7, R29, R13, P0 ;  /* 0x0000000d1d071208 */ /* 0x000fe40000000000 */
[----:B------:R-:W3:Y:S01]  /*4490*/  LDG.E.64.CONSTANT R28, desc[UR10][R4.64+-0x8] ;  /* 0xfffff80a041c7981 */ /* 0x000ee2000c1e9b00 */
[----:B------:R-:W-:Y:S02]  /*44a0*/  @P1 IMAD.MOV.U32 R12, RZ, RZ, R0 ;  /* 0x000000ffff0c1224 */ /* 0x000fe400078e0000 */
[----:B------:R-:W-:-:S06]  /*44b0*/  @P1 IMAD.MOV.U32 R13, RZ, RZ, R7 ;  /* 0x000000ffff0d1224 */ /* 0x000fcc00078e0007 */
[----:B-----5:R-:W-:Y:S01]  /*44c0*/  DSETP.GEU.AND P2, PT, R12, R16, PT ;  /* 0x000000100c00722a */ /* 0x020fe20003f4e000 */
[----:B------:R-:W-:Y:S02]  /*44d0*/  @P1 SEL R14, R10, R14, P0 ;  /* 0x0000000e0a0e1207 */ /* 0x000fe40000000000 */
[----:B------:R-:W-:-:S11]  /*44e0*/  @P1 SEL R15, R11, R15, P0 ;  /* 0x0000000f0b0f1207 */ /* 0x000fd60000000000 */
[----:B------:R-:W-:-:S04]  /*44f0*/  @P2 ISETP.GE.U32.AND P0, PT, R14, R18, PT ;  /* 0x000000120e00220c */ /* 0x000fc80003f06070 */
[----:B------:R-:W-:-:S13]  /*4500*/  @P2 ISETP.GE.AND.EX P0, PT, R15, R19, PT, P0 ;  /* 0x000000130f00220c */ /* 0x000fda0003f06300 */
[----:B------:R-:W-:-:S06]  /*4510*/  @P2 DSETP.GT.OR P0, PT, R12, R16, !P0 ;  /* 0x000000100c00222a */ /* 0x000fcc0004704400 */
[----:B------:R-:W-:Y:S02]  /*4520*/  @P2 FSEL R0, R12, R16, P0 ;  /* 0x000000100c002208 */ /* 0x000fe40000000000 */
[----:B------:R-:W-:-:S03]  /*4530*/  @P2 FSEL R13, R13, R17, P0 ;  /* 0x000000110d0d2208 */ /* 0x000fc60000000000 */
[----:B------:R-:W-:Y:S02]  /*4540*/  @P2 IMAD.MOV.U32 R16, RZ, RZ, R0 ;  /* 0x000000ffff102224 */ /* 0x000fe400078e0000 */
[----:B------:R-:W-:-:S06]  /*4550*/  @P2 IMAD.MOV.U32 R17, RZ, RZ, R13 ;  /* 0x000000ffff112224 */ /* 0x000fcc00078e000d */
[----:B------:R-:W-:Y:S01]  /*4560*/  DSETP.GEU.AND P1, PT, R16, R20, PT ;  /* 0x000000141000722a */ /* 0x000fe20003f2e000 */
        /* <DEDUP_REMOVED lines=11> */
[----:B------:R-:W-:Y:S01]  /*4620*/  @P1 SEL R23, R19, R23, P0 ;  /* 0x0000001713171207 */ /* 0x000fe20000000000 */
[----:B------:R-:W-:-:S04]  /*4630*/  UIADD3 UR5, UP1, UPT, UR5, -0x2, URZ ;  /* 0xfffffffe05057890 */ /* 0x000fc8000ff3e0ff */
[----:B------:R-:W-:Y:S02]  /*4640*/  UIADD3.X UR6, UPT, UPT, UR6, -0x1, URZ, UP1, !UPT ;  /* 0xffffffff06067890 */ /* 0x000fe40008ffe4ff */
[----:B------:R-:W-:-:S04]  /*4650*/  UISETP.NE.U32.AND UP1, UPT, UR5, URZ, UPT ;  /* 0x000000ff0500728c */ /* 0x000fc8000bf25070 */
[----:B------:R-:W-:Y:S02]  /*4660*/  UISETP.NE.AND.EX UP1, UPT, UR6, URZ, UPT, UP1 ;  /* 0x000000ff0600728c */ /* 0x000fe4000bf25310 */
[----:B------:R-:W-:-:S04]  /*4670*/  UIADD3 UR9, UP2, UPT, UR9, 0xa00, URZ ;  /* 0x00000a0009097890 */ /* 0x000fc8000ff5e0ff */
[----:B------:R-:W-:Y:S01]  /*4680*/  UIADD3.X UR4, UPT, UPT, URZ, UR4, URZ, UP2, !UPT ;  /* 0x00000004ff047290 */ /* 0x000fe200097fe4ff */
[----:B--2---:R-:W-:-:S04]  /*4690*/  @P2 ISETP.GE.U32.AND P0, PT, R22, R26, PT ;  /* 0x0000001a1600220c */ /* 0x004fc80003f06070 */
[----:B------:R-:W-:-:S13]  /*46a0*/  @P2 ISETP.GE.AND.EX P0, PT, R23, R27, PT, P0 ;  /* 0x0000001b1700220c */ /* 0x000fda0003f06300 */
[----:B------:R-:W-:-:S06]  /*46b0*/  @P2 DSETP.GT.OR P0, PT, R20, R24, !P0 ;  /* 0x000000181400222a */ /* 0x000fcc0004704400 */
[----:B------:R-:W-:Y:S02]  /*46c0*/  @P2 FSEL R0, R20, R24, P0 ;  /* 0x0000001814002208 */ /* 0x000fe40000000000 */
[----:B------:R-:W-:-:S03]  /*46d0*/  @P2 FSEL R21, R21, R25, P0 ;  /* 0x0000001915152208 */ /* 0x000fc60000000000 */
[----:B------:R-:W-:Y:S02]  /*46e0*/  @P2 IMAD.MOV.U32 R24, RZ, RZ, R0 ;  /* 0x000000ffff182224 */ /* 0x000fe400078e0000 */
[----:B------:R-:W-:Y:S01]  /*46f0*/  @P2 IMAD.MOV.U32 R25, RZ, RZ, R21 ;  /* 0x000000ffff192224 */ /* 0x000fe200078e0015 */
[----:B------:R-:W-:-:S05]  /*4700*/  @P2 SEL R26, R22, R26, P0 ;  /* 0x0000001a161a2207 */ /* 0x000fca0000000000 */
[----:B---3--:R-:W-:Y:S01]  /*4710*/  DSETP.GEU.AND P1, PT, R24, R28, PT ;  /* 0x0000001c1800722a */ /* 0x008fe20003f2e000 */
[----:B------:R-:W-:-:S13]  /*4720*/  @P2 SEL R27, R23, R27, P0 ;  /* 0x0000001b171b2207 */ /* 0x000fda0000000000 */
[----:B------:R-:W-:-:S04]  /*4730*/  @P1 ISETP.GE.U32.AND P0, PT, R26, R8, PT ;  /* 0x000000081a00120c */ /* 0x000fc80003f06070 */
[----:B------:R-:W-:Y:S02]  /*4740*/  @P1 ISETP.GE.AND.EX P0, PT, R27, R9, PT, P0 ;  /* 0x000000091b00120c */ /* 0x000fe40003f06300 */
[----:B------:R-:W-:-:S11]  /*4750*/  IADD3 R4, P2, PT, R4, 0xa000, RZ ;  /* 0x0000a00004047810 */ /* 0x000fd60007f5e0ff */
[----:B------:R-:W-:Y:S01]  /*4760*/  @P1 DSETP.GT.OR P0, PT, R24, R28, !P0 ;  /* 0x0000001c1800122a */ /* 0x000fe20004704400 */
[----:B------:R-:W-:-:S05]  /*4770*/  IMAD.X R5, RZ, RZ, R5, P2 ;  /* 0x000000ffff057224 */ /* 0x000fca00010e0605 */
[----:B------:R-:W-:Y:S02]  /*4780*/  @P1 FSEL R0, R24, R28, P0 ;  /* 0x0000001c18001208 */ /* 0x000fe40000000000 */
[----:B------:R-:W-:Y:S02]  /*4790*/  @P1 FSEL R25, R25, R29, P0 ;  /* 0x0000001d19191208 */ /* 0x000fe40000000000 */
[----:B------:R-:W-:Y:S01]  /*47a0*/  @P1 SEL R8, R26, R8, P0 ;  /* 0x000000081a081207 */ /* 0x000fe20000000000 */
[----:B------:R-:W-:Y:S01]  /*47b0*/  @P1 IMAD.MOV.U32 R28, RZ, RZ, R0 ;  /* 0x000000ffff1c1224 */ /* 0x000fe200078e0000 */
[----:B------:R-:W-:Y:S01]  /*47c0*/  @P1 SEL R9, R27, R9, P0 ;  /* 0x000000091b091207 */ /* 0x000fe20000000000 */
[----:B------:R-:W-:Y:S01]  /*47d0*/  @P1 IMAD.MOV.U32 R29, RZ, RZ, R25 ;  /* 0x000000ffff1d1224 */ /* 0x000fe200078e0019 */
[----:B------:R-:W-:Y:S06]  /*47e0*/  BRA.U UP1, `(.L_x_73) ;  /* 0xfffffff501fc7547 */ /* 0x000fec000b83ffff */
.L_x_72:
[----:B------:R-:W-:Y:S05]  /*47f0*/  BRA.U !UP0, `(.L_x_71) ;  /* 0x00000005081c7547 */ /* 0x000fea000b800000 */
[----:B------:R-:W-:Y:S02]  /*4800*/  IMAD.U32 R25, RZ, RZ, UR9 ;  /* 0x00000009ff197e24 */ /* 0x000fe4000f8e00ff */
[----:B------:R-:W-:Y:S02]  /*4810*/  IMAD.U32 R5, RZ, RZ, UR9 ;  /* 0x00000009ff057e24 */ /* 0x000fe4000f8e00ff */
[----:B------:R-:W-:Y:S01]  /*4820*/  IMAD.U32 R0, RZ, RZ, UR4 ;  /* 0x00000004ff007e24 */ /* 0x000fe2000f8e00ff */
[----:B------:R-:W-:-:S04]  /*4830*/  LEA R24, P0, R25, R2, 0x4 ;  /* 0x0000000219187211 */ /* 0x000fc800078020ff */
[----:B------:R-:W-:-:S05]  /*4840*/  LEA.HI.X R25, R5, R3, R0, 0x4, P0 ;  /* 0x0000000305197211 */ /* 0x000fca00000f2400 */
        /* <DEDUP_REMOVED lines=8> */
[----:B------:R-:W5:Y:S04]  /*48d0*/  LDG.E.64.CONSTANT R2, desc[UR10][R24.64+0x4000] ;  /* 0x0040000a18027981 */ /* 0x000f68000c1e9b00 */
[----:B------:R-:W5:Y:S01]  /*48e0*/  LDG.E.64.CONSTANT R6, desc[UR10][R24.64+0x4008] ;  /* 0x0040080a18067981 */ /* 0x000f62000c1e9b00 */
[----:B------:R-:W-:-:S04]  /*48f0*/  UIADD3 UR9, UP0, UPT, UR9, 0x500, URZ ;  /* 0x0000050009097890 */ /* 0x000fc8000ff1e0ff */
[----:B------:R-:W-:Y:S01]  /*4900*/  UIADD3.X UR4, UPT, UPT, URZ, UR4, URZ, UP0, !UPT ;  /* 0x00000004ff047290 */ /* 0x000fe200087fe4ff */
[----:B--2---:R-:W-:-:S14]  /*4910*/  DSETP.GEU.AND P2, PT, R28, R22, PT ;  /* 0x000000161c00722a */ /* 0x004fdc0003f4e000 */
[----:B---3--:R-:W-:-:S04]  /*4920*/  @P2 ISETP.GE.U32.AND P0, PT, R8, R20, PT ;  /* 0x000000140800220c */ /* 0x008fc80003f06070 */
        /* <DEDUP_REMOVED lines=47> */
[----:B------:R-:W-:Y:S02]  /*4c20*/  @P2 IMAD.MOV.U32 R3, RZ, RZ, R11 ;  /* 0x000000ffff032224 */ /* 0x000fe400078e000b */
[----:B------:R-:W-:Y:S02]  /*4c30*/  IMAD.MOV.U32 R8, RZ, RZ, R6 ;  /* 0x000000ffff087224 */ /* 0x000fe400078e0006 */
[----:B------:R-:W-:-:S02]  /*4c40*/  IMAD.MOV.U32 R9, RZ, RZ, R7 ;  /* 0x000000ffff097224 */ /* 0x000fc400078e0007 */
[----:B------:R-:W-:Y:S02]  /*4c50*/  IMAD.MOV.U32 R28, RZ, RZ, R2 ;  /* 0x000000ffff1c7224 */ /* 0x000fe400078e0002 */
[----:B------:R-:W-:-:S07]  /*4c60*/  IMAD.MOV.U32 R29, RZ, RZ, R3 ;  /* 0x000000ffff1d7224 */ /* 0x000fce00078e0003 */
.L_x_71:
[----:B------:R-:W0:Y:S01]  /*4c70*/  LDCU UR6, c[0x0][0x390] ;  /* 0x00007200ff0677ac */ /* 0x000e220008000800 */
[----:B------:R-:W1:Y:S01]  /*4c80*/  S2R R0, SR_TID.X ;  /* 0x0000000000007919 */ /* 0x000e620000002100 */
[----:B0-----:R-:W-:Y:S02]  /*4c90*/  USHF.R.S32.HI UR5, URZ, 0x1f, UR6 ;  /* 0x0000001fff057899 */ /* 0x001fe40008011406 */
[----:B------:R-:W-:-:S04]  /*4ca0*/  UISETP.GE.U32.AND UP0, UPT, UR9, UR6, UPT ;  /* 0x000000060900728c */ /* 0x000fc8000bf06070 */
[----:B------:R-:W-:-:S09]  /*4cb0*/  UISETP.GE.AND.EX UP0, UPT, UR4, UR5, UPT, UP0 ;  /* 0x000000050400728c */ /* 0x000fd2000bf06300 */
[----:B-1----:R-:W-:Y:S05]  /*4cc0*/  BRA.U UP0, `(.L_x_74) ;  /* 0x0000000900a07547 */ /* 0x002fea000b800000 */
[----:B------:R-:W-:Y:S01]  /*4cd0*/  UIADD3 UR5, UPT, UPT, -UR9, UR6, URZ ;  /* 0x0000000609057290 */ /* 0x000fe2000fffe1ff */
[----:B------:R-:W-:Y:S05]  /*4ce0*/  BSSY.RECONVERGENT B1, `(.L_x_74) ;  /* 0x00000a6000017945 */ /* 0x000fea0003800200 */
[----:B------:R-:W-:-:S13]  /*4cf0*/  ISETP.GE.AND P0, PT, R0, UR5, PT ;  /* 0x0000000500007c0c */ /* 0x000fda000bf06270 */
[----:B------:R-:W-:Y:S05]  /*4d00*/  @P0 BRA `(.L_x_75) ;  /* 0x00000008008c0947 */ /* 0x000fea0003800000 */
[----:B------:R-:W-:Y:S01]  /*4d10*/  IMAD.U32 R3, RZ, RZ, UR6 ;  /* 0x00000006ff037e24 */ /* 0x000fe2000f8e00ff */
[----:B------:R-:W-:Y:S01]  /*4d20*/  LOP3.LUT R2, RZ, R0, RZ, 0x33, !PT ;  /* 0x00000000ff027212 */ /* 0x000fe200078e33ff */
[----:B------:R-:W-:Y:S01]  /*4d30*/  BSSY.RECONVERGENT B2, `(.L_x_76) ;  /* 0x0000032000027945 */ /* 0x000fe20003800200 */
[----:B------:R-:W-:Y:S02]  /*4d40*/  IMAD.MOV.U32 R16, RZ, RZ, R0 ;  /* 0x000000ffff107224 */ /* 0x000fe400078e0000 */
[----:B------:R-:W-:-:S04]  /*4d50*/  IADD3 R14, PT, PT, R3, -UR9, R2 ;  /* 0x80000009030e7c10 */ /* 0x000fc8000fffe002 */
[----:B------:R-:W-:-:S04]  /*4d60*/  LOP3.LUT R2, R14, 0x300, RZ, 0xc0, !PT ;  /* 0x000003000e027812 */ /* 0x000fc800078ec0ff */
[----:B------:R-:W-:-:S13]  /*4d70*/  ISETP.NE.AND P0, PT, R2, 0x300, PT ;  /* 0x000003000200780c */ /* 0x000fda0003f05270 */
[----:B------:R-:W-:Y:S05]  /*4d80*/  @!P0 BRA `(.L_x_77) ;  /* 0x0000000000b08947 */ /* 0x000fea0003800000 */
[----:B------:R-:W0:Y:S01]  /*4d90*/  LDCU.64 UR12, c[0x0][0x380] ;  /* 0x00007000ff0c77ac */ /* 0x000e220008000a00 */
[----:B------:R-:W-:Y:S01]  /*4da0*/  IADD3 R5, P0, PT, R0, UR9, RZ ;  /* 0x0000000900057c10 */ /* 0x000fe2000ff1e0ff */
[----:B------:R-:W-:Y:S01]  /*4db0*/  IMAD.MOV.U32 R16, RZ, RZ, R0 ;  /* 0x000000ffff107224 */ /* 0x000fe200078e0000 */
[----:B------:R-:W-:-:S03]  /*4dc0*/  LEA.HI R2, R14, 0x1, RZ, 0x18 ;  /* 0x000000010e027811 */ /* 0x000fc600078fc0ff */
[----:B------:R-:W-:Y:S01]  /*4dd0*/  IMAD.X R4, RZ, RZ, UR4, P0 ;  /* 0x00000004ff047e24 */ /* 0x000fe200080e06ff */
[----:B------:R-:W-:-:S05]  /*4de0*/  LOP3.LUT R2, R2, 0x3, RZ, 0xc0, !PT ;  /* 0x0000000302027812 */ /* 0x000fca00078ec0ff */
[----:B------:R-:W-:Y:S01]  /*4df0*/  IMAD.MOV R12, RZ, RZ, -R2 ;  /* 0x000000ffff0c7224 */ /* 0x000fe200078e0a02 */
[----:B0-----:R-:W-:-:S04]  /*4e00*/  LEA R13, P1, R5, UR12, 0x4 ;  /* 0x0000000c050d7c11 */ /* 0x001fc8000f8220ff */
[----:B------:R-:W-:-:S09]  /*4e10*/  LEA.HI.X R5, R5, UR13, R4, 0x4, P1 ;  /* 0x0000000d05057c11 */ /* 0x000fd200088f2404 */
.L_x_80:
[----:B------:R-:W-:-:S05]  /*4e20*/  IMAD.MOV.U32 R4, RZ, RZ, R13 ;  /* 0x000000ffff047224 */ /* 0x000fca00078e000d */
[----:B------:R-:W2:Y:S04]  /*4e30*/  LDG.E.64.CONSTANT R6, desc[UR10][R4.64] ;  /* 0x0000000a04067981 */ /* 0x000ea8000c1e9b00 */
[----:B------:R-:W3:Y:S01]  /*4e40*/  LDG.E.64.CONSTANT R2, desc[UR10][R4.64+0x8] ;  /* 0x0000080a04027981 */ /* 0x000ee2000c1e9b00 */
[----:B------:R-:W-:Y:S01]  /*4e50*/  VIADD R12, R12, 0x1 ;  /* 0x000000010c0c7836 */ /* 0x000fe20000000000 */
[----:B------:R-:W-:Y:S01]  /*4e60*/  BSSY.RECONVERGENT B3, `(.L_x_78) ;  /* 0x000001b000037945 */ /* 0x000fe20003800200 */
[----:B------:R-:W-:Y:S01]  /*4e70*/  IMAD.MOV.U32 R15, RZ, RZ, R8 ;  /* 0x000000ffff0f7224 */ /* 0x000fe200078e0008 */
        /* <DEDUP_REMOVED lines=25> */
.L_x_79:
[----:B------:R-:W-:Y:S05]  /*5010*/  BSYNC.RECONVERGENT B3 ;  /* 0x0000000000037941 */ /* 0x000fea0003800200 */
.L_x_78:
[----:B------:R-:W-:Y:S02]  /*5020*/  IMAD.X R5, RZ, RZ, R5, P3 ;  /* 0x000000ffff057224 */ /* 0x000fe400018e0605 */
[----:B------:R-:W-:Y:S01]  /*5030*/  VIADD R16, R16, 0x100 ;  /* 0x0000010010107836 */ /* 0x000fe20000000000 */
[----:B------:R-:W-:Y:S06]  /*5040*/  @P2 BRA `(.L_x_80) ;  /* 0xfffffffc00742947 */ /* 0x000fec000383ffff */
.L_x_77:
[----:B------:R-:W-:Y:S05]  /*5050*/  BSYNC.RECONVERGENT B2 ;  /* 0x0000000000027941 */ /* 0x000fea0003800200 */
.L_x_76:
[----:B------:R-:W-:-:S13]  /*5060*/  ISETP.GE.U32.AND P0, PT, R14, 0x300, PT ;  /* 0x000003000e00780c */ /* 0x000fda0003f06070 */
[----:B------:R-:W-:Y:S05]  /*5070*/  @!P0 BRA `(.L_x_75) ;  /* 0x0000000400b08947 */ /* 0x000fea0003800000 */
[----:B------:R-:W0:Y:S01]  /*5080*/  LDCU.64 UR12, c[0x0][0x380] ;  /* 0x00007000ff0c77ac */ /* 0x000e220008000a00 */
[----:B------:R-:W-:-:S05]  /*5090*/  IADD3 R11, P0, PT, R16, UR9, RZ ;  /* 0x00000009100b7c10 */ /* 0x000fca000ff1e0ff */
[----:B------:R-:W-:Y:S01]  /*50a0*/  IMAD.X R2, RZ, RZ, UR4, P0 ;  /* 0x00000004ff027e24 */ /* 0x000fe200080e06ff */
[----:B0-----:R-:W-:-:S04]  /*50b0*/  LEA R10, P1, R11, UR12, 0x4 ;  /* 0x0000000c0b0a7c11 */ /* 0x001fc8000f8220ff */
[----:B------:R-:W-:Y:S02]  /*50c0*/  IADD3 R10, P0, PT, R10, 0x3008, RZ ;  /* 0x000030080a0a7810 */ /* 0x000fe40007f1e0ff */
[----:B------:R-:W-:-:S05]  /*50d0*/  LEA.HI.X R11, R11, UR13, R2, 0x4, P1 ;  /* 0x0000000d0b0b7c11 */ /* 0x000fca00088f2402 */
[----:B------:R-:W-:-:S07]  /*50e0*/  IMAD.X R11, RZ, RZ, R11, P0 ;  /* 0x000000ffff0b7224 */ /* 0x000fce00000e060b */
.L_x_89:
[----:B------:R-:W2:Y:S04]  /*50f0*/  LDG.E.64.CONSTANT R12, desc[UR10][R10.64+-0x3008] ;  /* 0xffcff80a0a0c7981 */ /* 0x000ea8000c1e9b00 */
[----:B------:R-:W3:Y:S04]  /*5100*/  LDG.E.64.CONSTANT R14, desc[UR10][R10.64+-0x3000] ;  /* 0xffd0000a0a0e7981 */ /* 0x000ee8000c1e9b00 */
[----:B------:R0:W5:Y:S04]  /*5110*/  LDG.E.64.CONSTANT R6, desc[UR10][R10.64+-0x2008] ;  /* 0xffdff80a0a067981 */ /* 0x000168000c1e9b00 */
        /* <DEDUP_REMOVED lines=22> */
.L_x_82:
[----:B------:R-:W-:Y:S05]  /*5280*/  BSYNC.RECONVERGENT B2 ;  /* 0x0000000000027941 */ /* 0x000fea0003800200 */
.L_x_81:
        /* <DEDUP_REMOVED lines=25> */
.L_x_84:
[----:B------:R-:W-:Y:S05]  /*5420*/  BSYNC.RECONVERGENT B2 ;  /* 0x0000000000027941 */ /* 0x000fea0003800200 */
.L_x_83:
        /* <DEDUP_REMOVED lines=21> */
.L_x_86:
[----:B------:R-:W-:Y:S05]  /*5580*/  BSYNC.RECONVERGENT B2 ;  /* 0x0000000000027941 */ /* 0x000fea0003800200 */
.L_x_85:
        /* <DEDUP_REMOVED lines=21> */
.L_x_88:
[----:B------:R-:W-:Y:S05]  /*56e0*/  BSYNC.RECONVERGENT B2 ;  /* 0x0000000000027941 */ /* 0x000fea0003800200 */
.L_x_87:
[----:B------:R-:W-:Y:S01]  /*56f0*/  VIADD R16, R16, 0x400 ;  /* 0x0000040010107836 */ /* 0x000fe20000000000 */
[----:B------:R-:W-:-:S04]  /*5700*/  IADD3 R10, P1, PT, R10, 0x4000, RZ ;  /* 0x000040000a0a7810 */ /* 0x000fc80007f3e0ff */
[----:B------:R-:W-:Y:S01]  /*5710*/  ISETP.GE.AND P0, PT, R16, UR5, PT ;  /* 0x0000000510007c0c */ /* 0x000fe2000bf06270 */
[----:B------:R-:W-:-:S12]  /*5720*/  IMAD.X R11, RZ, RZ, R11, P1 ;  /* 0x000000ffff0b7224 */ /* 0x000fd800008e060b */
[----:B------:R-:W-:Y:S05]  /*5730*/  @!P0 BRA `(.L_x_89) ;  /* 0xfffffff8006c8947 */ /* 0x000fea000383ffff */
.L_x_75:
[----:B------:R-:W-:Y:S05]  /*5740*/  BSYNC.RECONVERGENT B1 ;  /* 0x0000000000017941 */ /* 0x000fea0003800200 */
.L_x_74:
[----:B------:R-:W0:Y:S01]  /*5750*/  S2R R10, SR_LANEID ;  /* 0x00000000000a7919 */ /* 0x000e220000000000 */
[----:B------:R-:W-:Y:S01]  /*5760*/  BSSY.RECONVERGENT B1, `(.L_x_90) ;  /* 0x000001f000017945 */ /* 0x000fe20003800200 */
[----:B------:R-:W-:Y:S01]  /*5770*/  IMAD.MOV.U32 R11, RZ, RZ, R8 ;  /* 0x000000ffff0b7224 */ /* 0x000fe200078e0008 */
[----:B------:R1:W2:Y:S01]  /*5780*/  SHFL.DOWN PT, R4, R28, 0x1, 0x1f ;  /* 0x08201f001c047f89 */ /* 0x0002a200000e0000 */
[----:B------:R-:W-:Y:S02]  /*5790*/  IMAD.MOV.U32 R12, RZ, RZ, R9 ;  /* 0x000000ffff0c7224 */ /* 0x000fe400078e0009 */
[----:B------:R-:W-:Y:S01]  /*57a0*/  IMAD.MOV.U32 R2, RZ, RZ, R28 ;  /* 0x000000ffff027224 */ /* 0x000fe200078e001c */
[----:B------:R1:W3:Y:S01]  /*57b0*/  SHFL.DOWN PT, R5, R29, 0x1, 0x1f ;  /* 0x08201f001d057f89 */ /* 0x0002e200000e0000 */
        /* <DEDUP_REMOVED lines=25> */
.L_x_91:
[----:B------:R-:W-:Y:S05]  /*5950*/  BSYNC.RECONVERGENT B1 ;  /* 0x0000000000017941 */ /* 0x000fea0003800200 */
.L_x_90:
        /* <DEDUP_REMOVED lines=31> */
.L_x_93:
[----:B------:R-:W-:Y:S05]  /*5b50*/  BSYNC.RECONVERGENT B1 ;  /* 0x0000000000017941 */ /* 0x000fea0003800200 */
.L_x_92:
[----:B------:R-:W-:Y:S01]  /*5b60*/  ISETP.GT.AND P0, PT, R10, 0x1b, PT ;  /* 0x0000001b0a00780c */ /* 0x000fe20003f04270 */
[----:B-1----:R1:W1:Y:S01]  /*5b70*/  SHFL.DOWN PT, R6, R4, 0x4, 0x1f ;  /* 0x08801f0004067f89 */ /* 0x00226200000e0000 */
[----:B------:R-:W-:Y:S01]  /*5b80*/  BSSY.RECONVERGENT B1, `(.L_x_94) ;  /* 0x000001d000017945 */ /* 0x000fe20003800200 */
[----:B0-----:R-:W-:Y:S02]  /*5b90*/  IMAD.MOV.U32 R11, RZ, RZ, R8 ;  /* 0x000000ffff0b7224 */ /* 0x001fe400078e0008 */
[----:B--2---:R0:W2:Y:S01]  /*5ba0*/  SHFL.DOWN PT, R7, R5, 0x4, 0x1f ;  /* 0x08801f0005077f89 */ /* 0x0040a200000e0000 */
[----:B------:R-:W-:Y:S02]  /*5bb0*/  IMAD.MOV.U32 R12, RZ, RZ, R9 ;  /* 0x000000ffff0c7224 */ /* 0x000fe400078e0009 */
[----:B------:R-:W-:Y:S01]  /*5bc0*/  IMAD.MOV.U32 R2, RZ, RZ, R4 ;  /* 0x000000ffff027224 */ /* 0x000fe200078e0004 */
[----:B----4-:R0:W4:Y:S01]  /*5bd0*/  SHFL.DOWN PT, R13, R8, 0x4, 0x1f ;  /* 0x08801f00080d7f89 */ /* 0x01012200000e0000 */
[----:B------:R-:W-:-:S03]  /*5be0*/  IMAD.MOV.U32 R3, RZ, RZ, R5 ;  /* 0x000000ffff037224 */ /* 0x000fc600078e0005 */
[----:B---3--:R0:W3:Y:S01]  /*5bf0*/  SHFL.DOWN PT, R14, R9, 0x4, 0x1f ;  /* 0x08801f00090e7f89 */ /* 0x0080e200000e0000 */
[----:B------:R-:W-:Y:S05]  /*5c00*/  @P0 BRA `(.L_x_95) ;  /* 0x0000000000500947 */ /* 0x000fea0003800000 */
[----:B-12---:R-:W-:Y:S01]  /*5c10*/  DSETP.GEU.AND P0, PT, R4, R6, PT ;  /* 0x000000060400722a */ /* 0x006fe20003f0e000 */
[----:B----4-:R-:W-:Y:S02]  /*5c20*/  IMAD.MOV.U32 R11, RZ, RZ, R13 ;  /* 0x000000ffff0b7224 */ /* 0x010fe400078e000d */
        /* <DEDUP_REMOVED lines=18> */
.L_x_95:
[----:B------:R-:W-:Y:S05]  /*5d50*/  BSYNC.RECONVERGENT B1 ;  /* 0x0000000000017941 */ /* 0x000fea0003800200 */
.L_x_94:
[----:B------:R-:W-:Y:S01]  /*5d60*/  ISETP.GT.AND P0, PT, R10, 0x17, PT ;  /* 0x000000170a00780c */ /* 0x000fe20003f04270 */
[----:B-1----:R1:W1:Y:S01]  /*5d70*/  SHFL.DOWN PT, R6, R2, 0x8, 0x1f ;  /* 0x09001f0002067f89 */ /* 0x00226200000e0000 */
[----:B------:R-:W-:Y:S01]  /*5d80*/  BSSY.RECONVERGENT B1, `(.L_x_96) ;  /* 0x000001d000017945 */ /* 0x000fe20003800200 */
[----:B0-----:R-:W-:Y:S02]  /*5d90*/  IMAD.MOV.U32 R8, RZ, RZ, R11 ;  /* 0x000000ffff087224 */ /* 0x001fe400078e000b */
[----:B--2---:R0:W2:Y:S01]  /*5da0*/  SHFL.DOWN PT, R7, R3, 0x8, 0x1f ;  /* 0x09001f0003077f89 */ /* 0x0040a200000e0000 */
[----:B------:R-:W-:Y:S02]  /*5db0*/  IMAD.MOV.U32 R9, RZ, RZ, R12 ;  /* 0x000000ffff097224 */ /* 0x000fe400078e000c */
[----:B------:R-:W-:Y:S01]  /*5dc0*/  IMAD.MOV.U32 R4, RZ, RZ, R2 ;  /* 0x000000ffff047224 */ /* 0x000fe200078e0002 */
[----:B---3--:R0:W3:Y:S01]  /*5dd0*/  SHFL.DOWN PT, R14, R11, 0x8, 0x1f ;  /* 0x09001f000b0e7f89 */ /* 0x0080e200000e0000 */
[----:B------:R-:W-:-:S03]  /*5de0*/  IMAD.MOV.U32 R5, RZ, RZ, R3 ;  /* 0x000000ffff057224 */ /* 0x000fc600078e0003 */
[----:B----4-:R0:W4:Y:S01]  /*5df0*/  SHFL.DOWN PT, R13, R12, 0x8, 0x1f ;  /* 0x09001f000c0d7f89 */ /* 0x01012200000e0000 */
        /* <DEDUP_REMOVED lines=21> */
.L_x_97:
[----:B------:R-:W-:Y:S05]  /*5f50*/  BSYNC.RECONVERGENT B1 ;  /* 0x0000000000017941 */ /* 0x000fea0003800200 */
.L_x_96:
[----:B------:R-:W-:Y:S01]  /*5f60*/  ISETP.GT.AND P0, PT, R10, 0xf, PT ;  /* 0x0000000f0a00780c */ /* 0x000fe20003f04270 */
[----:B-1----:R1:W1:Y:S01]  /*5f70*/  SHFL.DOWN PT, R2, R4, 0x10, 0x1f ;  /* 0x0a001f0004027f89 */ /* 0x00226200000e0000 */
[----:B------:R-:W-:Y:S01]  /*5f80*/  BSSY.RECONVERGENT B1, `(.L_x_98) ;  /* 0x000001d000017945 */ /* 0x000fe20003800200 */
[----:B---3--:R-:W-:Y:S02]  /*5f90*/  IMAD.MOV.U32 R14, RZ, RZ, R8 ;  /* 0x000000ffff0e7224 */ /* 0x008fe400078e0008 */
[----:B0-----:R0:W3:Y:S01]  /*5fa0*/  SHFL.DOWN PT, R3, R5, 0x10, 0x1f ;  /* 0x0a001f0005037f89 */ /* 0x0010e200000e0000 */
[----:B------:R-:W-:Y:S02]  /*5fb0*/  IMAD.MOV.U32 R15, RZ, RZ, R9 ;  /* 0x000000ffff0f7224 */ /* 0x000fe400078e0009 */
[----:B------:R-:W-:Y:S01]  /*5fc0*/  IMAD.MOV.U32 R12, RZ, RZ, R4 ;  /* 0x000000ffff0c7224 */ /* 0x000fe200078e0004 */
[----:B--2---:R0:W2:Y:S01]  /*5fd0*/  SHFL.DOWN PT, R7, R8, 0x10, 0x1f ;  /* 0x0a001f0008077f89 */ /* 0x0040a200000e0000 */
[----:B----4-:R-:W-:-:S03]  /*5fe0*/  IMAD.MOV.U32 R13, RZ, RZ, R5 ;  /* 0x000000ffff0d7224 */ /* 0x010fc600078e0005 */
[----:B------:R0:W4:Y:S01]  /*5ff0*/  SHFL.DOWN PT, R6, R9, 0x10, 0x1f ;  /* 0x0a001f0009067f89 */ /* 0x00012200000e0000 */
[----:B------:R-:W-:Y:S05]  /*6000*/  @P0 BRA `(.L_x_99) ;  /* 0x0000000000500947 */ /* 0x000fea0003800000 */
[----:B-1-3--:R-:W-:Y:S01]  /*6010*/  DSETP.GEU.AND P0, PT, R4, R2, PT ;  /* 0x000000020400722a */ /* 0x00afe20003f0e000 */
[----:B--2---:R-:W-:Y:S02]  /*6020*/  IMAD.MOV.U32 R14, RZ, RZ, R7 ;  /* 0x000000ffff0e7224 */ /* 0x004fe400078e0007 */
        /* <DEDUP_REMOVED lines=18> */
.L_x_99:
[----:B------:R-:W-:Y:S05]  /*6150*/  BSYNC.RECONVERGENT B1 ;  /* 0x0000000000017941 */ /* 0x000fea0003800200 */
.L_x_98:
[----:B------:R-:W-:Y:S01]  /*6160*/  ISETP.NE.AND P0, PT, R10, RZ, PT ;  /* 0x000000ff0a00720c */ /* 0x000fe20003f05270 */
[----:B------:R-:W-:-:S12]  /*6170*/  BSSY.RECONVERGENT B1, `(.L_x_100) ;  /* 0x000000a000017945 */ /* 0x000fd80003800200 */
[----:B------:R-:W-:Y:S05]  /*6180*/  @P0 BRA `(.L_x_101) ;  /* 0x0000000000200947 */ /* 0x000fea0003800000 */
[----:B-1----:R-:W1:Y:S01]  /*6190*/  S2R R4, SR_CgaCtaId ;  /* 0x0000000000047919 */ /* 0x002e620000008800 */
[----:B---3--:R-:W-:Y:S02]  /*61a0*/  MOV R3, 0x400 ;  /* 0x0000040000037802 */ /* 0x008fe40000000f00 */
[----:B------:R-:W-:-:S04]  /*61b0*/  SHF.R.U32.HI R2, RZ, 0x1, R0 ;  /* 0x00000001ff027819 */ /* 0x000fc80000011600 */
[----:B------:R-:W-:Y:S02]  /*61c0*/  LOP3.LUT R2, R2, 0x1f0, RZ, 0xc0, !PT ;  /* 0x000001f002027812 */ /* 0x000fe400078ec0ff */
[----:B-1----:R-:W-:-:S05]  /*61d0*/  LEA R3, R4, R3, 0x18 ;  /* 0x0000000304037211 */ /* 0x002fca00078ec0ff */
[----:B------:R-:W-:-:S05]  /*61e0*/  IMAD.IADD R3, R2, 0x1, R3 ;  /* 0x0000000102037824 */ /* 0x000fca00078e0203 */
[----:B------:R1:W-:Y:S04]  /*61f0*/  STS.64 [R3+0x10], R14 ;  /* 0x0000100e03007388 */ /* 0x0003e80000000a00 */
[----:B------:R1:W-:Y:S02]  /*6200*/  STS.64 [R3+0x8], R12 ;  /* 0x0000080c03007388 */ /* 0x0003e40000000a00 */
.L_x_101:
[----:B------:R-:W-:Y:S05]  /*6210*/  BSYNC.RECONVERGENT B1 ;  /* 0x0000000000017941 */ /* 0x000fea0003800200 */
.L_x_100:
[----:B------:R-:W-:Y:S01]  /*6220*/  BAR.SYNC.DEFER_BLOCKING 0x0 ;  /* 0x0000000000007b1d */ /* 0x000fe20000010000 */
[----:B------:R-:W-:-:S13]  /*6230*/  ISETP.NE.AND P1, PT, R0, RZ, PT ;  /* 0x000000ff0000720c */ /* 0x000fda0003f25270 */
[----:B------:R-:W-:Y:S05]  /*6240*/  @P1 BRA `(.L_x_34) ;  /* 0x00000008008c1947 */ /* 0x000fea0003800000 */
[----:B-1-3--:R-:W1:Y:S01]  /*6250*/  S2R R3, SR_CgaCtaId ;  /* 0x0000000000037919 */ /* 0x00ae620000008800 */
[----:B------:R-:W-:Y:S01]  /*6260*/  MOV R0, 0x400 ;  /* 0x0000040000007802 */ /* 0x000fe20000000f00 */
[----:B------:R-:W-:Y:S03]  /*6270*/  BSSY.RECONVERGENT B1, `(.L_x_102) ;  /* 0x000001a000017945 */ /* 0x000fe60003800200 */
[----:B-1----:R-:W-:-:S05]  /*6280*/  LEA R0, R3, R0, 0x18 ;  /* 0x0000000003007211 */ /* 0x002fca00078ec0ff */
[----:B------:R-:W1:Y:S04]  /*6290*/  LDS.64 R16, [R0+0x18] ;  /* 0x0000180000107984 */ /* 0x000e680000000a00 */
[----:B0-2-4-:R-:W0:Y:S04]  /*62a0*/  LDS.128 R4, [R0+0x20] ;  /* 0x0000200000047984 */ /* 0x015e280000000c00 */
[----:B------:R2:W3:Y:S04]  /*62b0*/  LDS.64 R2, [R0+0x80] ;  /* 0x0000800000027984 */ /* 0x0004e80000000a00 */
[----:B------:R2:W4:Y:S01]  /*62c0*/  LDS.128 R8, [R0+0x30] ;  /* 0x0000300000087984 */ /* 0x0005220000000c00 */
[----:B-1----:R-:W-:Y:S01]  /*62d0*/  DSETP.GEU.AND P0, PT, R12, R16, PT ;  /* 0x000000100c00722a */ /* 0x002fe20003f0e000 */
[----:B------:R-:W-:-:S02]  /*62e0*/  IMAD.MOV.U32 R20, RZ, RZ, R16 ;  /* 0x000000ffff147224 */ /* 0x000fc400078e0010 */
[----:B------:R-:W-:Y:S02]  /*62f0*/  IMAD.MOV.U32 R21, RZ, RZ, R17 ;  /* 0x000000ffff157224 */ /* 0x000fe400078e0011 */
[----:B0-----:R-:W-:Y:S02]  /*6300*/  IMAD.MOV.U32 R23, RZ, RZ, R4 ;  /* 0x000000ffff177224 */ /* 0x001fe400078e0004 */
        /* <DEDUP_REMOVED lines=16> */
.L_x_103:
[----:B------:R-:W-:Y:S05]  /*6410*/  BSYNC.RECONVERGENT B1 ;  /* 0x0000000000017941 */ /* 0x000fea0003800200 */
.L_x_102:
        /* <DEDUP_REMOVED lines=23> */
.L_x_105:
[----:B------:R-:W-:Y:S05]  /*6590*/  BSYNC.RECONVERGENT B1 ;  /* 0x0000000000017941 */ /* 0x000fea0003800200 */
.L_x_104:
        /* <DEDUP_REMOVED lines=21> */
.L_x_107:
[----:B------:R-:W-:Y:S05]  /*66f0*/  BSYNC.RECONVERGENT B1 ;  /* 0x0000000000017941 */ /* 0x000fea0003800200 */
.L_x_106:
        /* <DEDUP_REMOVED lines=23> */
.L_x_109:
[----:B------:R-:W-:Y:S05]  /*6870*/  BSYNC.RECONVERGENT B1 ;  /* 0x0000000000017941 */ /* 0x000fea0003800200 */
.L_x_108:
        /* <DEDUP_REMOVED lines=21> */
.L_x_111:
[----:B------:R-:W-:Y:S05]  /*69d0*/  BSYNC.RECONVERGENT B1 ;  /* 0x0000000000017941 */ /* 0x000fea0003800200 */
.L_x_110:
        /* <DEDUP_REMOVED lines=21> */
.L_x_113:
[----:B------:R-:W-:Y:S05]  /*6b30*/  BSYNC.RECONVERGENT B1 ;  /* 0x0000000000017941 */ /* 0x000fea0003800200 */
.L_x_112:
        /* <DEDUP_REMOVED lines=20> */
.L_x_34:
[----:B------:R-:W-:Y:S05]  /*6c80*/  BSYNC.RECONVERGENT B0 ;  /* 0x0000000000007941 */ /* 0x000fea0003800200 */
.L_x_1:
[----:B------:R-:W-:Y:S05]  /*6c90*/  @P1 EXIT ;  /* 0x000000000000194d */ /* 0x000fea0003800000 */
[----:B0123--:R-:W0:Y:S02]  /*6ca0*/  LDC.64 R2, c[0x0][0x388] ;  /* 0x0000e200ff027b82 */ /* 0x00fe240000000a00 */
[----:B0-----:R-:W-:Y:S04]  /*6cb0*/  STG.E.64 desc[UR10][R2.64], R12 ;  /* 0x0000000c02007986 */ /* 0x001fe8000c101b0a */
[----:B------:R-:W-:Y:S01]  /*6cc0*/  STG.E.64 desc[UR10][R2.64+0x8], R14 ;  /* 0x0000080e02007986 */ /* 0x000fe2000c101b0a */
[----:B------:R-:W-:Y:S05]  /*6cd0*/  EXIT ;  /* 0x000000000000794d */ /* 0x000fea0003800000 */
.L_x_114:
        /* <DEDUP_REMOVED lines=10> */
.L_x_711:


//--------------------- .text._ZN6thrust24THRUST_300001_SM_1000_NS8cuda_cub4core6detail13_kernel_agentINS1_8__reduce10DrainAgentIlEEJN3cub18CUB_300001_SM_10009GridQueueIyEElEEEvDpT0_ --------------------------
	.section	.text._ZN6thrust24THRUST_300001_SM_1000_NS8cuda_cub4core6detail13_kernel_agentINS1_8__reduce10DrainAgentIlEEJN3cub18CUB_300001_SM_10009GridQueueIyEElEEEvDpT0_,"ax",@progbits
	.align	128
        .global         _ZN6thrust24THRUST_300001_SM_1000_NS8cuda_cub4core6detail13_kernel_agentINS1_8__reduce10DrainAgentIlEEJN3cub18CUB_300001_SM_10009GridQueueIyEElEEEvDpT0_
        .type           _ZN6thrust24THRUST_300001_SM_1000_NS8cuda_cub4core6detail13_kernel_agentINS1_8__reduce10DrainAgentIlEEJN3cub18CUB_300001_SM_10009GridQueueIyEElEEEvDpT0_,@function
        .size           _ZN6thrust24THRUST_300001_SM_1000_NS8cuda_cub4core6detail13_kernel_agentINS1_8__reduce10DrainAgentIlEEJN3cub18CUB_300001_SM_10009GridQueueIyEElEEEvDpT0_,(.L_x_712 - _ZN6thrust24THRUST_300001_SM_1000_NS8cuda_cub4core6detail13_kernel_agentINS1_8__reduce10DrainAgentIlEEJN3cub18CUB_300001_SM_10009GridQueueIyEElEEEvDpT0_)
        .other          _ZN6thrust24THRUST_300001_SM_1000_NS8cuda_cub4core6detail13_kernel_agentINS1_8__reduce10DrainAgentIlEEJN3cub18CUB_300001_SM_10009GridQueueIyEElEEEvDpT0_,@"STO_CUDA_ENTRY STV_DEFAULT"
_ZN6thrust24THRUST_300001_SM_1000_NS8cuda_cub4core6detail13_kernel_agentINS1_8__reduce10DrainAgentIlEEJN3cub18CUB_300001_SM_10009GridQueueIyEElEEEvDpT0_:
.text._ZN6thrust24THRUST_300001_SM_1000_NS8cuda_cub4core6detail13_kernel_agentINS1_8__reduce10DrainAgentIlEEJN3cub18CUB_300001_SM_10009GridQueueIyEElEEEvDpT0_:
[----:B------:R-:W-:Y:S08]  /*0000*/  LDC R1, c[0x0][0x37c] ;  /* 0x0000df00ff017b82 */ /* 0x000ff00000000800 */
[----:B------:R-:W0:Y:S01]  /*0010*/  LDC.64 R2, c[0x0][0x380] ;  /* 0x0000e000ff027b82 */ /* 0x000e220000000a00 */
[----:B------:R-:W0:Y:S07]  /*0020*/  LDCU.64 UR4, c[0x0][0x358] ;  /* 0x00006b00ff0477ac */ /* 0x000e2e0008000a00 */
[----:B------:R-:W1:Y:S01]  /*0030*/  LDC.64 R4, c[0x0][0x388] ;  /* 0x0000e200ff047b82 */ /* 0x000e620000000a00 */
[----:B0-----:R-:W-:Y:S04]  /*0040*/  STG.E.64 desc[UR4][R2.64+0x8], RZ ;  /* 0x000008ff02007986 */ /* 0x001fe8000c101b04 */
[----:B-1----:R-:W-:Y:S01]  /*0050*/  STG.E.64 desc[UR4][R2.64], R4 ;  /* 0x0000000402007986 */ /* 0x002fe2000c101b04 */
[----:B------:R-:W-:Y:S05]  /*0060*/  EXIT ;  /* 0x000000000000794d */ /* 0x000fea0003800000 */
.L_x_115:
        /* <DEDUP_REMOVED lines=9> */
.L_x_712:


//--------------------- .text._ZN6thrust24THRUST_300001_SM_1000_NS8cuda_cub4core6detail13_kernel_agentINS1_8__reduce11ReduceAgentINS0_12zip_iteratorIN4cuda3std3__45tupleIJNS0_10device_ptrIdEENS0_17counting_iteratorIlNS0_11use_defaultESF_SF_EEEEEEEPNSB_IJdlEEESJ_lNS1_9__extrema9arg_max_fIdlNSA_4lessIdEEEEEEJSI_SK_lN3cub18CUB_300001_SM_100013GridEvenShareIlEENSS_9GridQueueIyEESP_EEEvDpT0_ --------------------------
	.section	.text._ZN6thrust24THRUST_300001_SM_1000_NS8cuda_cub4core6detail13_kernel_agentINS1_8__reduce11ReduceAgentINS0_12zip_iteratorIN4cuda3std3__45tupleIJNS0_10device_ptrIdEENS0_17counting_iteratorIlNS0_11use_defaultESF_SF_EEEEEEEPNSB_IJdlEEESJ_lNS1_9__extrema9arg_max_fIdlNSA_4lessIdEEEEEEJSI_SK_lN3cub18CUB_300001_SM_100013GridEvenShareIlEENSS_9GridQueueIyEESP_EEEvDpT0_,"ax",@progbits
	.align	128
        .global         _ZN6thrust24THRUST_300001_SM_1000_NS8cuda_cub4core6detail13_kernel_agentINS1_8__reduce11ReduceAgentINS0_12zip_iteratorIN4cuda3std3__45tupleIJNS0_10device_ptrIdEENS0_17counting_iteratorIlNS0_11use_defaultESF_SF_EEEEEEEPNSB_IJdlEEESJ_lNS1_9__extrema9arg_max_fIdlNSA_4lessIdEEEEEEJSI_SK_lN3cub18CUB_300001_SM_100013GridEvenShareIlEENSS_9GridQueueIyEESP_EEEvDpT0_
        .type           _ZN6thrust24THRUST_300001_SM_1000_NS8cuda_cub4core6detail13_kernel_agentINS1_8__reduce11ReduceAgentINS0_12zip_iteratorIN4cuda3std3__45tupleIJNS0_10device_ptrIdEENS0_17counting_iteratorIlNS0_11use_defaultESF_SF_EEEEEEEPNSB_IJdlEEESJ_lNS1_9__extrema9arg_max_fIdlNSA_4lessIdEEEEEEJSI_SK_lN3cub18CUB_300001_SM_100013GridEvenShareIlEENSS_9GridQueueIyEESP_EEEvDpT0_,@function
        .size           _ZN6thrust24THRUST_300001_SM_1000_NS8cuda_cub4core6detail13_kernel_agentINS1_8__reduce11ReduceAgentINS0_12zip_iteratorIN4cuda3std3__45tupleIJNS0_10device_ptrIdEENS0_17counting_iteratorIlNS0_11use_defaultESF_SF_EEEEEEEPNSB_IJdlEEESJ_lNS1_9__extrema9arg_max_fIdlNSA_4lessIdEEEEEEJSI_SK_lN3cub18CUB_300001_SM_100013GridEvenShareIlEENSS_9GridQueueIyEESP_EEEvDpT0_,(.L_x_713 - _ZN6thrust24THRUST_300001_SM_1000_NS8cuda_cub4core6detail13_kernel_agentINS1_8__reduce11ReduceAgentINS0_12zip_iteratorIN4cuda3std3__45tupleIJNS0_10device_ptrIdEENS0_17counting_iteratorIlNS0_11use_defaultESF_SF_EEEEEEEPNSB_IJdlEEESJ_lNS1_9__extrema9arg_max_fIdlNSA_4lessIdEEEEEEJSI_SK_lN3cub18CUB_300001_SM_100013GridEvenShareIlEENSS_9GridQueueIyEESP_EEEvDpT0_)
        .other          _ZN6thrust24THRUST_300001_SM_1000_NS8cuda_cub4core6detail13_kernel_agentINS1_8__reduce11ReduceAgentINS0_12zip_iteratorIN4cuda3std3__45tupleIJNS0_10device_ptrIdEENS0_17counting_iteratorIlNS0_11use_defaultESF_SF_EEEEEEEPNSB_IJdlEEESJ_lNS1_9__extrema9arg_max_fIdlNSA_4lessIdEEEEEEJSI_SK_lN3cub18CUB_300001_SM_100013GridEvenShareIlEENSS_9GridQueueIyEESP_EEEvDpT0_,@"STO_CUDA_ENTRY STV_DEFAULT"
_ZN6thrust24THRUST_300001_SM_1000_NS8cuda_cub4core6detail13_kernel_agentINS1_8__reduce11ReduceAgentINS0_12zip_iteratorIN4cuda3std3__45tupleIJNS0_10device_ptrIdEENS0_17counting_iteratorIlNS0_11use_defaultESF_SF_EEEEEEEPNSB_IJdlEEESJ_lNS1_9__extrema9arg_max_fIdlNSA_4lessIdEEEEEEJSI_SK_lN3cub18CUB_300001_SM_100013GridEvenShareIlEENSS_9GridQueueIyEESP_EEEvDpT0_:
.text._ZN6thrust24THRUST_300001_SM_1000_NS8cuda_cub4core6detail13_kernel_agentINS1_8__reduce11ReduceAgentINS0_12zip_iteratorIN4cuda3std3__45tupleIJNS0_10device_ptrIdEENS0_17counting_iteratorIlNS0_11use_defaultESF_SF_EEEEEEEPNSB_IJdlEEESJ_lNS1_9__extrema9arg_max_fIdlNSA_4lessIdEEEEEEJSI_SK_lN3cub18CUB_300001_SM_100013GridEvenShareIlEENSS_9GridQueueIyEESP_EEEvDpT0_:
[----:B------:R-:W-:Y:S01]  /*0000*/  LDC R1, c[0x0][0x37c] ;  /* 0x0000df00ff017b82 */ /* 0x000fe20000000800 */
[----:B------:R-:W0:Y:S01]  /*0010*/  S2R R0, SR_CTAID.X ;  /* 0x0000000000007919 */ /* 0x000e220000002500 */
[----:B------:R-:W1:Y:S01]  /*0020*/  LDCU.64 UR4, c[0x0][0x398] ;  /* 0x00007300ff0477ac */ /* 0x000e620008000a00 */
[----:B------:R-:W-:Y:S01]  /*0030*/  BSSY.RECONVERGENT B0, `(.L_x_116) ;  /* 0x0000689000007945 */ /* 0x000fe20003800200 */
[----:B------:R-:W2:Y:S01]  /*0040*/  LDCU UR6, c[0x0][0x370] ;  /* 0x00006e00ff0677ac */ /* 0x000ea20008000800 */
[----:B------:R-:W3:Y:S01]  /*0050*/  LDCU.64 UR10, c[0x0][0x358] ;  /* 0x00006b00ff0a77ac */ /* 0x000ee20008000a00 */
[----:B-1----:R-:W-:Y:S02]  /*0060*/  IMAD.U32 R25, RZ, RZ, UR4 ;  /* 0x00000004ff197e24 */ /* 0x002fe4000f8e00ff */
[----:B------:R-:W-:Y:S01]  /*0070*/  IMAD.U32 R16, RZ, RZ, UR5 ;  /* 0x00000005ff107e24 */ /* 0x000fe2000f8e00ff */
[----:B--2---:R-:W-:Y:S01]  /*0080*/  UIMAD UR6, UR6, 0x500, URZ ;  /* 0x00000500060678a4 */ /* 0x004fe2000f8e02ff */
[----:B0-----:R-:W-:-:S05]  /*0090*/  IMAD R8, R0, 0x500, RZ ;  /* 0x0000050000087824 */ /* 0x001fca00078e02ff */
[----:B------:R-:W-:-:S04]  /*00a0*/  IADD3 R2, P1, PT, R8, 0x500, RZ ;  /* 0x0000050008027810 */ /* 0x000fc80007f3e0ff */
[----:B------:R-:W-:Y:S01]  /*00b0*/  ISETP.GT.U32.AND P0, PT, R2, R25, PT ;  /* 0x000000190200720c */ /* 0x000fe20003f04070 */
[----:B------:R-:W-:-:S05]  /*00c0*/  IMAD.X R3, RZ, RZ, RZ, P1 ;  /* 0x000000ffff037224 */ /* 0x000fca00008e06ff */
[----:B------:R-:W-:-:S13]  /*00d0*/  ISETP.GT.AND.EX P0, PT, R3, R16, PT, P0 ;  /* 0x000000100300720c */ /* 0x000fda0003f04300 */
[----:B---3--:R-:W-:Y:S05]  /*00e0*/  @!P0 BRA `(.L_x_117) ;  /* 0x0000003800e48947 */ /* 0x008fea0003800000 */
[----:B------:R-:W0:Y:S01]  /*00f0*/  S2R R10, SR_TID.X ;  /* 0x00000000000a7919 */ /* 0x000e220000002100 */
[----:B------:R-:W-:Y:S01]  /*0100*/  IMAD.IADD R9, R25, 0x1, -R8 ;  /* 0x0000000119097824 */ /* 0x000fe200078e0a08 */
[----:B------:R-:W-:Y:S01]  /*0110*/  BSSY.RECONVERGENT B1, `(.L_x_118) ;  /* 0x000000f000017945 */ /* 0x000fe20003800200 */
[----:B------:R-:W-:Y:S02]  /*0120*/  CS2R R20, SRZ ;  /* 0x0000000000147805 */ /* 0x000fe4000001ff00 */
[----:B------:R-:W-:Y:S02]  /*0130*/  CS2R R14, SRZ ;  /* 0x00000000000e7805 */ /* 0x000fe4000001ff00 */
[----:B0-----:R-:W-:Y:S01]  /*0140*/  ISETP.GE.AND P0, PT, R10, R9, PT ;  /* 0x000000090a00720c */ /* 0x001fe20003f06270 */
[----:B------:R-:W-:-:S12]  /*0150*/  IMAD.MOV.U32 R6, RZ, RZ, R10 ;  /* 0x000000ffff067224 */ /* 0x000fd800078e000a */
[----:B------:R-:W-:Y:S05]  /*0160*/  @P0 BRA `(.L_x_119) ;  /* 0x0000000000240947 */ /* 0x000fea0003800000 */
[----:B------:R-:W0:Y:S01]  /*0170*/  LDCU.128 UR4, c[0x0][0x380] ;  /* 0x00007000ff0477ac */ /* 0x000e220008000c00 */
[----:B------:R-:W-:-:S05]  /*0180*/  IADD3 R21, P0, PT, R8, R10, RZ ;  /* 0x0000000a08157210 */ /* 0x000fca0007f1e0ff */
[----:B------:R-:W-:Y:S01]  /*0190*/  IMAD.X R20, RZ, RZ, RZ, P0 ;  /* 0x000000ffff147224 */ /* 0x000fe200000e06ff */
[----:B0-----:R-:W-:-:S04]  /*01a0*/  LEA R14, P1, R21, UR4, 0x3 ;  /* 0x00000004150e7c11 */ /* 0x001fc8000f8218ff */
[----:B------:R-:W-:-:S06]  /*01b0*/  LEA.HI.X R15, R21, UR5, R20, 0x3, P1 ;  /* 0x00000005150f7c11 */ /* 0x000fcc00088f1c14 */
[----:B------:R-:W5:Y:S01]  /*01c0*/  LDG.E.64 R14, desc[UR10][R14.64] ;  /* 0x0000000a0e0e7981 */ /* 0x000f62000c1e1b00 */
[----:B------:R-:W-:Y:S01]  /*01d0*/  IADD3 R21, P0, PT, R21, UR6, RZ ;  /* 0x0000000615157c10 */ /* 0x000fe2000ff1e0ff */
[----:B------:R-:W-:-:S03]  /*01e0*/  VIADD R6, R10, 0x100 ;  /* 0x000001000a067836 */ /* 0x000fc60000000000 */
[----:B------:R-:W-:-:S09]  /*01f0*/  IADD3.X R20, PT, PT, R20, UR7, RZ, P0, !PT ;  /* 0x0000000714147c10 */ /* 0x000fd200087fe4ff */
.L_x_119:
[----:B------:R-:W-:Y:S05]  /*0200*/  BSYNC.RECONVERGENT B1 ;  /* 0x0000000000017941 */ /* 0x000fea0003800200 */
.L_x_118:
[----:B------:R-:W-:Y:S01]  /*0210*/  ISETP.GE.AND P0, PT, R6, R9, PT ;  /* 0x000000090600720c */ /* 0x000fe20003f06270 */
[----:B------:R-:W-:-:S12]  /*0220*/  BSSY.RECONVERGENT B1, `(.L_x_120) ;  /* 0x00000af000017945 */ /* 0x000fd80003800200 */
[----:B------:R-:W-:Y:S05]  /*0230*/  @P0 BRA `(.L_x_121) ;  /* 0x0000000800b40947 */ /* 0x000fea0003800000 */
[----:B------:R-:W-:Y:S01]  /*0240*/  LOP3.LUT R2, RZ, R6, RZ, 0x33, !PT ;  /* 0x00000006ff027212 */ /* 0x000fe200078e33ff */
[----:B------:R-:W-:Y:S03]  /*0250*/  BSSY.RECONVERGENT B2, `(.L_x_122) ;  /* 0x0000034000027945 */ /* 0x000fe60003800200 */
[----:B------:R-:W-:-:S04]  /*0260*/  IADD3 R25, PT, PT, -R8, R25, R2 ;  /* 0x0000001908197210 */ /* 0x000fc80007ffe102 */
[----:B------:R-:W-:-:S04]  /*0270*/  LOP3.LUT R2, R25, 0x300, RZ, 0xc0, !PT ;  /* 0x0000030019027812 */ /* 0x000fc800078ec0ff */
[----:B------:R-:W-:-:S13]  /*0280*/  ISETP.NE.AND P0, PT, R2, 0x300, PT ;  /* 0x000003000200780c */ /* 0x000fda0003f05270 */
[----:B------:R-:W-:Y:S05]  /*0290*/  @!P0 BRA `(.L_x_123) ;  /* 0x0000000000bc8947 */ /* 0x000fea0003800000 */
[----:B------:R-:W0:Y:S01]  /*02a0*/  LDCU.128 UR4, c[0x0][0x380] ;  /* 0x00007000ff0477ac */ /* 0x000e220008000c00 */
[----:B------:R-:W-:Y:S02]  /*02b0*/  IADD3 R12, P0, PT, R8, R6, RZ ;  /* 0x00000006080c7210 */ /* 0x000fe40007f1e0ff */
[----:B------:R-:W-:-:S03]  /*02c0*/  LEA.HI R2, R25, 0x1, RZ, 0x18 ;  /* 0x0000000119027811 */ /* 0x000fc600078fc0ff */
[----:B------:R-:W-:Y:S01]  /*02d0*/  IMAD.X R3, RZ, RZ, RZ, P0 ;  /* 0x000000ffff037224 */ /* 0x000fe200000e06ff */
[----:B------:R-:W-:-:S05]  /*02e0*/  LOP3.LUT R2, R2, 0x3, RZ, 0xc0, !PT ;  /* 0x0000000302027812 */ /* 0x000fca00078ec0ff */
[----:B------:R-:W-:Y:S01]  /*02f0*/  IMAD.MOV R7, RZ, RZ, -R2 ;  /* 0x000000ffff077224 */ /* 0x000fe200078e0a02 */
[C---:B0-----:R-:W-:Y:S02]  /*0300*/  IADD3 R13, P1, PT, R12.reuse, UR6, RZ ;  /* 0x000000060c0d7c10 */ /* 0x041fe4000ff3e0ff */
[C---:B------:R-:W-:Y:S02]  /*0310*/  LEA R11, P2, R12.reuse, UR4, 0x3 ;  /* 0x000000040c0b7c11 */ /* 0x040fe4000f8418ff */
[----:B------:R-:W-:Y:S02]  /*0320*/  IADD3.X R16, PT, PT, R3, UR7, RZ, P1, !PT ;  /* 0x0000000703107c10 */ /* 0x000fe40008ffe4ff */
[----:B------:R-:W-:-:S09]  /*0330*/  LEA.HI.X R12, R12, UR5, R3, 0x3, P2 ;  /* 0x000000050c0c7c11 */ /* 0x000fd200090f1c03 */
.L_x_126:
[----:B------:R-:W-:Y:S02]  /*0340*/  IMAD.MOV.U32 R2, RZ, RZ, R11 ;  /* 0x000000ffff027224 */ /* 0x000fe400078e000b */
[----:B------:R-:W-:-:S06]  /*0350*/  IMAD.MOV.U32 R3, RZ, RZ, R12 ;  /* 0x000000ffff037224 */ /* 0x000fcc00078e000c */
[----:B------:R-:W2:Y:S01]  /*0360*/  LDG.E.64 R2, desc[UR10][R2.64] ;  /* 0x0000000a02027981 */ /* 0x000ea2000c1e1b00 */
[----:B------:R-:W-:Y:S01]  /*0370*/  VIADD R7, R7, 0x1 ;  /* 0x0000000107077836 */ /* 0x000fe20000000000 */
[----:B------:R-:W-:Y:S01]  /*0380*/  BSSY.RECONVERGENT B3, `(.L_x_124) ;  /* 0x000001b000037945 */ /* 0x000fe20003800200 */
[----:B------:R-:W-:Y:S01]  /*0390*/  IMAD.MOV.U32 R18, RZ, RZ, R21 ;  /* 0x000000ffff127224 */ /* 0x000fe200078e0015 */
[----:B------:R-:W-:Y:S01]  /*03a0*/  IADD3 R11, P3, PT, R11, 0x800, RZ ;  /* 0x000008000b0b7810 */ /* 0x000fe20007f7e0ff */
[----:B------:R-:W-:Y:S01]  /*03b0*/  IMAD.MOV.U32 R17, RZ, RZ, R20 ;  /* 0x000000ffff117224 */ /* 0x000fe200078e0014 */
[----:B------:R-:W-:Y:S01]  /*03c0*/  ISETP.NE.AND P2, PT, R7, RZ, PT ;  /* 0x000000ff0700720c */ /* 0x000fe20003f45270 */
[----:B-----5:R-:W-:Y:S02]  /*03d0*/  IMAD.MOV.U32 R4, RZ, RZ, R14 ;  /* 0x000000ffff047224 */ /* 0x020fe400078e000e */
[----:B------:R-:W-:Y:S02]  /*03e0*/  IMAD.MOV.U32 R5, RZ, RZ, R15 ;  /* 0x000000ffff057224 */ /* 0x000fe400078e000f */
[----:B------:R-:W-:-:S02]  /*03f0*/  IMAD.MOV.U32 R21, RZ, RZ, R13 ;  /* 0x000000ffff157224 */ /* 0x000fc400078e000d */
[----:B------:R-:W-:Y:S01]  /*0400*/  IMAD.MOV.U32 R20, RZ, RZ, R16 ;  /* 0x000000ffff147224 */ /* 0x000fe200078e0010 */
[----:B--2---:R-:W-:Y:S01]  /*0410*/  DSETP.GEU.AND P0, PT, R14, R2, PT ;  /* 0x000000020e00722a */ /* 0x004fe20003f0e000 */
[----:B------:R-:W-:Y:S02]  /*0420*/  IMAD.MOV.U32 R14, RZ, RZ, R2 ;  /* 0x000000ffff0e7224 */ /* 0x000fe400078e0002 */
[----:B------:R-:W-:-:S11]  /*0430*/  IMAD.MOV.U32 R15, RZ, RZ, R3 ;  /* 0x000000ffff0f7224 */ /* 0x000fd600078e0003 */
        /* <DEDUP_REMOVED lines=15> */
.L_x_125:
[----:B------:R-:W-:Y:S05]  /*0530*/  BSYNC.RECONVERGENT B3 ;  /* 0x0000000000037941 */ /* 0x000fea0003800200 */
.L_x_124:
[----:B------:R-:W-:Y:S01]  /*0540*/  IADD3 R13, P0, PT, R13, 0x100, RZ ;  /* 0x000001000d0d7810 */ /* 0x000fe20007f1e0ff */
[----:B------:R-:W-:Y:S02]  /*0550*/  VIADD R6, R6, 0x100 ;  /* 0x0000010006067836 */ /* 0x000fe40000000000 */
[----:B------:R-:W-:Y:S02]  /*0560*/  IMAD.X R12, RZ, RZ, R12, P3 ;  /* 0x000000ffff0c7224 */ /* 0x000fe400018e060c */
[----:B------:R-:W-:Y:S01]  /*0570*/  IMAD.X R16, RZ, RZ, R16, P0 ;  /* 0x000000ffff107224 */ /* 0x000fe200000e0610 */
[----:B------:R-:W-:Y:S07]  /*0580*/  @P2 BRA `(.L_x_126) ;  /* 0xfffffffc006c2947 */ /* 0x000fee000383ffff */
.L_x_123:
[----:B------:R-:W-:Y:S05]  /*0590*/  BSYNC.RECONVERGENT B2 ;  /* 0x0000000000027941 */ /* 0x000fea0003800200 */
.L_x_122:
[----:B------:R-:W-:-:S13]  /*05a0*/  ISETP.GE.U32.AND P0, PT, R25, 0x300, PT ;  /* 0x000003001900780c */ /* 0x000fda0003f06070 */
[----:B------:R-:W-:Y:S05]  /*05b0*/  @!P0 BRA `(.L_x_121) ;  /* 0x0000000400d48947 */ /* 0x000fea0003800000 */
[----:B------:R-:W0:Y:S01]  /*05c0*/  LDC.64 R4, c[0x0][0x380] ;  /* 0x0000e000ff047b82 */ /* 0x000e220000000a00 */
[----:B------:R-:W-:-:S07]  /*05d0*/  VIADD R11, R6, 0x200 ;  /* 0x00000200060b7836 */ /* 0x000fce0000000000 */
[----:B------:R-:W1:Y:S02]  /*05e0*/  LDC.64 R2, c[0x0][0x388] ;  /* 0x0000e200ff027b82 */ /* 0x000e640000000a00 */
.L_x_135:
[----:B------:R-:W-:-:S05]  /*05f0*/  VIADD R7, R11, 0xfffffe00 ;  /* 0xfffffe000b077836 */ /* 0x000fca0000000000 */
[----:B------:R-:W-:-:S04]  /*0600*/  IADD3 R13, P0, PT, R8, R7, RZ ;  /* 0x00000007080d7210 */ /* 0x000fc80007f1e0ff */
[----:B------:R-:W-:Y:S02]  /*0610*/  LEA.HI.X.SX32 R12, R7, RZ, 0x1, P0 ;  /* 0x000000ff070c7211 */ /* 0x000fe400000f0eff */
[----:B0-----:R-:W-:-:S04]  /*0620*/  LEA R16, P0, R13, R4, 0x3 ;  /* 0x000000040d107211 */ /* 0x001fc800078018ff */
[----:B------:R-:W-:-:S05]  /*0630*/  LEA.HI.X R17, R13, R5, R12, 0x3, P0 ;  /* 0x000000050d117211 */ /* 0x000fca00000f1c0c */
[----:B------:R-:W2:Y:S04]  /*0640*/  LDG.E.64 R18, desc[UR10][R16.64] ;  /* 0x0000000a10127981 */ /* 0x000ea8000c1e1b00 */
[----:B-----5:R0:W5:Y:S01]  /*0650*/  LDG.E.64 R6, desc[UR10][R16.64+0x800] ;  /* 0x0008000a10067981 */ /* 0x020162000c1e1b00 */
[----:B-1----:R-:W-:Y:S01]  /*0660*/  IADD3 R24, P1, PT, R13, R2, RZ ;  /* 0x000000020d187210 */ /* 0x002fe20007f3e0ff */
[----:B------:R-:W-:Y:S04]  /*0670*/  BSSY.RECONVERGENT B2, `(.L_x_127) ;  /* 0x0000016000027945 */ /* 0x000fe80003800200 */
[----:B------:R-:W-:-:S02]  /*0680*/  IMAD.X R25, R12, 0x1, R3, P1 ;  /* 0x000000010c197824 */ /* 0x000fc400008e0603 */
[----:B------:R-:W-:Y:S02]  /*0690*/  IMAD.MOV.U32 R23, RZ, RZ, R24 ;  /* 0x000000ffff177224 */ /* 0x000fe400078e0018 */
[----:B------:R-:W-:Y:S01]  /*06a0*/  IMAD.MOV.U32 R22, RZ, RZ, R25 ;  /* 0x000000ffff167224 */ /* 0x000fe200078e0019 */
[----:B--2---:R-:W-:Y:S01]  /*06b0*/  DSETP.GEU.AND P0, PT, R14, R18, PT ;  /* 0x000000120e00722a */ /* 0x004fe20003f0e000 */
[----:B------:R-:W-:Y:S02]  /*06c0*/  IMAD.MOV.U32 R12, RZ, RZ, R18 ;  /* 0x000000ffff0c7224 */ /* 0x000fe400078e0012 */
[----:B------:R-:W-:-:S11]  /*06d0*/  IMAD.MOV.U32 R13, RZ, RZ, R19 ;  /* 0x000000ffff0d7224 */ /* 0x000fd600078e0013 */
        /* <DEDUP_REMOVED lines=15> */
.L_x_128:
[----:B------:R-:W-:Y:S05]  /*07d0*/  BSYNC.RECONVERGENT B2 ;  /* 0x0000000000027941 */ /* 0x000fea0003800200 */
.L_x_127:
[----:B------:R0:W5:Y:S04]  /*07e0*/  LDG.E.64 R14, desc[UR10][R16.64+0x1000] ;  /* 0x0010000a100e7981 */ /* 0x000168000c1e1b00 */
[----:B------:R0:W5:Y:S02]  /*07f0*/  LDG.E.64 R18, desc[UR10][R16.64+0x1800] ;  /* 0x0018000a10127981 */ /* 0x000164000c1e1b00 */
[----:B-----5:R-:W-:Y:S01]  /*0800*/  DSETP.GEU.AND P0, PT, R12, R6, PT ;  /* 0x000000060c00722a */ /* 0x020fe20003f0e000 */
[----:B------:R-:W-:Y:S01]  /*0810*/  VIADD R21, R11, 0xffffff00 ;  /* 0xffffff000b157836 */ /* 0x000fe20000000000 */
[----:B------:R-:W-:Y:S04]  /*0820*/  BSSY.RECONVERGENT B2, `(.L_x_129) ;  /* 0x0000017000027945 */ /* 0x000fe80003800200 */
[----:B------:R-:W-:-:S02]  /*0830*/  SHF.R.S32.HI R20, RZ, 0x1f, R21 ;  /* 0x0000001fff147819 */ /* 0x000fc40000011415 */
[----:B------:R-:W-:Y:S01]  /*0840*/  IADD3 R26, P1, P2, R21, R2, R8 ;  /* 0x00000002151a7210 */ /* 0x000fe20007a3e008 */
[----:B------:R-:W-:-:S03]  /*0850*/  IMAD.MOV.U32 R21, RZ, RZ, R7 ;  /* 0x000000ffff157224 */ /* 0x000fc600078e0007 */
[----:B------:R-:W-:Y:S01]  /*0860*/  IADD3.X R27, PT, PT, R20, R3, RZ, P1, P2 ;  /* 0x00000003141b7210 */ /* 0x000fe20000fe44ff */
[----:B------:R-:W-:Y:S02]  /*0870*/  IMAD.MOV.U32 R24, RZ, RZ, R26 ;  /* 0x000000ffff187224 */ /* 0x000fe400078e001a */
[----:B------:R-:W-:Y:S02]  /*0880*/  IMAD.MOV.U32 R20, RZ, RZ, R6 ;  /* 0x000000ffff147224 */ /* 0x000fe400078e0006 */
[----:B------:R-:W-:Y:S01]  /*0890*/  IMAD.MOV.U32 R25, RZ, RZ, R27 ;  /* 0x000000ffff197224 */ /* 0x000fe200078e001b */
[----:B0-----:R-:W-:Y:S06]  /*08a0*/  @!P0 BRA `(.L_x_130) ;  /* 0x0000000000388947 */ /* 0x001fec0003800000 */
        /* <DEDUP_REMOVED lines=14> */
.L_x_130:
[----:B------:R-:W-:Y:S05]  /*0990*/  BSYNC.RECONVERGENT B2 ;  /* 0x0000000000027941 */ /* 0x000fea0003800200 */
.L_x_129:
[----:B------:R-:W-:Y:S01]  /*09a0*/  DSETP.GEU.AND P0, PT, R20, R14, PT ;  /* 0x0000000e1400722a */ /* 0x000fe20003f0e000 */
[----:B------:R-:W-:Y:S01]  /*09b0*/  SHF.R.S32.HI R6, RZ, 0x1f, R11 ;  /* 0x0000001fff067819 */ /* 0x000fe2000001140b */
[----:B------:R-:W-:Y:S01]  /*09c0*/  BSSY.RECONVERGENT B2, `(.L_x_131) ;  /* 0x0000017000027945 */ /* 0x000fe20003800200 */
[C---:B------:R-:W-:Y:S01]  /*09d0*/  IADD3 R23, P1, P2, R11.reuse, R2, R8 ;  /* 0x000000020b177210 */ /* 0x040fe20007a3e008 */
[----:B------:R-:W-:Y:S02]  /*09e0*/  VIADD R17, R11, 0x100 ;  /* 0x000001000b117836 */ /* 0x000fe40000000000 */
[----:B------:R-:W-:Y:S01]  /*09f0*/  IMAD.MOV.U32 R7, RZ, RZ, R15 ;  /* 0x000000ffff077224 */ /* 0x000fe200078e000f */
[----:B------:R-:W-:Y:S01]  /*0a00*/  IADD3.X R16, PT, PT, R6, R3, RZ, P1, P2 ;  /* 0x0000000306107210 */ /* 0x000fe20000fe44ff */
[----:B------:R-:W-:Y:S02]  /*0a10*/  IMAD.MOV.U32 R12, RZ, RZ, R23 ;  /* 0x000000ffff0c7224 */ /* 0x000fe400078e0017 */
[----:B------:R-:W-:-:S02]  /*0a20*/  IMAD.MOV.U32 R6, RZ, RZ, R14 ;  /* 0x000000ffff067224 */ /* 0x000fc400078e000e */
[----:B------:R-:W-:Y:S02]  /*0a30*/  IMAD.MOV.U32 R13, RZ, RZ, R16 ;  /* 0x000000ffff0d7224 */ /* 0x000fe400078e0010 */
        /* <DEDUP_REMOVED lines=15> */
.L_x_132:
[----:B------:R-:W-:Y:S05]  /*0b30*/  BSYNC.RECONVERGENT B2 ;  /* 0x0000000000027941 */ /* 0x000fea0003800200 */
.L_x_131:
[----:B------:R-:W-:Y:S01]  /*0b40*/  DSETP.GEU.AND P0, PT, R6, R18, PT ;  /* 0x000000120600722a */ /* 0x000fe20003f0e000 */
[----:B------:R-:W-:Y:S01]  /*0b50*/  SHF.R.S32.HI R14, RZ, 0x1f, R17 ;  /* 0x0000001fff0e7819 */ /* 0x000fe20000011411 */
[----:B------:R-:W-:Y:S01]  /*0b60*/  BSSY.RECONVERGENT B2, `(.L_x_133) ;  /* 0x0000016000027945 */ /* 0x000fe20003800200 */
[----:B------:R-:W-:Y:S01]  /*0b70*/  IADD3 R17, P1, P2, R17, R2, R8 ;  /* 0x0000000211117210 */ /* 0x000fe20007a3e008 */
[----:B------:R-:W-:-:S03]  /*0b80*/  IMAD.MOV.U32 R15, RZ, RZ, R19 ;  /* 0x000000ffff0f7224 */ /* 0x000fc600078e0013 */
[----:B------:R-:W-:Y:S01]  /*0b90*/  IADD3.X R16, PT, PT, R14, R3, RZ, P1, P2 ;  /* 0x000000030e107210 */ /* 0x000fe20000fe44ff */
[----:B------:R-:W-:Y:S02]  /*0ba0*/  IMAD.MOV.U32 R21, RZ, RZ, R17 ;  /* 0x000000ffff157224 */ /* 0x000fe400078e0011 */
[----:B------:R-:W-:Y:S02]  /*0bb0*/  IMAD.MOV.U32 R14, RZ, RZ, R18 ;  /* 0x000000ffff0e7224 */ /* 0x000fe400078e0012 */
        /* <DEDUP_REMOVED lines=16> */
.L_x_134:
[----:B------:R-:W-:Y:S05]  /*0cc0*/  BSYNC.RECONVERGENT B2 ;  /* 0x0000000000027941 */ /* 0x000fea0003800200 */
.L_x_133:
[C---:B------:R-:W-:Y:S02]  /*0cd0*/  VIADD R6, R11.reuse, 0x200 ;  /* 0x000002000b067836 */ /* 0x040fe40000000000 */
[----:B------:R-:W-:-:S03]  /*0ce0*/  VIADD R11, R11, 0x400 ;  /* 0x000004000b0b7836 */ /* 0x000fc60000000000 */
[----:B------:R-:W-:-:S13]  /*0cf0*/  ISETP.GE.AND P0, PT, R6, R9, PT ;  /* 0x000000090600720c */ /* 0x000fda0003f06270 */
[----:B------:R-:W-:Y:S05]  /*0d00*/  @!P0 BRA `(.L_x_135) ;  /* 0xfffffff800388947 */ /* 0x000fea000383ffff */
.L_x_121:
[----:B------:R-:W-:Y:S05]  /*0d10*/  BSYNC.RECONVERGENT B1 ;  /* 0x0000000000017941 */ /* 0x000fea0003800200 */
.L_x_120:
[----:B------:R-:W-:-:S13]  /*0d20*/  ISETP.GE.AND P0, PT, R9, 0x100, PT ;  /* 0x000001000900780c */ /* 0x000fda0003f06270 */
[----:B------:R-:W-:Y:S05]  /*0d30*/  @!P0 BRA `(.L_x_136) ;  /* 0x0000001400508947 */ /* 0x000fea0003800000 */
[----:B------:R-:W0:Y:S01]  /*0d40*/  S2R R11, SR_LANEID ;  /* 0x00000000000b7919 */ /* 0x000e220000000000 */
[----:B------:R-:W-:Y:S01]  /*0d50*/  BSSY.RECONVERGENT B1, `(.L_x_137) ;  /* 0x000001f000017945 */ /* 0x000fe20003800200 */
[----:B------:R-:W-:Y:S01]  /*0d60*/  IMAD.MOV.U32 R12, RZ, RZ, R21 ;  /* 0x000000ffff0c7224 */ /* 0x000fe200078e0015 */
[----:B-----5:R1:W2:Y:S01]  /*0d70*/  SHFL.DOWN PT, R4, R14, 0x1, 0x1f ;  /* 0x08201f000e047f89 */ /* 0x0202a200000e0000 */
        /* <DEDUP_REMOVED lines=9> */
[----:B------:R-:W-:Y:S01]  /*0e10*/  IMAD.MOV.U32 R12, RZ, RZ, R6 ;  /* 0x000000ffff0c7224 */ /* 0x000fe200078e0006 */
[----:B------:R-:W-:Y:S01]  /*0e20*/  MOV R13, R7 ;  /* 0x00000007000d7202 */ /* 0x000fe20000000f00 */
[----:B------:R-:W-:Y:S02]  /*0e30*/  IMAD.MOV.U32 R2, RZ, RZ, R4 ;  /* 0x000000ffff027224 */ /* 0x000fe400078e0004 */
[----:B------:R-:W-:-:S09]  /*0e40*/  IMAD.MOV.U32 R3, RZ, RZ, R5 ;  /* 0x000000ffff037224 */ /* 0x000fd200078e0005 */
        /* <DEDUP_REMOVED lines=15> */
.L_x_138:
[----:B------:R-:W-:Y:S05]  /*0f40*/  BSYNC.RECONVERGENT B1 ;  /* 0x0000000000017941 */ /* 0x000fea0003800200 */
.L_x_137:
        /* <DEDUP_REMOVED lines=31> */
.L_x_140:
[----:B------:R-:W-:Y:S05]  /*1140*/  BSYNC.RECONVERGENT B1 ;  /* 0x0000000000017941 */ /* 0x000fea0003800200 */
.L_x_139:
[----:B------:R-:W-:Y:S01]  /*1150*/  ISETP.GT.AND P0, PT, R11, 0x1b, PT ;  /* 0x0000001b0b00780c */ /* 0x000fe20003f04270 */
[----:B-1----:R1:W1:Y:S01]  /*1160*/  SHFL.DOWN PT, R6, R4, 0x4, 0x1f ;  /* 0x08801f0004067f89 */ /* 0x00226200000e0000 */
[----:B------:R-:W-:Y:S01]  /*1170*/  BSSY.RECONVERGENT B1, `(.L_x_141) ;  /* 0x000001d000017945 */ /* 0x000fe20003800200 */
[----:B----4-:R-:W-:Y:S02]  /*1180*/  IMAD.MOV.U32 R14, RZ, RZ, R8 ;  /* 0x000000ffff0e7224 */ /* 0x010fe400078e0008 */
[----:B--2---:R2:W4:Y:S01]  /*1190*/  SHFL.DOWN PT, R7, R5, 0x4, 0x1f ;  /* 0x08801f0005077f89 */ /* 0x00452200000e0000 */
[----:B---3--:R-:W-:Y:S02]  /*11a0*/  IMAD.MOV.U32 R15, RZ, RZ, R9 ;  /* 0x000000ffff0f7224 */ /* 0x008fe400078e0009 */
[----:B0-----:R-:W-:Y:S01]  /*11b0*/  IMAD.MOV.U32 R2, RZ, RZ, R4 ;  /* 0x000000ffff027224 */ /* 0x001fe200078e0004 */
[----:B------:R2:W0:Y:S01]  /*11c0*/  SHFL.DOWN PT, R13, R8, 0x4, 0x1f ;  /* 0x08801f00080d7f89 */ /* 0x00042200000e0000 */
[----:B------:R-:W-:-:S03]  /*11d0*/  IMAD.MOV.U32 R3, RZ, RZ, R5 ;  /* 0x000000ffff037224 */ /* 0x000fc600078e0005 */
[----:B------:R2:W3:Y:S01]  /*11e0*/  SHFL.DOWN PT, R12, R9, 0x4, 0x1f ;  /* 0x08801f00090c7f89 */ /* 0x0004e200000e0000 */
[----:B------:R-:W-:Y:S05]  /*11f0*/  @P0 BRA `(.L_x_142) ;  /* 0x0000000000500947 */ /* 0x000fea0003800000 */
[----:B-1--4-:R-:W-:Y:S01]  /*1200*/  DSETP.GEU.AND P0, PT, R4, R6, PT ;  /* 0x000000060400722a */ /* 0x012fe20003f0e000 */
[----:B0-----:R-:W-:Y:S02]  /*1210*/  IMAD.MOV.U32 R14, RZ, RZ, R13 ;  /* 0x000000ffff0e7224 */ /* 0x001fe400078e000d */
        /* <DEDUP_REMOVED lines=18> */
.L_x_142:
[----:B------:R-:W-:Y:S05]  /*1340*/  BSYNC.RECONVERGENT B1 ;  /* 0x0000000000017941 */ /* 0x000fea0003800200 */
.L_x_141:
[----:B------:R-:W-:Y:S01]  /*1350*/  ISETP.GT.AND P0, PT, R11, 0x17, PT ;  /* 0x000000170b00780c */ /* 0x000fe20003f04270 */
[----:B-1----:R1:W1:Y:S01]  /*1360*/  SHFL.DOWN PT, R4, R2, 0x8, 0x1f ;  /* 0x09001f0002047f89 */ /* 0x00226200000e0000 */
[----:B------:R-:W-:Y:S01]  /*1370*/  BSSY.RECONVERGENT B1, `(.L_x_143) ;  /* 0x000001d000017945 */ /* 0x000fe20003800200 */
[----:B---3--:R-:W-:Y:S02]  /*1380*/  IMAD.MOV.U32 R12, RZ, RZ, R14 ;  /* 0x000000ffff0c7224 */ /* 0x008fe400078e000e */
[----:B--2---:R2:W3:Y:S01]  /*1390*/  SHFL.DOWN PT, R5, R3, 0x8, 0x1f ;  /* 0x09001f0003057f89 */ /* 0x0044e200000e0000 */
[----:B0-----:R-:W-:Y:S02]  /*13a0*/  IMAD.MOV.U32 R13, RZ, RZ, R15 ;  /* 0x000000ffff0d7224 */ /* 0x001fe400078e000f */
[----:B------:R-:W-:Y:S01]  /*13b0*/  IMAD.MOV.U32 R8, RZ, RZ, R2 ;  /* 0x000000ffff087224 */ /* 0x000fe200078e0002 */
[----:B----4-:R2:W0:Y:S01]  /*13c0*/  SHFL.DOWN PT, R7, R14, 0x8, 0x1f ;  /* 0x09001f000e077f89 */ /* 0x01042200000e0000 */
[----:B------:R-:W-:-:S03]  /*13d0*/  IMAD.MOV.U32 R9, RZ, RZ, R3 ;  /* 0x000000ffff097224 */ /* 0x000fc600078e0003 */
[----:B------:R2:W4:Y:S01]  /*13e0*/  SHFL.DOWN PT, R6, R15, 0x8, 0x1f ;  /* 0x09001f000f067f89 */ /* 0x00052200000e0000 */
[----:B------:R-:W-:Y:S05]  /*13f0*/  @P0 BRA `(.L_x_144) ;  /* 0x0000000000500947 */ /* 0x000fea0003800000 */
[----:B-1-3--:R-:W-:Y:S01]  /*1400*/  DSETP.GEU.AND P0, PT, R2, R4, PT ;  /* 0x000000040200722a */ /* 0x00afe20003f0e000 */
        /* <DEDUP_REMOVED lines=19> */
.L_x_144:
[----:B------:R-:W-:Y:S05]  /*1540*/  BSYNC.RECONVERGENT B1 ;  /* 0x0000000000017941 */ /* 0x000fea0003800200 */
.L_x_143:
[----:B------:R-:W-:Y:S01]  /*1550*/  ISETP.GT.AND P0, PT, R11, 0xf, PT ;  /* 0x0000000f0b00780c */ /* 0x000fe20003f04270 */
[----:B-1----:R1:W1:Y:S01]  /*1560*/  SHFL.DOWN PT, R2, R8, 0x10, 0x1f ;  /* 0x0a001f0008027f89 */ /* 0x00226200000e0000 */
[----:B------:R-:W-:Y:S01]  /*1570*/  BSSY.RECONVERGENT B1, `(.L_x_145) ;  /* 0x000001d000017945 */ /* 0x000fe20003800200 */
[----:B------:R-:W-:Y:S02]  /*1580*/  IMAD.MOV.U32 R4, RZ, RZ, R12 ;  /* 0x000000ffff047224 */ /* 0x000fe400078e000c */
[----:B--2---:R2:W1:Y:S01]  /*1590*/  SHFL.DOWN PT, R3, R9, 0x10, 0x1f ;  /* 0x0a001f0009037f89 */ /* 0x00446200000e0000 */
[----:B---3--:R-:W-:Y:S02]  /*15a0*/  IMAD.MOV.U32 R5, RZ, RZ, R13 ;  /* 0x000000ffff057224 */ /* 0x008fe400078e000d */
[----:B----4-:R-:W-:Y:S01]  /*15b0*/  IMAD.MOV.U32 R6, RZ, RZ, R8 ;  /* 0x000000ffff067224 */ /* 0x010fe200078e0008 */
[----:B------:R2:W3:Y:S01]  /*15c0*/  SHFL.DOWN PT, R15, R12, 0x10, 0x1f ;  /* 0x0a001f000c0f7f89 */ /* 0x0004e200000e0000 */
[----:B0-----:R-:W-:-:S03]  /*15d0*/  IMAD.MOV.U32 R7, RZ, RZ, R9 ;  /* 0x000000ffff077224 */ /* 0x001fc600078e0009 */
[----:B------:R2:W0:Y:S01]  /*15e0*/  SHFL.DOWN PT, R14, R13, 0x10, 0x1f ;  /* 0x0a001f000d0e7f89 */ /* 0x00042200000e0000 */
[----:B------:R-:W-:Y:S05]  /*15f0*/  @P0 BRA `(.L_x_146) ;  /* 0x0000000000500947 */ /* 0x000fea0003800000 */
[----:B-1----:R-:W-:Y:S01]  /*1600*/  DSETP.GEU.AND P0, PT, R8, R2, PT ;  /* 0x000000020800722a */ /* 0x002fe20003f0e000 */
[----:B---3--:R-:W-:Y:S02]  /*1610*/  IMAD.MOV.U32 R4, RZ, RZ, R15 ;  /* 0x000000ffff047224 */ /* 0x008fe400078e000f */
[----:B0-----:R-:W-:Y:S02]  /*1620*/  IMAD.MOV.U32 R5, RZ, RZ, R14 ;  /* 0x000000ffff057224 */ /* 0x001fe400078e000e */
        /* <DEDUP_REMOVED lines=17> */
.L_x_146:
[----:B------:R-:W-:Y:S05]  /*1740*/  BSYNC.RECONVERGENT B1 ;  /* 0x0000000000017941 */ /* 0x000fea0003800200 */
.L_x_145:
[----:B------:R-:W-:Y:S01]  /*1750*/  ISETP.NE.AND P0, PT, R11, RZ, PT ;  /* 0x000000ff0b00720c */ /* 0x000fe20003f05270 */
[----:B------:R-:W-:-:S12]  /*1760*/  BSSY.RECONVERGENT B1, `(.L_x_147) ;  /* 0x000000a000017945 */ /* 0x000fd80003800200 */
[----:B------:R-:W-:Y:S05]  /*1770*/  @P0 BRA `(.L_x_148) ;  /* 0x0000000000200947 */ /* 0x000fea0003800000 */
[----:B-1----:R-:W1:Y:S01]  /*1780*/  S2R R8, SR_CgaCtaId ;  /* 0x0000000000087919 */ /* 0x002e620000008800 */
[----:B------:R-:W-:Y:S02]  /*1790*/  MOV R3, 0x400 ;  /* 0x0000040000037802 */ /* 0x000fe40000000f00 */
[----:B------:R-:W-:-:S04]  /*17a0*/  SHF.R.U32.HI R2, RZ, 0x1, R10 ;  /* 0x00000001ff027819 */ /* 0x000fc8000001160a */
[----:B------:R-:W-:Y:S02]  /*17b0*/  LOP3.LUT R2, R2, 0x1f0, RZ, 0xc0, !PT ;  /* 0x000001f002027812 */ /* 0x000fe400078ec0ff */
[----:B-1----:R-:W-:-:S05]  /*17c0*/  LEA R3, R8, R3, 0x18 ;  /* 0x0000000308037211 */ /* 0x002fca00078ec0ff */
[----:B------:R-:W-:-:S05]  /*17d0*/  IMAD.IADD R3, R2, 0x1, R3 ;  /* 0x0000000102037824 */ /* 0x000fca00078e0203 */
[----:B------:R4:W-:Y:S04]  /*17e0*/  STS.64 [R3+0x10], R4 ;  /* 0x0000100403007388 */ /* 0x0009e80000000a00 */
[----:B------:R4:W-:Y:S02]  /*17f0*/  STS.64 [R3+0x8], R6 ;  /* 0x0000080603007388 */ /* 0x0009e40000000a00 */
.L_x_148:
[----:B------:R-:W-:Y:S05]  /*1800*/  BSYNC.RECONVERGENT B1 ;  /* 0x0000000000017941 */ /* 0x000fea0003800200 */
.L_x_147:
[----:B------:R-:W-:Y:S01]  /*1810*/  BAR.SYNC.DEFER_BLOCKING 0x0 ;  /* 0x0000000000007b1d */ /* 0x000fe20000010000 */
[----:B------:R-:W-:-:S13]  /*1820*/  ISETP.NE.AND P1, PT, R10, RZ, PT ;  /* 0x000000ff0a00720c */ /* 0x000fda0003f25270 */
[----:B------:R-:W-:Y:S05]  /*1830*/  @P1 BRA `(.L_x_149) ;  /* 0x0000005000201947 */ /* 0x000fea0003800000 */
[----:B-1--4-:R-:W1:Y:S01]  /*1840*/  S2R R3, SR_CgaCtaId ;  /* 0x0000000000037919 */ /* 0x012e620000008800 */
[----:B------:R-:W-:Y:S01]  /*1850*/  MOV R20, 0x400 ;  /* 0x0000040000147802 */ /* 0x000fe20000000f00 */
[----:B------:R-:W-:Y:S03]  /*1860*/  BSSY.RECONVERGENT B1, `(.L_x_150) ;  /* 0x000001a000017945 */ /* 0x000fe60003800200 */
[----:B-1----:R-:W-:-:S05]  /*1870*/  LEA R20, R3, R20, 0x18 ;  /* 0x0000001403147211 */ /* 0x002fca00078ec0ff */
[----:B------:R-:W1:Y:S04]  /*1880*/  LDS.64 R16, [R20+0x18] ;  /* 0x0000180014107984 */ /* 0x000e680000000a00 */
[----:B--2---:R-:W2:Y:S04]  /*1890*/  LDS.128 R8, [R20+0x20] ;  /* 0x0000200014087984 */ /* 0x004ea80000000c00 */
[----:B------:R4:W4:Y:S04]  /*18a0*/  LDS.64 R2, [R20+0x80] ;  /* 0x0000800014027984 */ /* 0x0009280000000a00 */
[----:B0--3--:R0:W3:Y:S01]  /*18b0*/  LDS.128 R12, [R20+0x30] ;  /* 0x00003000140c7984 */ /* 0x0090e20000000c00 */
[----:B-1----:R-:W-:Y:S01]  /*18c0*/  DSETP.GEU.AND P0, PT, R6, R16, PT ;  /* 0x000000100600722a */ /* 0x002fe20003f0e000 */
[----:B------:R-:W-:-:S02]  /*18d0*/  IMAD.MOV.U32 R22, RZ, RZ, R16 ;  /* 0x000000ffff167224 */ /* 0x000fc400078e0010 */
[----:B------:R-:W-:Y:S02]  /*18e0*/  IMAD.MOV.U32 R23, RZ, RZ, R17 ;  /* 0x000000ffff177224 */ /* 0x000fe400078e0011 */
[----:B--2---:R-:W-:Y:S02]  /*18f0*/  IMAD.MOV.U32 R24, RZ, RZ, R8 ;  /* 0x000000ffff187224 */ /* 0x004fe400078e0008 */
[----:B------:R-:W-:-:S07]  /*1900*/  IMAD.MOV.U32 R25, RZ, RZ, R9 ;  /* 0x000000ffff197224 */ /* 0x000fce00078e0009 */
[----:B0--34-:R-:W-:Y:S05]  /*1910*/  @!P0 BRA `(.L_x_151) ;  /* 0x0000000000388947 */ /* 0x019fea0003800000 */
[----:B------:R-:W-:Y:S01]  /*1920*/  DSETP.GEU.AND P0, PT, R16, R6, PT ;  /* 0x000000061000722a */ /* 0x000fe20003f0e000 */
[----:B------:R-:W-:Y:S01]  /*1930*/  IMAD.MOV.U32 R22, RZ, RZ, R6 ;  /* 0x000000ffff167224 */ /* 0x000fe200078e0006 */
[----:B------:R-:W-:Y:S01]  /*1940*/  MOV R25, R5 ;  /* 0x0000000500197202 */ /* 0x000fe20000000f00 */
[----:B------:R-:W-:Y:S02]  /*1950*/  IMAD.MOV.U32 R23, RZ, RZ, R7 ;  /* 0x000000ffff177224 */ /* 0x000fe400078e0007 */
[----:B------:R-:W-:-:S09]  /*1960*/  IMAD.MOV.U32 R24, RZ, RZ, R4 ;  /* 0x000000ffff187224 */ /* 0x000fd200078e0004 */
        /* <DEDUP_REMOVED lines=9> */
.L_x_151:
[----:B------:R-:W-:Y:S05]  /*1a00*/  BSYNC.RECONVERGENT B1 ;  /* 0x0000000000017941 */ /* 0x000fea0003800200 */
.L_x_150:
        /* <DEDUP_REMOVED lines=23> */
.L_x_153:
[----:B------:R-:W-:Y:S05]  /*1b80*/  BSYNC.RECONVERGENT B1 ;  /* 0x0000000000017941 */ /* 0x000fea0003800200 */
.L_x_152:
        /* <DEDUP_REMOVED lines=21> */
.L_x_155:
[----:B------:R-:W-:Y:S05]  /*1ce0*/  BSYNC.RECONVERGENT B1 ;  /* 0x0000000000017941 */ /* 0x000fea0003800200 */
.L_x_154:
        /* <DEDUP_REMOVED lines=23> */
.L_x_157:
[----:B------:R-:W-:Y:S05]  /*1e60*/  BSYNC.RECONVERGENT B1 ;  /* 0x0000000000017941 */ /* 0x000fea0003800200 */
.L_x_156:
        /* <DEDUP_REMOVED lines=21> */
.L_x_159:
[----:B------:R-:W-:Y:S05]  /*1fc0*/  BSYNC.RECONVERGENT B1 ;  /* 0x0000000000017941 */ /* 0x000fea0003800200 */
.L_x_158:
        /* <DEDUP_REMOVED lines=21> */
.L_x_161:
[----:B------:R-:W-:Y:S05]  /*2120*/  BSYNC.RECONVERGENT B1 ;  /* 0x0000000000017941 */ /* 0x000fea0003800200 */
.L_x_160:
        /* <DEDUP_REMOVED lines=21> */
.L_x_136:
[----:B------:R-:W0:Y:S01]  /*2280*/  S2R R2, SR_LANEID ;  /* 0x0000000000027919 */ /* 0x000e220000000000 */
[----:B------:R-:W-:Y:S01]  /*2290*/  LOP3.LUT R3, R10, 0x3e0, RZ, 0xc0, !PT ;  /* 0x000003e00a037812 */ /* 0x000fe200078ec0ff */
[----:B------:R-:W-:Y:S01]  /*22a0*/  BSSY.RECONVERGENT B1, `(.L_x_162) ;  /* 0x0000024000017945 */ /* 0x000fe20003800200 */
[----:B------:R-:W-:Y:S02]  /*22b0*/  IMAD.MOV.U32 R18, RZ, RZ, R21 ;  /* 0x000000ffff127224 */ /* 0x000fe400078e0015 */
[----:B------:R-:W-:Y:S01]  /*22c0*/  LOP3.LUT R6, RZ, R3, RZ, 0x33, !PT ;  /* 0x00000003ff067212 */ /* 0x000fe200078e33ff */
[----:B------:R-:W-:Y:S02]  /*22d0*/  VIADD R4, R3, 0x20 ;  /* 0x0000002003047836 */ /* 0x000fe40000000000 */
[----:B------:R-:W-:Y:S02]  /*22e0*/  IMAD.MOV.U32 R22, RZ, RZ, R20 ;  /* 0x000000ffff167224 */ /* 0x000fe400078e0014 */
[----:B------:R-:W-:Y:S01]  /*22f0*/  IMAD.IADD R3, R9, 0x1, R6 ;  /* 0x0000000109037824 */ /* 0x000fe200078e0206 */
[----:B------:R-:W-:Y:S01]  /*2300*/  ISETP.GT.AND P0, PT, R4, R9, PT ;  /* 0x000000090400720c */ /* 0x000fe20003f04270 */
[----:B-----5:R-:W-:-:S02]  /*2310*/  IMAD.MOV.U32 R4, RZ, RZ, R14 ;  /* 0x000000ffff047224 */ /* 0x020fc400078e000e */
[----:B------:R-:W-:Y:S01]  /*2320*/  IMAD.MOV.U32 R5, RZ, RZ, R15 ;  /* 0x000000ffff057224 */ /* 0x000fe200078e000f */
[----:B------:R-:W-:-:S05]  /*2330*/  SEL R3, R3, 0x1f, P0 ;  /* 0x0000001f03037807 */ /* 0x000fca0000000000 */
[----:B------:R1:W2:Y:S04]  /*2340*/  SHFL.DOWN PT, R6, R14, 0x1, R3 ;  /* 0x082000000e067989 */ /* 0x0002a800000e0003 */
[----:B------:R1:W3:Y:S04]  /*2350*/  SHFL.DOWN PT, R7, R15, 0x1, R3 ;  /* 0x082000000f077989 */ /* 0x0002e800000e0003 */
[----:B------:R1:W4:Y:S01]  /*2360*/  SHFL.DOWN PT, R8, R21, 0x1, R3 ;  /* 0x0820000015087989 */ /* 0x00032200000e0003 */
[----:B0-----:R-:W-:-:S03]  /*2370*/  ISETP.GE.AND P0, PT, R2, R3, PT ;  /* 0x000000030200720c */ /* 0x001fc60003f06270 */
[----:B------:R1:W0:Y:S10]  /*2380*/  SHFL.DOWN PT, R11, R20, 0x1, R3 ;  /* 0x08200000140b7989 */ /* 0x00023400000e0003 */
[----:B-12---:R-:W-:Y:S05]  /*2390*/  @P0 BRA `(.L_x_163) ;  /* 0x0000000000500947 */ /* 0x006fea0003800000 */
[----:B---3--:R-:W-:Y:S01]  /*23a0*/  DSETP.GEU.AND P0, PT, R14, R6, PT ;  /* 0x000000060e00722a */ /* 0x008fe20003f0e000 */
[----:B----4-:R-:W-:Y:S02]  /*23b0*/  IMAD.MOV.U32 R18, RZ, RZ, R8 ;  /* 0x000000ffff127224 */ /* 0x010fe400078e0008 */
        /* <DEDUP_REMOVED lines=18> */
.L_x_163:
[----:B------:R-:W-:Y:S05]  /*24e0*/  BSYNC.RECONVERGENT B1 ;  /* 0x0000000000017941 */ /* 0x000fea0003800200 */
.L_x_162:
[----:B------:R-:W-:Y:S01]  /*24f0*/  IADD3 R6, PT, PT, R2, 0x2, RZ ;  /* 0x0000000202067810 */ /* 0x000fe20007ffe0ff */
[----:B------:R1:W2:Y:S01]  /*2500*/  SHFL.DOWN PT, R12, R4, 0x2, R3 ;  /* 0x08400000040c7989 */ /* 0x0002a200000e0003 */
[----:B------:R-:W-:Y:S01]  /*2510*/  BSSY.RECONVERGENT B1, `(.L_x_164) ;  /* 0x000001e000017945 */ /* 0x000fe20003800200 */
[----:B----4-:R-:W-:Y:S01]  /*2520*/  IMAD.MOV.U32 R8, RZ, RZ, R18 ;  /* 0x000000ffff087224 */ /* 0x010fe200078e0012 */
[----:B------:R-:W-:Y:S01]  /*2530*/  ISETP.GT.AND P0, PT, R6, R3, PT ;  /* 0x000000030600720c */ /* 0x000fe20003f04270 */
[----:B------:R1:W4:Y:S01]  /*2540*/  SHFL.DOWN PT, R13, R5, 0x2, R3 ;  /* 0x08400000050d7989 */ /* 0x00032200000e0003 */
[----:B------:R-:W-:Y:S02]  /*2550*/  IMAD.MOV.U32 R16, RZ, RZ, R22 ;  /* 0x000000ffff107224 */ /* 0x000fe400078e0016 */
[----:B------:R-:W-:Y:S01]  /*2560*/  IMAD.MOV.U32 R6, RZ, RZ, R4 ;  /* 0x000000ffff067224 */ /* 0x000fe200078e0004 */
[----:B0-----:R1:W0:Y:S01]  /*2570*/  SHFL.DOWN PT, R11, R18, 0x2, R3 ;  /* 0x08400000120b7989 */ /* 0x00122200000e0003 */
[----:B---3--:R-:W-:-:S03]  /*2580*/  IMAD.MOV.U32 R7, RZ, RZ, R5 ;  /* 0x000000ffff077224 */ /* 0x008fc600078e0005 */
[----:B------:R1:W3:Y:S04]  /*2590*/  SHFL.DOWN PT, R15, R22, 0x2, R3 ;  /* 0x08400000160f7989 */ /* 0x0002e800000e0003 */
[----:B------:R-:W-:Y:S05]  /*25a0*/  @P0 BRA `(.L_x_165) ;  /* 0x0000000000500947 */ /* 0x000fea0003800000 */
[----:B--2-4-:R-:W-:Y:S01]  /*25b0*/  DSETP.GEU.AND P0, PT, R4, R12, PT ;  /* 0x0000000c0400722a */ /* 0x014fe20003f0e000 */
        /* <DEDUP_REMOVED lines=19> */
.L_x_165:
[----:B------:R-:W-:Y:S05]  /*26f0*/  BSYNC.RECONVERGENT B1 ;  /* 0x0000000000017941 */ /* 0x000fea0003800200 */
.L_x_164:
[----:B-1----:R-:W-:Y:S01]  /*2700*/  VIADD R4, R2, 0x4 ;  /* 0x0000000402047836 */ /* 0x002fe20000000000 */
[----:B--2---:R1:W2:Y:S01]  /*2710*/  SHFL.DOWN PT, R12, R6, 0x4, R3 ;  /* 0x08800000060c7989 */ /* 0x0042a200000e0003 */
[----:B------:R-:W-:Y:S01]  /*2720*/  BSSY.RECONVERGENT B1, `(.L_x_166) ;  /* 0x000001e000017945 */ /* 0x000fe20003800200 */
[----:B------:R-:W-:Y:S02]  /*2730*/  IMAD.MOV.U32 R14, RZ, RZ, R8 ;  /* 0x000000ffff0e7224 */ /* 0x000fe400078e0008 */
[----:B------:R-:W-:Y:S01]  /*2740*/  ISETP.GT.AND P0, PT, R4, R3, PT ;  /* 0x000000030400720c */ /* 0x000fe20003f04270 */
[----:B----4-:R1:W4:Y:S01]  /*2750*/  SHFL.DOWN PT, R13, R7, 0x4, R3 ;  /* 0x08800000070d7989 */ /* 0x01032200000e0003 */
[----:B------:R-:W-:Y:S02]  /*2760*/  IMAD.MOV.U32 R18, RZ, RZ, R16 ;  /* 0x000000ffff127224 */ /* 0x000fe400078e0010 */
[----:B------:R-:W-:Y:S01]  /*2770*/  IMAD.MOV.U32 R4, RZ, RZ, R6 ;  /* 0x000000ffff047224 */ /* 0x000fe200078e0006 */
[----:B0-----:R1:W0:Y:S01]  /*2780*/  SHFL.DOWN PT, R11, R8, 0x4, R3 ;  /* 0x08800000080b7989 */ /* 0x00122200000e0003 */
[----:B------:R-:W-:-:S03]  /*2790*/  IMAD.MOV.U32 R5, RZ, RZ, R7 ;  /* 0x000000ffff057224 */ /* 0x000fc600078e0007 */
[----:B---3--:R1:W3:Y:S04]  /*27a0*/  SHFL.DOWN PT, R15, R16, 0x4, R3 ;  /* 0x08800000100f7989 */ /* 0x0082e800000e0003 */
        /* <DEDUP_REMOVED lines=21> */
.L_x_167:
[----:B------:R-:W-:Y:S05]  /*2900*/  BSYNC.RECONVERGENT B1 ;  /* 0x0000000000017941 */ /* 0x000fea0003800200 */
.L_x_166:
[----:B-1----:R-:W-:Y:S01]  /*2910*/  VIADD R8, R2, 0x8 ;  /* 0x0000000802087836 */ /* 0x002fe20000000000 */
[----:B------:R1:W1:Y:S01]  /*2920*/  SHFL.DOWN PT, R6, R4, 0x8, R3 ;  /* 0x0900000004067989 */ /* 0x00026200000e0003 */
[----:B------:R-:W-:Y:S01]  /*2930*/  BSSY.RECONVERGENT B1, `(.L_x_168) ;  /* 0x000001e000017945 */ /* 0x000fe20003800200 */
[----:B------:R-:W-:Y:S02]  /*2940*/  IMAD.MOV.U32 R16, RZ, RZ, R18 ;  /* 0x000000ffff107224 */ /* 0x000fe400078e0012 */
[----:B------:R-:W-:Y:S01]  /*2950*/  ISETP.GT.AND P0, PT, R8, R3, PT ;  /* 0x000000030800720c */ /* 0x000fe20003f04270 */
[----:B------:R1:W1:Y:S01]  /*2960*/  SHFL.DOWN PT, R7, R5, 0x8, R3 ;  /* 0x0900000005077989 */ /* 0x00026200000e0003 */
[----:B------:R-:W-:Y:S02]  /*2970*/  IMAD.MOV.U32 R8, RZ, RZ, R14 ;  /* 0x000000ffff087224 */ /* 0x000fe400078e000e */
[----:B--2---:R-:W-:Y:S01]  /*2980*/  IMAD.MOV.U32 R12, RZ, RZ, R4 ;  /* 0x000000ffff0c7224 */ /* 0x004fe200078e0004 */
[----:B0-----:R0:W2:Y:S01]  /*2990*/  SHFL.DOWN PT, R11, R14, 0x8, R3 ;  /* 0x090000000e0b7989 */ /* 0x0010a200000e0003 */
[----:B----4-:R-:W-:-:S03]  /*29a0*/  IMAD.MOV.U32 R13, RZ, RZ, R5 ;  /* 0x000000ffff0d7224 */ /* 0x010fc600078e0005 */
[----:B---3--:R0:W3:Y:S04]  /*29b0*/  SHFL.DOWN PT, R15, R18, 0x8, R3 ;  /* 0x09000000120f7989 */ /* 0x0080e800000e0003 */
[----:B------:R-:W-:Y:S05]  /*29c0*/  @P0 BRA `(.L_x_169) ;  /* 0x0000000000500947 */ /* 0x000fea0003800000 */
[----:B-1----:R-:W-:Y:S01]  /*29d0*/  DSETP.GEU.AND P0, PT, R4, R6, PT ;  /* 0x000000060400722a */ /* 0x002fe20003f0e000 */
[----:B--2---:R-:W-:Y:S02]  /*29e0*/  IMAD.MOV.U32 R8, RZ, RZ, R11 ;  /* 0x000000ffff087224 */ /* 0x004fe400078e000b */
        /* <DEDUP_REMOVED lines=18> */
.L_x_169:
[----:B------:R-:W-:Y:S05]  /*2b10*/  BSYNC.RECONVERGENT B1 ;  /* 0x0000000000017941 */ /* 0x000fea0003800200 */
.L_x_168:
[----:B-1----:R-:W-:Y:S01]  /*2b20*/  VIADD R4, R2, 0x10 ;  /* 0x0000001002047836 */ /* 0x002fe20000000000 */
[----:B0-----:R0:W1:Y:S01]  /*2b30*/  SHFL.DOWN PT, R14, R12, 0x10, R3 ;  /* 0x0a0000000c0e7989 */ /* 0x00106200000e0003 */
[----:B------:R-:W-:Y:S01]  /*2b40*/  BSSY.RECONVERGENT B1, `(.L_x_170) ;  /* 0x000001e000017945 */ /* 0x000fe20003800200 */
[----:B------:R-:W-:Y:S02]  /*2b50*/  IMAD.MOV.U32 R5, RZ, RZ, R16 ;  /* 0x000000ffff057224 */ /* 0x000fe400078e0010 */
[----:B------:R-:W-:Y:S01]  /*2b60*/  ISETP.GT.AND P0, PT, R4, R3, PT ;  /* 0x000000030400720c */ /* 0x000fe20003f04270 */
[----:B---3--:R0:W3:Y:S01]  /*2b70*/  SHFL.DOWN PT, R15, R13, 0x10, R3 ;  /* 0x0a0000000d0f7989 */ /* 0x0080e200000e0003 */
[----:B------:R-:W-:Y:S02]  /*2b80*/  IMAD.MOV.U32 R4, RZ, RZ, R8 ;  /* 0x000000ffff047224 */ /* 0x000fe400078e0008 */
[----:B------:R-:W-:Y:S01]  /*2b90*/  IMAD.MOV.U32 R6, RZ, RZ, R12 ;  /* 0x000000ffff067224 */ /* 0x000fe200078e000c */
[----:B--2---:R0:W2:Y:S01]  /*2ba0*/  SHFL.DOWN PT, R11, R8, 0x10, R3 ;  /* 0x0a000000080b7989 */ /* 0x0040a200000e0003 */
[----:B------:R-:W-:-:S03]  /*2bb0*/  IMAD.MOV.U32 R7, RZ, RZ, R13 ;  /* 0x000000ffff077224 */ /* 0x000fc600078e000d */
[----:B------:R0:W4:Y:S04]  /*2bc0*/  SHFL.DOWN PT, R17, R16, 0x10, R3 ;  /* 0x0a00000010117989 */ /* 0x00012800000e0003 */
        /* <DEDUP_REMOVED lines=21> */
.L_x_171:
[----:B------:R-:W-:Y:S05]  /*2d20*/  BSYNC.RECONVERGENT B1 ;  /* 0x0000000000017941 */ /* 0x000fea0003800200 */
.L_x_170:
[----:B------:R-:W-:Y:S01]  /*2d30*/  ISETP.NE.AND P0, PT, R2, RZ, PT ;  /* 0x000000ff0200720c */ /* 0x000fe20003f05270 */
[----:B------:R-:W-:-:S12]  /*2d40*/  BSSY.RECONVERGENT B1, `(.L_x_172) ;  /* 0x000000a000017945 */ /* 0x000fd80003800200 */
[----:B------:R-:W-:Y:S05]  /*2d50*/  @P0 BRA `(.L_x_173) ;  /* 0x0000000000200947 */ /* 0x000fea0003800000 */
[----:B0-----:R-:W0:Y:S01]  /*2d60*/  S2R R8, SR_CgaCtaId ;  /* 0x0000000000087919 */ /* 0x001e220000008800 */
[----:B------:R-:W-:Y:S02]  /*2d70*/  MOV R3, 0x400 ;  /* 0x0000040000037802 */ /* 0x000fe40000000f00 */
[----:B------:R-:W-:-:S04]  /*2d80*/  SHF.R.U32.HI R2, RZ, 0x1, R10 ;  /* 0x00000001ff027819 */ /* 0x000fc8000001160a */
[----:B------:R-:W-:Y:S02]  /*2d90*/  LOP3.LUT R2, R2, 0x1f0, RZ, 0xc0, !PT ;  /* 0x000001f002027812 */ /* 0x000fe400078ec0ff */
[----:B0-----:R-:W-:-:S05]  /*2da0*/  LEA R3, R8, R3, 0x18 ;  /* 0x0000000308037211 */ /* 0x001fca00078ec0ff */
[----:B------:R-:W-:-:S05]  /*2db0*/  IMAD.IADD R3, R2, 0x1, R3 ;  /* 0x0000000102037824 */ /* 0x000fca00078e0203 */
[----:B------:R0:W-:Y:S04]  /*2dc0*/  STS.64 [R3+0x10], R4 ;  /* 0x0000100403007388 */ /* 0x0001e80000000a00 */
[----:B------:R0:W-:Y:S02]  /*2dd0*/  STS.64 [R3+0x8], R6 ;  /* 0x0000080603007388 */ /* 0x0001e40000000a00 */
.L_x_173:
[----:B------:R-:W-:Y:S05]  /*2de0*/  BSYNC.RECONVERGENT B1 ;  /* 0x0000000000017941 */ /* 0x000fea0003800200 */
.L_x_172:
[----:B------:R-:W-:Y:S01]  /*2df0*/  BAR.SYNC.DEFER_BLOCKING 0x0 ;  /* 0x0000000000007b1d */ /* 0x000fe20000010000 */
[----:B------:R-:W-:-:S13]  /*2e00*/  ISETP.NE.AND P1, PT, R10, RZ, PT ;  /* 0x000000ff0a00720c */ /* 0x000fda0003f25270 */
[----:B------:R-:W-:Y:S05]  /*2e10*/  @P1 BRA `(.L_x_149) ;  /* 0x0000003800a81947 */ /* 0x000fea0003800000 */
[----:B------:R-:W-:Y:S01]  /*2e20*/  ISETP.GE.AND P0, PT, R9, 0x21, PT ;  /* 0x000000210900780c */ /* 0x000fe20003f06270 */
[----:B0-----:R-:W-:Y:S02]  /*2e30*/  IMAD.MOV.U32 R13, RZ, RZ, R4 ;  /* 0x000000ffff0d7224 */ /* 0x001fe400078e0004 */
[----:B------:R-:W-:Y:S02]  /*2e40*/  IMAD.MOV.U32 R8, RZ, RZ, R5 ;  /* 0x000000ffff087224 */ /* 0x000fe400078e0005 */
[----:B------:R-:W-:Y:S02]  /*2e50*/  IMAD.MOV.U32 R2, RZ, RZ, R6 ;  /* 0x000000ffff027224 */ /* 0x000fe400078e0006 */
[----:B------:R-:W-:-:S06]  /*2e60*/  IMAD.MOV.U32 R3, RZ, RZ, R7 ;  /* 0x000000ffff037224 */ /* 0x000fcc00078e0007 */
[----:B------:R-:W-:Y:S05]  /*2e70*/  @!P0 BRA `(.L_x_174) ;  /* 0x00000000006c8947 */ /* 0x000fea0003800000 */
[----:B------:R-:W0:Y:S01]  /*2e80*/  S2UR UR5, SR_CgaCtaId ;  /* 0x00000000000579c3 */ /* 0x000e220000008800 */
[----:B------:R-:W-:Y:S01]  /*2e90*/  UMOV UR4, 0x400 ;  /* 0x0000040000047882 */ /* 0x000fe20000000000 */
[----:B------:R-:W-:Y:S01]  /*2ea0*/  BSSY.RECONVERGENT B1, `(.L_x_174) ;  /* 0x0000018000017945 */ /* 0x000fe20003800200 */
[----:B0-----:R-:W-:-:S09]  /*2eb0*/  ULEA UR4, UR5, UR4, 0x18 ;  /* 0x0000000405047291 */ /* 0x001fd2000f8ec0ff */
[----:B--2---:R-:W0:Y:S04]  /*2ec0*/  LDS.64 R10, [UR4+0x18] ;  /* 0x00001804ff0a7984 */ /* 0x004e280008000a00 */
[----:B-1-3--:R-:W1:Y:S01]  /*2ed0*/  LDS.64 R14, [UR4+0x20] ;  /* 0x00002004ff0e7984 */ /* 0x00ae620008000a00 */
[----:B0-----:R-:W-:Y:S01]  /*2ee0*/  DSETP.GEU.AND P0, PT, R6, R10, PT ;  /* 0x0000000a0600722a */ /* 0x001fe20003f0e000 */
[----:B------:R-:W-:Y:S02]  /*2ef0*/  IMAD.MOV.U32 R2, RZ, RZ, R10 ;  /* 0x000000ffff027224 */ /* 0x000fe400078e000a */
[----:B------:R-:W-:Y:S02]  /*2f00*/  IMAD.MOV.U32 R3, RZ, RZ, R11 ;  /* 0x000000ffff037224 */ /* 0x000fe400078e000b */
[----:B-1----:R-:W-:-:S02]  /*2f10*/  IMAD.MOV.U32 R13, RZ, RZ, R14 ;  /* 0x000000ffff0d7224 */ /* 0x002fc400078e000e */
[----:B------:R-:W-:-:S07]  /*2f20*/  IMAD.MOV.U32 R8, RZ, RZ, R15 ;  /* 0x000000ffff087224 */ /* 0x000fce00078e000f */
[----:B------:R-:W-:Y:S05]  /*2f30*/  @!P0 BRA `(.L_x_175) ;  /* 0x0000000000388947 */ /* 0x000fea0003800000 */
        /* <DEDUP_REMOVED lines=14> */
.L_x_175:
[----:B------:R-:W-:Y:S05]  /*3020*/  BSYNC.RECONVERGENT B1 ;  /* 0x0000000000017941 */ /* 0x000fea0003800200 */
.L_x_174:
[----:B------:R-:W-:Y:S01]  /*3030*/  ISETP.GE.AND P0, PT, R9, 0x41, PT ;  /* 0x000000410900780c */ /* 0x000fe20003f06270 */
[----:B--2---:R-:W-:Y:S02]  /*3040*/  IMAD.MOV.U32 R11, RZ, RZ, R13 ;  /* 0x000000ffff0b7224 */ /* 0x004fe400078e000d */
        /* <DEDUP_REMOVED lines=8> */
[----:B------:R-:W0:Y:S04]  /*30d0*/  LDS.64 R6, [UR4+0x28] ;  /* 0x00002804ff067984 */ /* 0x000e280008000a00 */
        /* <DEDUP_REMOVED lines=21> */
.L_x_177:
[----:B------:R-:W-:Y:S05]  /*3230*/  BSYNC.RECONVERGENT B1 ;  /* 0x0000000000017941 */ /* 0x000fea0003800200 */
.L_x_176:
[----:B------:R-:W-:Y:S01]  /*3240*/  ISETP.GE.AND P0, PT, R9, 0x61, PT ;  /* 0x000000610900780c */ /* 0x000fe20003f06270 */
[----:B------:R-:W-:Y:S02]  /*3250*/  IMAD.MOV.U32 R13, RZ, RZ, R11 ;  /* 0x000000ffff0d7224 */ /* 0x000fe400078e000b */
        /* <DEDUP_REMOVED lines=30> */
.L_x_179:
[----:B------:R-:W-:Y:S05]  /*3440*/  BSYNC.RECONVERGENT B1 ;  /* 0x0000000000017941 */ /* 0x000fea0003800200 */
.L_x_178:
        /* <DEDUP_REMOVED lines=32> */
.L_x_181:
[----:B------:R-:W-:Y:S05]  /*3650*/  BSYNC.RECONVERGENT B1 ;  /* 0x0000000000017941 */ /* 0x000fea0003800200 */
.L_x_180:
        /* <DEDUP_REMOVED lines=32> */
.L_x_183:
[----:B------:R-:W-:Y:S05]  /*3860*/  BSYNC.RECONVERGENT B1 ;  /* 0x0000000000017941 */ /* 0x000fea0003800200 */
.L_x_182:
        /* <DEDUP_REMOVED lines=32> */
.L_x_185:
[----:B------:R-:W-:Y:S05]  /*3a70*/  BSYNC.RECONVERGENT B1 ;  /* 0x0000000000017941 */ /* 0x000fea0003800200 */
.L_x_184:
[----:B------:R-:W-:Y:S01]  /*3a80*/  ISETP.GE.AND P0, PT, R9, 0xe1, PT ;  /* 0x000000e10900780c */ /* 0x000fe20003f06270 */
[----:B------:R-:W-:Y:S01]  /*3a90*/  IMAD.MOV.U32 R5, RZ, RZ, R10 ;  /* 0x000000ffff057224 */ /* 0x000fe200078e000a */
[----:B------:R-:W-:Y:S01]  /*3aa0*/  MOV R4, R11 ;  /* 0x0000000b00047202 */ /* 0x000fe20000000f00 */
[----:B------:R-:W-:Y:S02]  /*3ab0*/  IMAD.MOV.U32 R6, RZ, RZ, R2 ;  /* 0x000000ffff067224 */ /* 0x000fe400078e0002 */
[----:B------:R-:W-:-:S08]  /*3ac0*/  IMAD.MOV.U32 R7, RZ, RZ, R3 ;  /* 0x000000ffff077224 */ /* 0x000fd000078e0003 */
[----:B------:R-:W-:Y:S05]  /*3ad0*/  @!P0 BRA `(.L_x_149) ;  /* 0x0000002c00788947 */ /* 0x000fea0003800000 */
[----:B------:R-:W0:Y:S01]  /*3ae0*/  S2UR UR5, SR_CgaCtaId ;  /* 0x00000000000579c3 */ /* 0x000e220000008800 */
[----:B------:R-:W-:Y:S02]  /*3af0*/  UMOV UR4, 0x400 ;  /* 0x0000040000047882 */ /* 0x000fe40000000000 */
[----:B0-----:R-:W-:-:S09]  /*3b00*/  ULEA UR4, UR5, UR4, 0x18 ;  /* 0x0000000405047291 */ /* 0x001fd2000f8ec0ff */
[----:B------:R-:W0:Y:S04]  /*3b10*/  LDS.64 R8, [UR4+0x78] ;  /* 0x00007804ff087984 */ /* 0x000e280008000a00 */
[----:B------:R-:W2:Y:S01]  /*3b20*/  LDS.64 R12, [UR4+0x80] ;  /* 0x00008004ff0c7984 */ /* 0x000ea20008000a00 */
[----:B0-----:R-:W-:Y:S01]  /*3b30*/  DSETP.GEU.AND P0, PT, R2, R8, PT ;  /* 0x000000080200722a */ /* 0x001fe20003f0e000 */
[----:B------:R-:W-:Y:S02]  /*3b40*/  IMAD.MOV.U32 R6, RZ, RZ, R8 ;  /* 0x000000ffff067224 */ /* 0x000fe400078e0008 */
[----:B------:R-:W-:Y:S02]  /*3b50*/  IMAD.MOV.U32 R7, RZ, RZ, R9 ;  /* 0x000000ffff077224 */ /* 0x000fe400078e0009 */
[----:B--2---:R-:W-:-:S02]  /*3b60*/  IMAD.MOV.U32 R4, RZ, RZ, R12 ;  /* 0x000000ffff047224 */ /* 0x004fc400078e000c */
        /* <DEDUP_REMOVED lines=17> */
.L_x_117:
[----:B------:R-:W0:Y:S01]  /*3c80*/  S2R R3, SR_TID.X ;  /* 0x0000000000037919 */ /* 0x000e220000002100 */
[----:B------:R-:W1:Y:S02]  /*3c90*/  LDCU.128 UR12, c[0x0][0x380] ;  /* 0x00007000ff0c77ac */ /* 0x000e640008000c00 */
[----:B-1----:R-:W-:Y:S02]  /*3ca0*/  IMAD.U32 R2, RZ, RZ, UR12 ;  /* 0x0000000cff027e24 */ /* 0x002fe4000f8e00ff */
[----:B------:R-:W-:Y:S01]  /*3cb0*/  IMAD.U32 R4, RZ, RZ, UR13 ;  /* 0x0000000dff047e24 */ /* 0x000fe2000f8e00ff */
[----:B0-----:R-:W-:-:S05]  /*3cc0*/  IADD3 R5, P0, PT, R8, R3, RZ ;  /* 0x0000000308057210 */ /* 0x001fca0007f1e0ff */
[----:B------:R-:W-:Y:S01]  /*3cd0*/  IMAD.X R6, RZ, RZ, RZ, P0 ;  /* 0x000000ffff067224 */ /* 0x000fe200000e06ff */
[----:B------:R-:W-:-:S04]  /*3ce0*/  LEA R20, P0, R5, R2, 0x3 ;  /* 0x0000000205147211 */ /* 0x000fc800078018ff */
[----:B------:R-:W-:-:S05]  /*3cf0*/  LEA.HI.X R21, R5, R4, R6, 0x3, P0 ;  /* 0x0000000405157211 */ /* 0x000fca00000f1c06 */
[----:B------:R-:W2:Y:S04]  /*3d00*/  LDG.E.64 R6, desc[UR10][R20.64] ;  /* 0x0000000a14067981 */ /* 0x000ea8000c1e1b00 */
[----:B------:R-:W2:Y:S04]  /*3d10*/  LDG.E.64 R14, desc[UR10][R20.64+0x800] ;  /* 0x0008000a140e7981 */ /* 0x000ea8000c1e1b00 */
[----:B------:R-:W3:Y:S04]  /*3d20*/  LDG.E.64 R18, desc[UR10][R20.64+0x1000] ;  /* 0x0010000a14127981 */ /* 0x000ee8000c1e1b00 */
[----:B------:R-:W4:Y:S04]  /*3d30*/  LDG.E.64 R12, desc[UR10][R20.64+0x1800] ;  /* 0x0018000a140c7981 */ /* 0x000f28000c1e1b00 */
[----:B------:R-:W5:Y:S01]  /*3d40*/  LDG.E.64 R10, desc[UR10][R20.64+0x2000] ;  /* 0x0020000a140a7981 */ /* 0x000f62000c1e1b00 */
[----:B------:R-:W-:Y:S01]  /*3d50*/  IMAD.U32 R5, RZ, RZ, UR14 ;  /* 0x0000000eff057e24 */ /* 0x000fe2000f8e00ff */
[----:B------:R-:W-:Y:S01]  /*3d60*/  LOP3.LUT R9, R3, 0x400, RZ, 0xfc, !PT ;  /* 0x0000040003097812 */ /* 0x000fe200078efcff */
[----:B------:R-:W-:Y:S01]  /*3d70*/  BSSY.RECONVERGENT B1, `(.L_x_186) ;  /* 0x0000020000017945 */ /* 0x000fe20003800200 */
[----:B------:R-:W-:-:S04]  /*3d80*/  ISETP.LE.U32.AND P0, PT, R25, UR6, PT ;  /* 0x0000000619007c0c */ /* 0x000fc8000bf03070 */
[----:B------:R-:W-:Y:S01]  /*3d90*/  ISETP.GE.U32.AND.EX P0, PT, RZ, R16, PT, P0 ;  /* 0x00000010ff00720c */ /* 0x000fe20003f06100 */
[----:B--2---:R-:W-:-:S06]  /*3da0*/  DSETP.GEU.AND P3, PT, R6, R14, PT ;  /* 0x0000000e0600722a */ /* 0x004fcc0003f6e000 */
[----:B------:R-:W-:Y:S02]  /*3db0*/  FSEL R6, R6, R14, P3 ;  /* 0x0000000e06067208 */ /* 0x000fe40001800000 */
[----:B------:R-:W-:-:S06]  /*3dc0*/  FSEL R7, R7, R15, P3 ;  /* 0x0000000f07077208 */ /* 0x000fcc0001800000 */
[----:B---3--:R-:W-:-:S06]  /*3dd0*/  DSETP.GEU.AND P4, PT, R6, R18, PT ;  /* 0x000000120600722a */ /* 0x008fcc0003f8e000 */
[----:B------:R-:W-:Y:S01]  /*3de0*/  FSEL R14, R6, R18, P4 ;  /* 0x00000012060e7208 */ /* 0x000fe20002000000 */
[----:B------:R-:W-:Y:S01]  /*3df0*/  IMAD.U32 R6, RZ, RZ, UR15 ;  /* 0x0000000fff067e24 */ /* 0x000fe2000f8e00ff */
[----:B------:R-:W-:Y:S01]  /*3e00*/  FSEL R15, R7, R19, P4 ;  /* 0x00000013070f7208 */ /* 0x000fe20002000000 */
[----:B------:R-:W-:-:S05]  /*3e10*/  VIADD R18, R3, 0x100 ;  /* 0x0000010003127836 */ /* 0x000fca0000000000 */
[----:B----4-:R-:W-:-:S06]  /*3e20*/  DSETP.GEU.AND P2, PT, R14, R12, PT ;  /* 0x0000000c0e00722a */ /* 0x010fcc0003f4e000 */
[----:B------:R-:W-:Y:S01]  /*3e30*/  FSEL R12, R14, R12, P2 ;  /* 0x0000000c0e0c7208 */ /* 0x000fe20001000000 */
[----:B------:R-:W-:Y:S01]  /*3e40*/  VIADD R14, R3, 0x200 ;  /* 0x00000200030e7836 */ /* 0x000fe20000000000 */
[----:B------:R-:W-:Y:S02]  /*3e50*/  FSEL R13, R15, R13, P2 ;  /* 0x0000000d0f0d7208 */ /* 0x000fe40001000000 */
[----:B------:R-:W-:Y:S02]  /*3e60*/  IADD3 R15, P5, PT, R8, R5, RZ ;  /* 0x00000005080f7210 */ /* 0x000fe40007fbe0ff */
[----:B------:R-:W-:Y:S02]  /*3e70*/  @P4 SEL R14, R3, R18, P3 ;  /* 0x00000012030e4207 */ /* 0x000fe40001800000 */
[----:B-----5:R-:W-:Y:S01]  /*3e80*/  DSETP.GEU.AND P1, PT, R12, R10, PT ;  /* 0x0000000a0c00722a */ /* 0x020fe20003f2e000 */
[----:B------:R-:W-:Y:S01]  /*3e90*/  IMAD.X R17, RZ, RZ, R6, P5 ;  /* 0x000000ffff117224 */ /* 0x000fe200028e0606 */
[----:B------:R-:W-:Y:S01]  /*3ea0*/  IADD3 R7, P5, PT, R9, R15, RZ ;  /* 0x0000000f09077210 */ /* 0x000fe20007fbe0ff */
[----:B------:R-:W-:-:S04]  /*3eb0*/  @!P2 VIADD R14, R3, 0x300 ;  /* 0x00000300030ea836 */ /* 0x000fc80000000000 */
[----:B------:R-:W-:-:S07]  /*3ec0*/  IMAD.X R8, RZ, RZ, R17, P5 ;  /* 0x000000ffff087224 */ /* 0x000fce00028e0611 */
[----:B------:R-:W-:Y:S05]  /*3ed0*/  @!P1 BRA `(.L_x_187) ;  /* 0x0000000000249947 */ /* 0x000fea0003800000 */
[C---:B------:R-:W-:Y:S02]  /*3ee0*/  ISETP.GE.U32.AND P1, PT, R14.reuse, R9, PT ;  /* 0x000000090e00720c */ /* 0x040fe40003f26070 */
[----:B------:R-:W-:Y:S02]  /*3ef0*/  IADD3 R14, P2, PT, R14, R15, RZ ;  /* 0x0000000f0e0e7210 */ /* 0x000fe40007f5e0ff */
[----:B------:R-:W-:-:S03]  /*3f00*/  ISETP.GE.U32.AND.EX P1, PT, RZ, RZ, PT, P1 ;  /* 0x000000ffff00720c */ /* 0x000fc60003f26110 */
[----:B------:R-:W-:-:S10]  /*3f10*/  IMAD.X R9, RZ, RZ, R17, P2 ;  /* 0x000000ffff097224 */ /* 0x000fd400010e0611 */
[----:B------:R-:W-:-:S06]  /*3f20*/  DSETP.LT.OR P1, PT, R10, R12, !P1 ;  /* 0x0000000c0a00722a */ /* 0x000fcc0004f21400 */
[----:B------:R-:W-:Y:S02]  /*3f30*/  FSEL R10, R12, R10, P1 ;  /* 0x0000000a0c0a7208 */ /* 0x000fe40000800000 */
[----:B------:R-:W-:Y:S02]  /*3f40*/  FSEL R11, R13, R11, P1 ;  /* 0x0000000b0d0b7208 */ /* 0x000fe40000800000 */
[----:B------:R-:W-:Y:S02]  /*3f50*/  SEL R7, R14, R7, P1 ;  /* 0x000000070e077207 */ /* 0x000fe40000800000 */
[----:B------:R-:W-:-:S07]  /*3f60*/  SEL R8, R9, R8, P1 ;  /* 0x0000000809087207 */ /* 0x000fce0000800000 */
.L_x_187:
[----:B------:R-:W-:Y:S05]  /*3f70*/  BSYNC.RECONVERGENT B1 ;  /* 0x0000000000017941 */ /* 0x000fea0003800200 */
.L_x_186:
[----:B------:R-:W-:Y:S05]  /*3f80*/  @P0 BRA `(.L_x_188) ;  /* 0x0000001400000947 */ /* 0x000fea0003800000 */
[----:B------:R-:W0:Y:S01]  /*3f90*/  LDCU.64 UR8, c[0x0][0x3e8] ;  /* 0x00007d00ff0877ac */ /* 0x000e220008000a00 */
[----:B------:R-:W-:Y:S01]  /*3fa0*/  ISETP.NE.AND P0, PT, R3, RZ, PT ;  /* 0x000000ff0300720c */ /* 0x000fe20003f05270 */
[----:B------:R-:W-:Y:S01]  /*3fb0*/  BSSY.RECONVERGENT B1, `(.L_x_189) ;  /* 0x0000012000017945 */ /* 0x000fe20003800200 */
[----:B------:R-:W-:Y:S01]  /*3fc0*/  UMOV UR4, 0x8 ;  /* 0x0000000800047882 */ /* 0x000fe20000000000 */
[----:B------:R-:W-:Y:S02]  /*3fd0*/  UMOV UR5, 0x0 ;  /* 0x0000000000057882 */ /* 0x000fe40000000000 */
[----:B0-----:R-:W-:-:S04]  /*3fe0*/  UIMAD.WIDE.U32 UR4, UR8, 0x1, UR4 ;  /* 0x00000001080478a5 */ /* 0x001fc8000f8e0004 */
[----:B------:R-:W-:Y:S02]  /*3ff0*/  UIADD3 UR7, UPT, UPT, UR5, UR9, URZ ;  /* 0x0000000905077290 */ /* 0x000fe4000fffe0ff */
[----:B------:R-:W-:Y:S02]  /*4000*/  IMAD.U32 R13, RZ, RZ, UR5 ;  /* 0x00000005ff0d7e24 */ /* 0x000fe4000f8e00ff */
[----:B------:R-:W-:Y:S02]  /*4010*/  IMAD.U32 R12, RZ, RZ, UR4 ;  /* 0x00000004ff0c7e24 */ /* 0x000fe4000f8e00ff */
[----:B------:R-:W-:Y:S01]  /*4020*/  IMAD.U32 R13, RZ, RZ, UR7 ;  /* 0x00000007ff0d7e24 */ /* 0x000fe2000f8e00ff */
[----:B------:R-:W-:Y:S06]  /*4030*/  @P0 BRA `(.L_x_190) ;  /* 0x0000000000240947 */ /* 0x000fec0003800000 */
[----:B------:R-:W-:Y:S02]  /*4040*/  IMAD.MOV.U32 R18, RZ, RZ, 0x500 ;  /* 0x00000500ff127424 */ /* 0x000fe400078e00ff */
[----:B------:R-:W-:-:S05]  /*4050*/  IMAD.MOV.U32 R19, RZ, RZ, 0x0 ;  /* 0x00000000ff137424 */ /* 0x000fca00078e00ff */
[----:B------:R-:W2:Y:S01]  /*4060*/  ATOMG.E.ADD.64.STRONG.GPU PT, R14, desc[UR10][R12.64], R18 ;  /* 0x800000120c0e79a8 */ /* 0x000ea200081ef50a */
[----:B------:R-:W0:Y:S01]  /*4070*/  S2UR UR5, SR_CgaCtaId ;  /* 0x00000000000579c3 */ /* 0x000e220000008800 */
[----:B------:R-:W-:Y:S02]  /*4080*/  UMOV UR4, 0x400 ;  /* 0x0000040000047882 */ /* 0x000fe40000000000 */
[----:B0-----:R-:W-:Y:S01]  /*4090*/  ULEA UR4, UR5, UR4, 0x18 ;  /* 0x0000000405047291 */ /* 0x001fe2000f8ec0ff */
[----:B--2---:R-:W-:-:S05]  /*40a0*/  IADD3 R14, P0, PT, R14, UR6, RZ ;  /* 0x000000060e0e7c10 */ /* 0x004fca000ff1e0ff */
[----:B------:R-:W-:-:S05]  /*40b0*/  IMAD.X R15, RZ, RZ, R15, P0 ;  /* 0x000000ffff0f7224 */ /* 0x000fca00000e060f */
[----:B------:R0:W-:Y:S03]  /*40c0*/  STS.64 [UR4+0x98], R14 ;  /* 0x0000980eff007988 */ /* 0x0001e60008000a04 */
.L_x_190:
[----:B------:R-:W-:Y:S05]  /*40d0*/  BSYNC.RECONVERGENT B1 ;  /* 0x0000000000017941 */ /* 0x000fea0003800200 */
.L_x_189:
[----:B------:R-:W1:Y:S08]  /*40e0*/  S2UR UR5, SR_CgaCtaId ;  /* 0x00000000000579c3 */ /* 0x000e700000008800 */
[----:B------:R-:W-:Y:S06]  /*40f0*/  BAR.SYNC.DEFER_BLOCKING 0x0 ;  /* 0x0000000000007b1d */ /* 0x000fec0000010000 */
[----:B------:R-:W-:-:S02]  /*4100*/  UMOV UR4, 0x400 ;  /* 0x0000040000047882 */ /* 0x000fc40000000000 */
[----:B-1----:R-:W-:-:S06]  /*4110*/  ULEA UR4, UR5, UR4, 0x18 ;  /* 0x0000000405047291 */ /* 0x002fcc000f8ec0ff */
[----:B------:R-:W-:-:S05]  /*4120*/  IMAD.U32 R9, RZ, RZ, UR4 ;  /* 0x00000004ff097e24 */ /* 0x000fca000f8e00ff */
[----:B------:R-:W0:Y:S02]  /*4130*/  LDS.64 R18, [R9+0x98] ;  /* 0x0000980009127984 */ /* 0x000e240000000a00 */
[----:B0-----:R-:W-:-:S04]  /*4140*/  IADD3 R14, P1, PT, R18, 0x500, RZ ;  /* 0x00000500120e7810 */ /* 0x001fc80007f3e0ff */
[----:B------:R-:W-:Y:S01]  /*4150*/  ISETP.GT.U32.AND P0, PT, R14, R25, PT ;  /* 0x000000190e00720c */ /* 0x000fe20003f04070 */
[----:B------:R-:W-:-:S05]  /*4160*/  IMAD.X R15, RZ, RZ, R19, P1 ;  /* 0x000000ffff0f7224 */ /* 0x000fca00008e0613 */
[----:B------:R-:W-:-:S13]  /*4170*/  ISETP.GT.AND.EX P0, PT, R15, R16, PT, P0 ;  /* 0x000000100f00720c */ /* 0x000fda0003f04300 */
[----:B------:R-:W-:Y:S05]  /*4180*/  @P0 BRA `(.L_x_191) ;  /* 0x0000000400b40947 */ /* 0x000fea0003800000 */
[----:B------:R-:W-:Y:S01]  /*4190*/  BSSY.RECONVERGENT B1, `(.L_x_191) ;  /* 0x000006c000017945 */ /* 0x000fe20003800200 */
[----:B------:R-:W-:Y:S01]  /*41a0*/  IMAD.MOV.U32 R20, RZ, RZ, R10 ;  /* 0x000000ffff147224 */ /* 0x000fe200078e000a */
[----:B------:R-:W0:Y:S01]  /*41b0*/  LDCU.64 UR8, c[0x0][0x398] ;  /* 0x00007300ff0877ac */ /* 0x000e220008000a00 */
[----:B------:R-:W-:Y:S02]  /*41c0*/  IMAD.MOV.U32 R21, RZ, RZ, R11 ;  /* 0x000000ffff157224 */ /* 0x000fe400078e000b */
[----:B------:R-:W-:Y:S01]  /*41d0*/  IMAD.MOV.U32 R15, RZ, RZ, R7 ;  /* 0x000000ffff0f7224 */ /* 0x000fe200078e0007 */
[----:B------:R-:W1:Y:S01]  /*41e0*/  LDCU.128 UR12, c[0x0][0x380] ;  /* 0x00007000ff0c77ac */ /* 0x000e620008000c00 */
[----:B------:R-:W-:-:S07]  /*41f0*/  IMAD.MOV.U32 R14, RZ, RZ, R8 ;  /* 0x000000ffff0e7224 */ /* 0x000fce00078e0008 */
.L_x_194:
[----:B------:R-:W-:Y:S01]  /*4200*/  IADD3 R7, P0, PT, R3, R18, RZ ;  /* 0x0000001203077210 */ /* 0x000fe20007f1e0ff */
[----:B-1----:R-:W-:Y:S02]  /*4210*/  IMAD.U32 R2, RZ, RZ, UR12 ;  /* 0x0000000cff027e24 */ /* 0x002fe4000f8e00ff */
[----:B------:R-:W-:Y:S02]  /*4220*/  IMAD.U32 R4, RZ, RZ, UR13 ;  /* 0x0000000dff047e24 */ /* 0x000fe4000f8e00ff */
[----:B------:R-:W-:Y:S01]  /*4230*/  IMAD.X R25, RZ, RZ, R19, P0 ;  /* 0x000000ffff197224 */ /* 0x000fe200000e0613 */
[----:B------:R-:W-:-:S04]  /*4240*/  LEA R10, P0, R7, R2, 0x3 ;  /* 0x00000002070a7211 */ /* 0x000fc800078018ff */
[----:B------:R-:W-:-:S05]  /*4250*/  LEA.HI.X R11, R7, R4, R25, 0x3, P0 ;  /* 0x00000004070b7211 */ /* 0x000fca00000f1c19 */
[----:B------:R-:W2:Y:S04]  /*4260*/  LDG.E.64 R16, desc[UR10][R10.64] ;  /* 0x0000000a0a107981 */ /* 0x000ea8000c1e1b00 */
[----:B------:R-:W3:Y:S01]  /*4270*/  LDG.E.64 R18, desc[UR10][R10.64+0x800] ;  /* 0x0008000a0a127981 */ /* 0x000ee2000c1e1b00 */
[----:B------:R-:W-:Y:S02]  /*4280*/  IMAD.U32 R5, RZ, RZ, UR14 ;  /* 0x0000000eff057e24 */ /* 0x000fe4000f8e00ff */
[----:B------:R-:W-:-:S03]  /*4290*/  IMAD.U32 R6, RZ, RZ, UR15 ;  /* 0x0000000fff067e24 */ /* 0x000fc6000f8e00ff */
[----:B------:R-:W-:-:S04]  /*42a0*/  IADD3 R24, P0, PT, R7, R5, RZ ;  /* 0x0000000507187210 */ /* 0x000fc80007f1e0ff */
[----:B------:R-:W-:Y:S01]  /*42b0*/  IADD3 R27, P3, PT, R24, 0x100, RZ ;  /* 0x00000100181b7810 */ /* 0x000fe20007f7e0ff */
[----:B------:R-:W-:-:S04]  /*42c0*/  IMAD.X R25, R25, 0x1, R6, P0 ;  /* 0x0000000119197824 */ /* 0x000fc800000e0606 */
[----:B------:R-:W-:Y:S01]  /*42d0*/  IMAD.X R26, RZ, RZ, R25, P3 ;  /* 0x000000ffff1a7224 */ /* 0x000fe200018e0619 */
[----:B--2---:R-:W-:-:S14]  /*42e0*/  DSETP.GEU.AND P2, PT, R20, R16, PT ;  /* 0x000000101400722a */ /* 0x004fdc0003f4e000 */
[----:B------:R-:W-:-:S04]  /*42f0*/  @P2 ISETP.GE.U32.AND P0, PT, R15, R24, PT ;  /* 0x000000180f00220c */ /* 0x000fc80003f06070 */
[----:B------:R-:W-:-:S13]  /*4300*/  @P2 ISETP.GE.AND.EX P0, PT, R14, R25, PT, P0 ;  /* 0x000000190e00220c */ /* 0x000fda0003f06300 */
[----:B------:R-:W-:-:S06]  /*4310*/  @P2 DSETP.LT.OR P0, PT, R16, R20, !P0 ;  /* 0x000000141000222a */ /* 0x000fcc0004701400 */
[----:B------:R-:W-:Y:S02]  /*4320*/  @P2 FSEL R7, R20, R16, P0 ;  /* 0x0000001014072208 */ /* 0x000fe40000000000 */
[----:B------:R-:W-:Y:S02]  /*4330*/  @P2 FSEL R20, R21, R17, P0 ;  /* 0x0000001115142208 */ /* 0x000fe40000000000 */
[C---:B------:R-:W-:Y:S01]  /*4340*/  IADD3 R21, P5, PT, R24.reuse, 0x300, RZ ;  /* 0x0000030018157810 */ /* 0x040fe20007fbe0ff */
[----:B------:R-:W-:Y:S01]  /*4350*/  @P2 IMAD.MOV.U32 R16, RZ, RZ, R7 ;  /* 0x000000ffff102224 */ /* 0x000fe200078e0007 */
[C---:B------:R-:W-:Y:S01]  /*4360*/  IADD3 R7, P6, PT, R24.reuse, 0x400, RZ ;  /* 0x0000040018077810 */ /* 0x040fe20007fde0ff */
[----:B------:R-:W-:Y:S01]  /*4370*/  @P2 IMAD.MOV.U32 R17, RZ, RZ, R20 ;  /* 0x000000ffff112224 */ /* 0x000fe200078e0014 */
[----:B------:R-:W-:Y:S01]  /*4380*/  IADD3 R20, P4, PT, R24, 0x200, RZ ;  /* 0x0000020018147810 */ /* 0x000fe20007f9e0ff */
[--C-:B------:R-:W-:Y:S01]  /*4390*/  IMAD.X R23, RZ, RZ, R25.reuse, P5 ;  /* 0x000000ffff177224 */ /* 0x100fe200028e0619 */
[----:B------:R-:W-:Y:S01]  /*43a0*/  @P2 SEL R24, R15, R24, P0 ;  /* 0x000000180f182207 */ /* 0x000fe20000000000 */
[----:B------:R-:W-:-:S02]  /*43b0*/  IMAD.X R8, RZ, RZ, R25, P6 ;  /* 0x000000ffff087224 */ /* 0x000fc400030e0619 */
[----:B------:R-:W-:Y:S01]  /*43c0*/  IMAD.X R22, RZ, RZ, R25, P4 ;  /* 0x000000ffff167224 */ /* 0x000fe200020e0619 */
[----:B------:R-:W-:Y:S01]  /*43d0*/  @P2 SEL R25, R14, R25, P0 ;  /* 0x000000190e192207 */ /* 0x000fe20000000000 */
[----:B---3--:R-:W-:Y:S01]  /*43e0*/  DSETP.GEU.AND P1, PT, R16, R18, PT ;  /* 0x000000121000722a */ /* 0x008fe20003f2e000 */
[----:B------:R-:W2:-:S13]  /*43f0*/  LDG.E.64 R14, desc[UR10][R10.64+0x1000] ;  /* 0x0010000a0a0e7981 */ /* 0x000e9a000c1e1b00 */
[----:B------:R-:W-:-:S04]  /*4400*/  @P1 ISETP.GE.U32.AND P0, PT, R24, R27, PT ;  /* 0x0000001b1800120c */ /* 0x000fc80003f06070 */
[----:B------:R-:W-:-:S13]  /*4410*/  @P1 ISETP.GE.AND.EX P0, PT, R25, R26, PT, P0 ;  /* 0x0000001a1900120c */ /* 0x000fda0003f06300 */
[----:B------:R-:W-:-:S06]  /*4420*/  @P1 DSETP.LT.OR P0, PT, R18, R16, !P0 ;  /* 0x000000101200122a */ /* 0x000fcc0004701400 */
[----:B------:R-:W-:Y:S02]  /*4430*/  @P1 FSEL R28, R16, R18, P0 ;  /* 0x00000012101c1208 */ /* 0x000fe40000000000 */
[----:B------:R-:W-:Y:S02]  /*4440*/  @P1 FSEL R29, R17, R19, P0 ;  /* 0x00000013111d1208 */ /* 0x000fe40000000000 */
[----:B------:R-:W3:Y:S01]  /*4450*/  LDG.E.64 R16, desc[UR10][R10.64+0x1800] ;  /* 0x0018000a0a107981 */ /* 0x000ee2000c1e1b00 */
[----:B------:R-:W-:Y:S02]  /*4460*/  @P1 IMAD.MOV.U32 R18, RZ, RZ, R28 ;  /* 0x000000ffff121224 */ /* 0x000fe400078e001c */
[----:B------:R-:W-:Y:S01]  /*4470*/  @P1 IMAD.MOV.U32 R19, RZ, RZ, R29 ;  /* 0x000000ffff131224 */ /* 0x000fe200078e001d */
[----:B------:R-:W-:Y:S02]  /*4480*/  @P1 SEL R27, R24, R27, P0 ;  /* 0x0000001b181b1207 */ /* 0x000fe40000000000 */
[----:B------:R-:W-:Y:S01]  /*4490*/  @P1 SEL R26, R25, R26, P0 ;  /* 0x0000001a191a1207 */ /* 0x000fe20000000000 */
[----:B------:R-:W-:Y:S01]  /*44a0*/  BSSY.RECONVERGENT B2, `(.L_x_192) ;  /* 0x000001d000027945 */ /* 0x000fe20003800200 */
[----:B------:R-:W5:Y:S01]  /*44b0*/  LDG.E.64 R10, desc[UR10][R10.64+0x2000] ;  /* 0x0020000a0a0a7981 */ /* 0x000f62000c1e1b00 */
[----:B------:R-:W-:Y:S06]  /*44c0*/  BAR.SYNC.DEFER_BLOCKING 0x0 ;  /* 0x0000000000007b1d */ /* 0x000fec0000010000 */
[----:B--2---:R-:W-:-:S14]  /*44d0*/  DSETP.GEU.AND P2, PT, R18, R14, PT ;  /* 0x0000000e1200722a */ /* 0x004fdc0003f4e000 */
[----:B------:R-:W-:-:S04]  /*44e0*/  @P2 ISETP.GE.U32.AND P0, PT, R27, R20, PT ;  /* 0x000000141b00220c */ /* 0x000fc80003f06070 */
[----:B------:R-:W-:-:S13]  /*44f0*/  @P2 ISETP.GE.AND.EX P0, PT, R26, R22, PT, P0 ;  /* 0x000000161a00220c */ /* 0x000fda0003f06300 */
[----:B------:R-:W-:-:S06]  /*4500*/  @P2 DSETP.LT.OR P0, PT, R14, R18, !P0 ;  /* 0x000000120e00222a */ /* 0x000fcc0004701400 */
[----:B------:R-:W-:Y:S02]  /*4510*/  @P2 FSEL R18, R18, R14, P0 ;  /* 0x0000000e12122208 */ /* 0x000fe40000000000 */
[----:B------:R-:W-:-:S03]  /*4520*/  @P2 FSEL R19, R19, R15, P0 ;  /* 0x0000000f13132208 */ /* 0x000fc60000000000 */
[----:B------:R-:W-:Y:S02]  /*4530*/  @P2 IMAD.MOV.U32 R14, RZ, RZ, R18 ;  /* 0x000000ffff0e2224 */ /* 0x000fe400078e0012 */
[----:B------:R-:W-:-:S06]  /*4540*/  @P2 IMAD.MOV.U32 R15, RZ, RZ, R19 ;  /* 0x000000ffff0f2224 */ /* 0x000fcc00078e0013 */
[----:B---3--:R-:W-:Y:S01]  /*4550*/  DSETP.GEU.AND P1, PT, R14, R16, PT ;  /* 0x000000100e00722a */ /* 0x008fe20003f2e000 */
[----:B------:R-:W-:Y:S02]  /*4560*/  @P2 SEL R20, R27, R20, P0 ;  /* 0x000000141b142207 */ /* 0x000fe40000000000 */
[----:B------:R-:W-:Y:S02]  /*4570*/  @P2 SEL R22, R26, R22, P0 ;  /* 0x000000161a162207 */ /* 0x000fe40000000000 */
[----:B------:R-:W-:-:S09]  /*4580*/  ISETP.NE.AND P2, PT, R3, RZ, PT ;  /* 0x000000ff0300720c */ /* 0x000fd20003f45270 */
[----:B------:R-:W-:-:S04]  /*4590*/  @P1 ISETP.GE.U32.AND P0, PT, R20, R21, PT ;  /* 0x000000151400120c */ /* 0x000fc80003f06070 */
[----:B------:R-:W-:-:S13]  /*45a0*/  @P1 ISETP.GE.AND.EX P0, PT, R22, R23, PT, P0 ;  /* 0x000000171600120c */ /* 0x000fda0003f06300 */
[----:B------:R-:W-:Y:S01]  /*45b0*/  @P1 DSETP.LT.OR P0, PT, R16, R14, !P0 ;  /* 0x0000000e1000122a */ /* 0x000fe20004701400 */
[----:B------:R-:W-:-:S13]  /*45c0*/  @P2 BRA `(.L_x_193) ;  /* 0x0000000000282947 */ /* 0x000fda0003800000 */
[----:B------:R-:W-:Y:S02]  /*45d0*/  IMAD.MOV.U32 R24, RZ, RZ, 0x500 ;  /* 0x00000500ff187424 */ /* 0x000fe400078e00ff */
[----:B------:R-:W-:-:S06]  /*45e0*/  IMAD.MOV.U32 R25, RZ, RZ, 0x0 ;  /* 0x00000000ff197424 */ /* 0x000fcc00078e00ff */
[----:B------:R-:W2:Y:S01]  /*45f0*/  ATOMG.E.ADD.64.STRONG.GPU PT, R24, desc[UR10][R12.64], R24 ;  /* 0x800000180c1879a8 */ /* 0x000ea200081ef50a */
[----:B------:R-:W1:Y:S01]  /*4600*/  S2UR UR5, SR_CgaCtaId ;  /* 0x00000000000579c3 */ /* 0x000e620000008800 */
[----:B------:R-:W-:Y:S02]  /*4610*/  UMOV UR4, 0x400 ;  /* 0x0000040000047882 */ /* 0x000fe40000000000 */
[----:B-1----:R-:W-:-:S06]  /*4620*/  ULEA UR4, UR5, UR4, 0x18 ;  /* 0x0000000405047291 */ /* 0x002fcc000f8ec0ff */
[----:B------:R-:W-:Y:S01]  /*4630*/  IMAD.U32 R9, RZ, RZ, UR4 ;  /* 0x00000004ff097e24 */ /* 0x000fe2000f8e00ff */
[----:B--2---:R-:W-:-:S05]  /*4640*/  IADD3 R18, P2, PT, R24, UR6, RZ ;  /* 0x0000000618127c10 */ /* 0x004fca000ff5e0ff */
[----:B------:R-:W-:-:S05]  /*4650*/  IMAD.X R19, RZ, RZ, R25, P2 ;  /* 0x000000ffff137224 */ /* 0x000fca00010e0619 */
[----:B------:R1:W-:Y:S03]  /*4660*/  STS.64 [R9+0x98], R18 ;  /* 0x0000981209007388 */ /* 0x0003e60000000a00 */
.L_x_193:
[----:B0-----:R-:W-:Y:S05]  /*4670*/  BSYNC.RECONVERGENT B2 ;  /* 0x0000000000027941 */ /* 0x001fea0003800200 */
.L_x_192:
[----:B------:R-:W-:Y:S01]  /*4680*/  BAR.SYNC.DEFER_BLOCKING 0x0 ;  /* 0x0000000000007b1d */ /* 0x000fe20000010000 */
[----:B------:R-:W-:Y:S01]  /*4690*/  @P1 FSEL R14, R14, R16, P0 ;  /* 0x000000100e0e1208 */ /* 0x000fe20000000000 */
[----:B------:R-:W-:Y:S01]  /*46a0*/  IMAD.U32 R25, RZ, RZ, UR8 ;  /* 0x00000008ff197e24 */ /* 0x000fe2000f8e00ff */
[----:B------:R-:W-:Y:S02]  /*46b0*/  @P1 FSEL R15, R15, R17, P0 ;  /* 0x000000110f0f1208 */ /* 0x000fe40000000000 */
[----:B------:R-:W-:Y:S01]  /*46c0*/  @P1 SEL R21, R20, R21, P0 ;  /* 0x0000001514151207 */ /* 0x000fe20000000000 */
[----:B------:R-:W-:Y:S01]  /*46d0*/  @P1 IMAD.MOV.U32 R16, RZ, RZ, R14 ;  /* 0x000000ffff101224 */ /* 0x000fe200078e000e */
[----:B------:R-:W-:Y:S01]  /*46e0*/  @P1 SEL R23, R22, R23, P0 ;  /* 0x0000001716171207 */ /* 0x000fe20000000000 */
[----:B------:R-:W-:-:S06]  /*46f0*/  @P1 IMAD.MOV.U32 R17, RZ, RZ, R15 ;  /* 0x000000ffff111224 */ /* 0x000fcc00078e000f */
[----:B-----5:R-:W-:Y:S01]  /*4700*/  DSETP.GEU.AND P2, PT, R16, R10, PT ;  /* 0x0000000a1000722a */ /* 0x020fe20003f4e000 */
[----:B-1----:R-:W0:-:S13]  /*4710*/  LDS.64 R18, [R9+0x98] ;  /* 0x0000980009127984 */ /* 0x002e1a0000000a00 */
[----:B------:R-:W-:-:S04]  /*4720*/  @P2 ISETP.GE.U32.AND P0, PT, R21, R7, PT ;  /* 0x000000071500220c */ /* 0x000fc80003f06070 */
[----:B------:R-:W-:-:S13]  /*4730*/  @P2 ISETP.GE.AND.EX P0, PT, R23, R8, PT, P0 ;  /* 0x000000081700220c */ /* 0x000fda0003f06300 */
[----:B------:R-:W-:-:S06]  /*4740*/  @P2 DSETP.LT.OR P0, PT, R10, R16, !P0 ;  /* 0x000000100a00222a */ /* 0x000fcc0004701400 */
[----:B------:R-:W-:Y:S02]  /*4750*/  @P2 FSEL R17, R17, R11, P0 ;  /* 0x0000000b11112208 */ /* 0x000fe40000000000 */
[----:B------:R-:W-:Y:S02]  /*4760*/  @P2 SEL R7, R21, R7, P0 ;  /* 0x0000000715072207 */ /* 0x000fe40000000000 */
[----:B------:R-:W-:Y:S01]  /*4770*/  @P2 SEL R8, R23, R8, P0 ;  /* 0x0000000817082207 */ /* 0x000fe20000000000 */
[----:B------:R-:W-:-:S04]  /*4780*/  @P2 IMAD.MOV.U32 R11, RZ, RZ, R17 ;  /* 0x000000ffff0b2224 */ /* 0x000fc800078e0011 */
[----:B------:R-:W-:Y:S01]  /*4790*/  IMAD.MOV.U32 R21, RZ, RZ, R11 ;  /* 0x000000ffff157224 */ /* 0x000fe200078e000b */
[----:B0-----:R-:W-:-:S04]  /*47a0*/  IADD3 R14, P3, PT, R18, 0x500, RZ ;  /* 0x00000500120e7810 */ /* 0x001fc80007f7e0ff */
[----:B------:R-:W-:Y:S01]  /*47b0*/  ISETP.GT.U32.AND P1, PT, R14, R25, PT ;  /* 0x000000190e00720c */ /* 0x000fe20003f24070 */
[----:B------:R-:W-:Y:S01]  /*47c0*/  IMAD.X R15, RZ, RZ, R19, P3 ;  /* 0x000000ffff0f7224 */ /* 0x000fe200018e0613 */
[----:B------:R-:W-:Y:S01]  /*47d0*/  @P2 FSEL R14, R16, R10, P0 ;  /* 0x0000000a100e2208 */ /* 0x000fe20000000000 */
[----:B------:R-:W-:-:S04]  /*47e0*/  IMAD.U32 R16, RZ, RZ, UR9 ;  /* 0x00000009ff107e24 */ /* 0x000fc8000f8e00ff */
[----:B------:R-:W-:Y:S01]  /*47f0*/  @P2 IMAD.MOV.U32 R10, RZ, RZ, R14 ;  /* 0x000000ffff0a2224 */ /* 0x000fe200078e000e */
[----:B------:R-:W-:Y:S01]  /*4800*/  ISETP.GT.AND.EX P0, PT, R15, R16, PT, P1 ;  /* 0x000000100f00720c */ /* 0x000fe20003f04310 */
[----:B------:R-:W-:Y:S01]  /*4810*/  IMAD.MOV.U32 R14, RZ, RZ, R8 ;  /* 0x000000ffff0e7224 */ /* 0x000fe200078e0008 */
[----:B------:R-:W-:Y:S01]  /*4820*/  MOV R15, R7 ;  /* 0x00000007000f7202 */ /* 0x000fe20000000f00 */
[----:B------:R-:W-:-:S10]  /*4830*/  IMAD.MOV.U32 R20, RZ, RZ, R10 ;  /* 0x000000ffff147224 */ /* 0x000fd400078e000a */
[----:B------:R-:W-:Y:S05]  /*4840*/  @!P0 BRA `(.L_x_194) ;  /* 0xfffffff8006c8947 */ /* 0x000fea000383ffff */
[----:B------:R-:W-:Y:S05]  /*4850*/  BSYNC.RECONVERGENT B1 ;  /* 0x0000000000017941 */ /* 0x000fea0003800200 */
.L_x_191:
[----:B------:R-:W-:Y:S01]  /*4860*/  ISETP.GE.U32.AND P0, PT, R18, R25, PT ;  /* 0x000000191200720c */ /* 0x000fe20003f06070 */
[----:B------:R-:W-:Y:S03]  /*4870*/  BSSY.RECONVERGENT B1, `(.L_x_188) ;  /* 0x00000b1000017945 */ /* 0x000fe60003800200 */
[----:B------:R-:W-:-:S13]  /*4880*/  ISETP.GE.AND.EX P0, PT, R19, R16, PT, P0 ;  /* 0x000000101300720c */ /* 0x000fda0003f06300 */
[----:B------:R-:W-:Y:S05]  /*4890*/  @P0 BRA `(.L_x_195) ;  /* 0x0000000800b80947 */ /* 0x000fea0003800000 */
[----:B------:R-:W-:-:S05]  /*48a0*/  IMAD.IADD R20, R25, 0x1, -R18 ;  /* 0x0000000119147824 */ /* 0x000fca00078e0a12 */
[----:B------:R-:W-:-:S13]  /*48b0*/  ISETP.GE.AND P0, PT, R3, R20, PT ;  /* 0x000000140300720c */ /* 0x000fda0003f06270 */
[----:B------:R-:W-:Y:S05]  /*48c0*/  @P0 BRA `(.L_x_195) ;  /* 0x0000000800ac0947 */ /* 0x000fea0003800000 */
[----:B------:R-:W-:Y:S01]  /*48d0*/  LOP3.LUT R9, RZ, R3, RZ, 0x33, !PT ;  /* 0x00000003ff097212 */ /* 0x000fe200078e33ff */
[----:B------:R-:W-:Y:S03]  /*48e0*/  BSSY.RECONVERGENT B2, `(.L_x_196) ;  /* 0x0000035000027945 */ /* 0x000fe60003800200 */
[----:B------:R-:W-:-:S04]  /*48f0*/  IADD3 R25, PT, PT, -R18, R25, R9 ;  /* 0x0000001912197210 */ /* 0x000fc80007ffe109 */
[----:B------:R-:W-:-:S04]  /*4900*/  LOP3.LUT R9, R25, 0x300, RZ, 0xc0, !PT ;  /* 0x0000030019097812 */ /* 0x000fc800078ec0ff */
[----:B------:R-:W-:Y:S01]  /*4910*/  ISETP.NE.AND P0, PT, R9, 0x300, PT ;  /* 0x000003000900780c */ /* 0x000fe20003f05270 */
[----:B------:R-:W-:-:S12]  /*4920*/  IMAD.MOV.U32 R9, RZ, RZ, R3 ;  /* 0x000000ffff097224 */ /* 0x000fd800078e0003 */
[----:B------:R-:W-:Y:S05]  /*4930*/  @!P0 BRA `(.L_x_197) ;  /* 0x0000000000bc8947 */ /* 0x000fea0003800000 */
[----:B------:R-:W-:Y:S02]  /*4940*/  IADD3 R15, P0, PT, R3, R18, RZ ;  /* 0x00000012030f7210 */ /* 0x000fe40007f1e0ff */
[----:B------:R-:W-:Y:S02]  /*4950*/  LEA.HI R9, R25, 0x1, RZ, 0x18 ;  /* 0x0000000119097811 */ /* 0x000fe400078fc0ff */
[C---:B------:R-:W-:Y:S01]  /*4960*/  LEA R2, P1, R15.reuse, R2, 0x3 ;  /* 0x000000020f027211 */ /* 0x040fe200078218ff */
[----:B------:R-:W-:Y:S01]  /*4970*/  IMAD.X R13, RZ, RZ, R19, P0 ;  /* 0x000000ffff0d7224 */ /* 0x000fe200000e0613 */
[----:B------:R-:W-:Y:S02]  /*4980*/  IADD3 R14, P0, PT, R15, R5, RZ ;  /* 0x000000050f0e7210 */ /* 0x000fe40007f1e0ff */
[----:B------:R-:W-:Y:S01]  /*4990*/  LOP3.LUT R5, R9, 0x3, RZ, 0xc0, !PT ;  /* 0x0000000309057812 */ /* 0x000fe200078ec0ff */
[----:B------:R-:W-:Y:S01]  /*49a0*/  IMAD.MOV.U32 R9, RZ, RZ, R3 ;  /* 0x000000ffff097224 */ /* 0x000fe200078e0003 */
[----:B------:R-:W-:Y:S01]  /*49b0*/  LEA.HI.X R15, R15, R4, R13, 0x3, P1 ;  /* 0x000000040f0f7211 */ /* 0x000fe200008f1c0d */
[----:B------:R-:W-:-:S02]  /*49c0*/  IMAD.X R16, R13, 0x1, R6, P0 ;  /* 0x000000010d107824 */ /* 0x000fc400000e0606 */
[----:B------:R-:W-:-:S07]  /*49d0*/  IMAD.MOV R6, RZ, RZ, -R5 ;  /* 0x000000ffff067224 */ /* 0x000fce00078e0a05 */
.L_x_200:
        /* <DEDUP_REMOVED lines=9> */
[----:B------:R-:W-:Y:S02]  /*4a70*/  IMAD.MOV.U32 R4, RZ, RZ, R10 ;  /* 0x000000ffff047224 */ /* 0x000fe400078e000a */
        /* <DEDUP_REMOVED lines=21> */
.L_x_199:
[----:B------:R-:W-:Y:S05]  /*4bd0*/  BSYNC.RECONVERGENT B3 ;  /* 0x0000000000037941 */ /* 0x000fea0003800200 */
.L_x_198:
[----:B------:R-:W-:Y:S01]  /*4be0*/  IADD3 R14, P0, PT, R14, 0x100, RZ ;  /* 0x000001000e0e7810 */ /* 0x000fe20007f1e0ff */
[----:B------:R-:W-:Y:S02]  /*4bf0*/  VIADD R9, R9, 0x100 ;  /* 0x0000010009097836 */ /* 0x000fe40000000000 */
[----:B------:R-:W-:Y:S02]  /*4c00*/  IMAD.X R15, RZ, RZ, R15, P3 ;  /* 0x000000ffff0f7224 */ /* 0x000fe400018e060f */
[----:B------:R-:W-:Y:S01]  /*4c10*/  IMAD.X R16, RZ, RZ, R16, P0 ;  /* 0x000000ffff107224 */ /* 0x000fe200000e0610 */
[----:B------:R-:W-:Y:S07]  /*4c20*/  @P2 BRA `(.L_x_200) ;  /* 0xfffffffc006c2947 */ /* 0x000fee000383ffff */
.L_x_197:
[----:B------:R-:W-:Y:S05]  /*4c30*/  BSYNC.RECONVERGENT B2 ;  /* 0x0000000000027941 */ /* 0x000fea0003800200 */
.L_x_196:
[----:B------:R-:W-:-:S13]  /*4c40*/  ISETP.GE.U32.AND P0, PT, R25, 0x300, PT ;  /* 0x000003001900780c */ /* 0x000fda0003f06070 */
[----:B------:R-:W-:Y:S05]  /*4c50*/  @!P0 BRA `(.L_x_195) ;  /* 0x0000000400c88947 */ /* 0x000fea0003800000 */
[----:B------:R-:W0:Y:S01]  /*4c60*/  LDC.64 R16, c[0x0][0x380] ;  /* 0x0000e000ff107b82 */ /* 0x000e220000000a00 */
[----:B------:R-:W-:-:S07]  /*4c70*/  VIADD R21, R9, 0x200 ;  /* 0x0000020009157836 */ /* 0x000fce0000000000 */
[----:B------:R-:W1:Y:S02]  /*4c80*/  LDC.64 R14, c[0x0][0x388] ;  /* 0x0000e200ff0e7b82 */ /* 0x000e640000000a00 */
.L_x_209:
[----:B------:R-:W-:-:S05]  /*4c90*/  VIADD R5, R21, 0xfffffe00 ;  /* 0xfffffe0015057836 */ /* 0x000fca0000000000 */
[----:B------:R-:W-:-:S05]  /*4ca0*/  IADD3 R5, P0, PT, R5, R18, RZ ;  /* 0x0000001205057210 */ /* 0x000fca0007f1e0ff */
[----:B------:R-:W-:Y:S01]  /*4cb0*/  IMAD.X R2, RZ, RZ, R19, P0 ;  /* 0x000000ffff027224 */ /* 0x000fe200000e0613 */
[----:B0-----:R-:W-:-:S04]  /*4cc0*/  LEA R22, P0, R5, R16, 0x3 ;  /* 0x0000001005167211 */ /* 0x001fc800078018ff */
[----:B------:R-:W-:-:S05]  /*4cd0*/  LEA.HI.X R23, R5, R17, R2, 0x3, P0 ;  /* 0x0000001105177211 */ /* 0x000fca00000f1c02 */
[----:B------:R-:W2:Y:S04]  /*4ce0*/  LDG.E.64 R24, desc[UR10][R22.64] ;  /* 0x0000000a16187981 */ /* 0x000ea8000c1e1b00 */
[----:B------:R0:W5:Y:S01]  /*4cf0*/  LDG.E.64 R12, desc[UR10][R22.64+0x800] ;  /* 0x0008000a160c7981 */ /* 0x000162000c1e1b00 */
        /* <DEDUP_REMOVED lines=23> */
.L_x_202:
[----:B------:R-:W-:Y:S05]  /*4e70*/  BSYNC.RECONVERGENT B2 ;  /* 0x0000000000027941 */ /* 0x000fea0003800200 */
.L_x_201:
[----:B------:R0:W5:Y:S04]  /*4e80*/  LDG.E.64 R6, desc[UR10][R22.64+0x1000] ;  /* 0x0010000a16067981 */ /* 0x000168000c1e1b00 */
[----:B------:R0:W5:Y:S02]  /*4e90*/  LDG.E.64 R24, desc[UR10][R22.64+0x1800] ;  /* 0x0018000a16187981 */ /* 0x000164000c1e1b00 */
[----:B-----5:R-:W-:Y:S01]  /*4ea0*/  DSETP.GEU.AND P0, PT, R4, R12, PT ;  /* 0x0000000c0400722a */ /* 0x020fe20003f0e000 */
[----:B------:R-:W-:Y:S01]  /*4eb0*/  VIADD R11, R21, 0xffffff00 ;  /* 0xffffff00150b7836 */ /* 0x000fe20000000000 */
[----:B------:R-:W-:Y:S01]  /*4ec0*/  BSSY.RECONVERGENT B2, `(.L_x_203) ;  /* 0x0000016000027945 */ /* 0x000fe20003800200 */
[----:B------:R-:W-:-:S03]  /*4ed0*/  IMAD.MOV.U32 R10, RZ, RZ, R12 ;  /* 0x000000ffff0a7224 */ /* 0x000fc600078e000c */
[----:B------:R-:W-:Y:S01]  /*4ee0*/  IADD3 R28, P1, P2, R18, R14, R11 ;  /* 0x0000000e121c7210 */ /* 0x000fe20007a3e00b */
[----:B------:R-:W-:-:S03]  /*4ef0*/  IMAD.MOV.U32 R11, RZ, RZ, R13 ;  /* 0x000000ffff0b7224 */ /* 0x000fc600078e000d */
[----:B------:R-:W-:Y:S01]  /*4f00*/  IADD3.X R27, PT, PT, R19, R15, RZ, P1, P2 ;  /* 0x0000000f131b7210 */ /* 0x000fe20000fe44ff */
[----:B------:R-:W-:-:S04]  /*4f10*/  IMAD.MOV.U32 R8, RZ, RZ, R28 ;  /* 0x000000ffff087224 */ /* 0x000fc800078e001c */
        /* <DEDUP_REMOVED lines=16> */
.L_x_204:
[----:B------:R-:W-:Y:S05]  /*5020*/  BSYNC.RECONVERGENT B2 ;  /* 0x0000000000027941 */ /* 0x000fea0003800200 */
.L_x_203:
[----:B------:R-:W-:Y:S01]  /*5030*/  DSETP.GEU.AND P0, PT, R10, R6, PT ;  /* 0x000000060a00722a */ /* 0x000fe20003f0e000 */
[----:B------:R-:W-:Y:S01]  /*5040*/  IADD3 R23, P1, P2, R18, R14, R21 ;  /* 0x0000000e12177210 */ /* 0x000fe20007a3e015 */
[----:B------:R-:W-:Y:S01]  /*5050*/  BSSY.RECONVERGENT B2, `(.L_x_205) ;  /* 0x0000016000027945 */ /* 0x000fe20003800200 */
[----:B------:R-:W-:Y:S02]  /*5060*/  VIADD R13, R21, 0x100 ;  /* 0x00000100150d7836 */ /* 0x000fe40000000000 */
[----:B------:R-:W-:Y:S01]  /*5070*/  IADD3.X R27, PT, PT, R19, R15, RZ, P1, P2 ;  /* 0x0000000f131b7210 */ /* 0x000fe20000fe44ff */
[----:B------:R-:W-:Y:S02]  /*5080*/  IMAD.MOV.U32 R2, RZ, RZ, R23 ;  /* 0x000000ffff027224 */ /* 0x000fe400078e0017 */
        /* <DEDUP_REMOVED lines=18> */
.L_x_206:
[----:B------:R-:W-:Y:S05]  /*51b0*/  BSYNC.RECONVERGENT B2 ;  /* 0x0000000000027941 */ /* 0x000fea0003800200 */
.L_x_205:
[----:B------:R-:W-:Y:S01]  /*51c0*/  DSETP.GEU.AND P0, PT, R4, R24, PT ;  /* 0x000000180400722a */ /* 0x000fe20003f0e000 */
[----:B------:R-:W-:Y:S01]  /*51d0*/  IADD3 R13, P1, P2, R18, R14, R13 ;  /* 0x0000000e120d7210 */ /* 0x000fe20007a3e00d */
[----:B------:R-:W-:Y:S01]  /*51e0*/  BSSY.RECONVERGENT B2, `(.L_x_207) ;  /* 0x0000015000027945 */ /* 0x000fe20003800200 */
[----:B------:R-:W-:Y:S02]  /*51f0*/  IMAD.MOV.U32 R10, RZ, RZ, R24 ;  /* 0x000000ffff0a7224 */ /* 0x000fe400078e0018 */
[----:B------:R-:W-:Y:S01]  /*5200*/  IADD3.X R6, PT, PT, R19, R15, RZ, P1, P2 ;  /* 0x0000000f13067210 */ /* 0x000fe20000fe44ff */
[----:B------:R-:W-:Y:S02]  /*5210*/  IMAD.MOV.U32 R7, RZ, RZ, R13 ;  /* 0x000000ffff077224 */ /* 0x000fe400078e000d */
[----:B------:R-:W-:Y:S02]  /*5220*/  IMAD.MOV.U32 R11, RZ, RZ, R25 ;  /* 0x000000ffff0b7224 */ /* 0x000fe400078e0019 */
[----:B------:R-:W-:-:S04]  /*5230*/  IMAD.MOV.U32 R8, RZ, RZ, R6 ;  /* 0x000000ffff087224 */ /* 0x000fc800078e0006 */
[----:B------:R-:W-:Y:S05]  /*5240*/  @!P0 BRA `(.L_x_208) ;  /* 0x0000000000388947 */ /* 0x000fea0003800000 */
[----:B------:R-:W-:Y:S01]  /*5250*/  DSETP.GEU.AND P0, PT, R24, R4, PT ;  /* 0x000000041800722a */ /* 0x000fe20003f0e000 */
[----:B------:R-:W-:Y:S01]  /*5260*/  MOV R7, R2 ;  /* 0x0000000200077202 */ /* 0x000fe20000000f00 */
[----:B------:R-:W-:Y:S02]  /*5270*/  IMAD.MOV.U32 R8, RZ, RZ, R9 ;  /* 0x000000ffff087224 */ /* 0x000fe400078e0009 */
[----:B------:R-:W-:Y:S02]  /*5280*/  IMAD.MOV.U32 R10, RZ, RZ, R4 ;  /* 0x000000ffff0a7224 */ /* 0x000fe400078e0004 */
[----:B------:R-:W-:-:S08]  /*5290*/  IMAD.MOV.U32 R11, RZ, RZ, R5 ;  /* 0x000000ffff0b7224 */ /* 0x000fd000078e0005 */
        /* <DEDUP_REMOVED lines=9> */
.L_x_208:
[----:B------:R-:W-:Y:S05]  /*5330*/  BSYNC.RECONVERGENT B2 ;  /* 0x0000000000027941 */ /* 0x000fea0003800200 */
.L_x_207:
[C---:B------:R-:W-:Y:S02]  /*5340*/  VIADD R5, R21.reuse, 0x200 ;  /* 0x0000020015057836 */ /* 0x040fe40000000000 */
[----:B------:R-:W-:-:S03]  /*5350*/  VIADD R21, R21, 0x400 ;  /* 0x0000040015157836 */ /* 0x000fc60000000000 */
[----:B------:R-:W-:-:S13]  /*5360*/  ISETP.GE.AND P0, PT, R5, R20, PT ;  /* 0x000000140500720c */ /* 0x000fda0003f06270 */
[----:B------:R-:W-:Y:S05]  /*5370*/  @!P0 BRA `(.L_x_209) ;  /* 0xfffffff800448947 */ /* 0x000fea000383ffff */
.L_x_195:
[----:B------:R-:W-:Y:S05]  /*5380*/  BSYNC.RECONVERGENT B1 ;  /* 0x0000000000017941 */ /* 0x000fea0003800200 */
.L_x_188:
        /* <DEDUP_REMOVED lines=32> */
.L_x_211:
[----:B------:R-:W-:Y:S05]  /*5590*/  BSYNC.RECONVERGENT B1 ;  /* 0x0000000000017941 */ /* 0x000fea0003800200 */
.L_x_210:
        /* <DEDUP_REMOVED lines=31> */
.L_x_213:
[----:B------:R-:W-:Y:S05]  /*5790*/  BSYNC.RECONVERGENT B1 ;  /* 0x0000000000017941 */ /* 0x000fea0003800200 */
.L_x_212:
        /* <DEDUP_REMOVED lines=31> */
.L_x_215:
[----:B------:R-:W-:Y:S05]  /*5990*/  BSYNC.RECONVERGENT B1 ;  /* 0x0000000000017941 */ /* 0x000fea0003800200 */
.L_x_214:
[----:B------:R-:W-:Y:S01]  /*59a0*/  ISETP.GT.AND P0, PT, R2, 0x17, PT ;  /* 0x000000170200780c */ /* 0x000fe20003f04270 */
[----:B-1----:R1:W1:Y:S01]  /*59b0*/  SHFL.DOWN PT, R6, R4, 0x8, 0x1f ;  /* 0x09001f0004067f89 */ /* 0x00226200000e0000 */
[----:B------:R-:W-:Y:S01]  /*59c0*/  BSSY.RECONVERGENT B1, `(.L_x_216) ;  /* 0x000001d000017945 */ /* 0x000fe20003800200 */
[----:B--2---:R-:W-:Y:S02]  /*59d0*/  IMAD.MOV.U32 R12, RZ, RZ, R10 ;  /* 0x000000ffff0c7224 */ /* 0x004fe400078e000a */
[----:B------:R2:W1:Y:S01]  /*59e0*/  SHFL.DOWN PT, R7, R5, 0x8, 0x1f ;  /* 0x09001f0005077f89 */ /* 0x00046200000e0000 */
[----:B------:R-:W-:Y:S02]  /*59f0*/  IMAD.MOV.U32 R13, RZ, RZ, R11 ;  /* 0x000000ffff0d7224 */ /* 0x000fe400078e000b */
[----:B------:R-:W-:Y:S01]  /*5a00*/  IMAD.MOV.U32 R8, RZ, RZ, R4 ;  /* 0x000000ffff087224 */ /* 0x000fe200078e0004 */
[----:B0-----:R2:W0:Y:S01]  /*5a10*/  SHFL.DOWN PT, R15, R10, 0x8, 0x1f ;  /* 0x09001f000a0f7f89 */ /* 0x00142200000e0000 */
[----:B----4-:R-:W-:-:S03]  /*5a20*/  IMAD.MOV.U32 R9, RZ, RZ, R5 ;  /* 0x000000ffff097224 */ /* 0x010fc600078e0005 */
[----:B---3--:R2:W3:Y:S01]  /*5a30*/  SHFL.DOWN PT, R14, R11, 0x8, 0x1f ;  /* 0x09001f000b0e7f89 */ /* 0x0084e200000e0000 */
[----:B------:R-:W-:Y:S05]  /*5a40*/  @P0 BRA `(.L_x_217) ;  /* 0x0000000000500947 */ /* 0x000fea0003800000 */
[----:B-1----:R-:W-:Y:S01]  /*5a50*/  DSETP.GEU.AND P0, PT, R4, R6, PT ;  /* 0x000000060400722a */ /* 0x002fe20003f0e000 */
        /* <DEDUP_REMOVED lines=19> */
.L_x_217:
[----:B------:R-:W-:Y:S05]  /*5b90*/  BSYNC.RECONVERGENT B1 ;  /* 0x0000000000017941 */ /* 0x000fea0003800200 */
.L_x_216:
[----:B------:R-:W-:Y:S01]  /*5ba0*/  ISETP.GT.AND P0, PT, R2, 0xf, PT ;  /* 0x0000000f0200780c */ /* 0x000fe20003f04270 */
[----:B--2---:R2:W4:Y:S01]  /*5bb0*/  SHFL.DOWN PT, R10, R8, 0x10, 0x1f ;  /* 0x0a001f00080a7f89 */ /* 0x00452200000e0000 */
[----:B------:R-:W-:Y:S01]  /*5bc0*/  BSSY.RECONVERGENT B1, `(.L_x_218) ;  /* 0x000001d000017945 */ /* 0x000fe20003800200 */
[----:B-1----:R-:W-:Y:S02]  /*5bd0*/  IMAD.MOV.U32 R4, RZ, RZ, R12 ;  /* 0x000000ffff047224 */ /* 0x002fe400078e000c */
[----:B------:R2:W1:Y:S01]  /*5be0*/  SHFL.DOWN PT, R11, R9, 0x10, 0x1f ;  /* 0x0a001f00090b7f89 */ /* 0x00046200000e0000 */
[----:B------:R-:W-:Y:S02]  /*5bf0*/  IMAD.MOV.U32 R5, RZ, RZ, R13 ;  /* 0x000000ffff057224 */ /* 0x000fe400078e000d */
[----:B------:R-:W-:Y:S01]  /*5c00*/  IMAD.MOV.U32 R6, RZ, RZ, R8 ;  /* 0x000000ffff067224 */ /* 0x000fe200078e0008 */
[----:B0-----:R2:W0:Y:S01]  /*5c10*/  SHFL.DOWN PT, R15, R12, 0x10, 0x1f ;  /* 0x0a001f000c0f7f89 */ /* 0x00142200000e0000 */
[----:B------:R-:W-:-:S03]  /*5c20*/  IMAD.MOV.U32 R7, RZ, RZ, R9 ;  /* 0x000000ffff077224 */ /* 0x000fc600078e0009 */
[----:B---3--:R2:W3:Y:S01]  /*5c30*/  SHFL.DOWN PT, R14, R13, 0x10, 0x1f ;  /* 0x0a001f000d0e7f89 */ /* 0x0084e200000e0000 */
        /* <DEDUP_REMOVED lines=8> */
[----:B------:R-:W-:Y:S01]  /*5cc0*/  MOV R4, R12 ;  /* 0x0000000c00047202 */ /* 0x000fe20000000f00 */
[----:B------:R-:W-:Y:S02]  /*5cd0*/  IMAD.MOV.U32 R5, RZ, RZ, R13 ;  /* 0x000000ffff057224 */ /* 0x000fe400078e000d */
[----:B------:R-:W-:Y:S02]  /*5ce0*/  IMAD.MOV.U32 R6, RZ, RZ, R8 ;  /* 0x000000ffff067224 */ /* 0x000fe400078e0008 */
[----:B------:R-:W-:-:S08]  /*5cf0*/  IMAD.MOV.U32 R7, RZ, RZ, R9 ;  /* 0x000000ffff077224 */ /* 0x000fd000078e0009 */
        /* <DEDUP_REMOVED lines=9> */
.L_x_219:
[----:B------:R-:W-:Y:S05]  /*5d90*/  BSYNC.RECONVERGENT B1 ;  /* 0x0000000000017941 */ /* 0x000fea0003800200 */
.L_x_218:
[----:B------:R-:W-:Y:S01]  /*5da0*/  ISETP.NE.AND P0, PT, R2, RZ, PT ;  /* 0x000000ff0200720c */ /* 0x000fe20003f05270 */
[----:B------:R-:W-:-:S12]  /*5db0*/  BSSY.RECONVERGENT B1, `(.L_x_220) ;  /* 0x000000a000017945 */ /* 0x000fd80003800200 */
[----:B------:R-:W-:Y:S05]  /*5dc0*/  @P0 BRA `(.L_x_221) ;  /* 0x0000000000200947 */ /* 0x000fea0003800000 */
[----:B--2---:R-:W2:Y:S01]  /*5dd0*/  S2R R9, SR_CgaCtaId ;  /* 0x0000000000097919 */ /* 0x004ea20000008800 */
[----:B------:R-:W-:Y:S02]  /*5de0*/  MOV R8, 0x400 ;  /* 0x0000040000087802 */ /* 0x000fe40000000f00 */
[----:B------:R-:W-:-:S04]  /*5df0*/  SHF.R.U32.HI R2, RZ, 0x1, R3 ;  /* 0x00000001ff027819 */ /* 0x000fc80000011603 */
[----:B------:R-:W-:Y:S02]  /*5e00*/  LOP3.LUT R2, R2, 0x1f0, RZ, 0xc0, !PT ;  /* 0x000001f002027812 */ /* 0x000fe400078ec0ff */
[----:B--2---:R-:W-:-:S05]  /*5e10*/  LEA R9, R9, R8, 0x18 ;  /* 0x0000000809097211 */ /* 0x004fca00078ec0ff */
[----:B------:R-:W-:-:S05]  /*5e20*/  IMAD.IADD R9, R2, 0x1, R9 ;  /* 0x0000000102097824 */ /* 0x000fca00078e0209 */
[----:B------:R2:W-:Y:S04]  /*5e30*/  STS.64 [R9+0x10], R4 ;  /* 0x0000100409007388 */ /* 0x0005e80000000a00 */
[----:B------:R2:W-:Y:S02]  /*5e40*/  STS.64 [R9+0x8], R6 ;  /* 0x0000080609007388 */ /* 0x0005e40000000a00 */
.L_x_221:
[----:B------:R-:W-:Y:S05]  /*5e50*/  BSYNC.RECONVERGENT B1 ;  /* 0x0000000000017941 */ /* 0x000fea0003800200 */
.L_x_220:
[----:B------:R-:W-:Y:S01]  /*5e60*/  BAR.SYNC.DEFER_BLOCKING 0x0 ;  /* 0x0000000000007b1d */ /* 0x000fe20000010000 */
[----:B------:R-:W-:-:S13]  /*5e70*/  ISETP.NE.AND P1, PT, R3, RZ, PT ;  /* 0x000000ff0300720c */ /* 0x000fda0003f25270 */
[----:B------:R-:W-:Y:S05]  /*5e80*/  @P1 BRA `(.L_x_149) ;  /* 0x00000008008c1947 */ /* 0x000fea0003800000 */
[----:B------:R-:W5:Y:S01]  /*5e90*/  S2R R3, SR_CgaCtaId ;  /* 0x0000000000037919 */ /* 0x000f620000008800 */
[----:B------:R-:W-:Y:S01]  /*5ea0*/  MOV R20, 0x400 ;  /* 0x0000040000147802 */ /* 0x000fe20000000f00 */
[----:B------:R-:W-:Y:S03]  /*5eb0*/  BSSY.RECONVERGENT B1, `(.L_x_222) ;  /* 0x000001a000017945 */ /* 0x000fe60003800200 */
[----:B-----5:R-:W-:-:S05]  /*5ec0*/  LEA R20, R3, R20, 0x18 ;  /* 0x0000001403147211 */ /* 0x020fca00078ec0ff */
[----:B------:R-:W5:Y:S04]  /*5ed0*/  LDS.64 R16, [R20+0x18] ;  /* 0x0000180014107984 */ /* 0x000f680000000a00 */
[----:B-12-4-:R-:W1:Y:S04]  /*5ee0*/  LDS.128 R8, [R20+0x20] ;  /* 0x0000200014087984 */ /* 0x016e680000000c00 */
[----:B------:R2:W4:Y:S04]  /*5ef0*/  LDS.64 R2, [R20+0x80] ;  /* 0x0000800014027984 */ /* 0x0005280000000a00 */
[----:B0--3--:R2:W0:Y:S01]  /*5f00*/  LDS.128 R12, [R20+0x30] ;  /* 0x00003000140c7984 */ /* 0x0094220000000c00 */
[----:B-----5:R-:W-:Y:S01]  /*5f10*/  DSETP.GEU.AND P0, PT, R6, R16, PT ;  /* 0x000000100600722a */ /* 0x020fe20003f0e000 */
[----:B------:R-:W-:-:S02]  /*5f20*/  IMAD.MOV.U32 R22, RZ, RZ, R16 ;  /* 0x000000ffff167224 */ /* 0x000fc400078e0010 */
[----:B------:R-:W-:Y:S02]  /*5f30*/  IMAD.MOV.U32 R23, RZ, RZ, R17 ;  /* 0x000000ffff177224 */ /* 0x000fe400078e0011 */
[----:B-1----:R-:W-:Y:S02]  /*5f40*/  IMAD.MOV.U32 R25, RZ, RZ, R8 ;  /* 0x000000ffff197224 */ /* 0x002fe400078e0008 */
[----:B------:R-:W-:-:S07]  /*5f50*/  IMAD.MOV.U32 R21, RZ, RZ, R9 ;  /* 0x000000ffff157224 */ /* 0x000fce00078e0009 */
[----:B0-2-4-:R-:W-:Y:S05]  /*5f60*/  @!P0 BRA `(.L_x_223) ;  /* 0x0000000000388947 */ /* 0x015fea0003800000 */
        /* <DEDUP_REMOVED lines=14> */
.L_x_223:
[----:B------:R-:W-:Y:S05]  /*6050*/  BSYNC.RECONVERGENT B1 ;  /* 0x0000000000017941 */ /* 0x000fea0003800200 */
.L_x_222:
        /* <DEDUP_REMOVED lines=23> */
.L_x_225:
[----:B------:R-:W-:Y:S05]  /*61d0*/  BSYNC.RECONVERGENT B1 ;  /* 0x0000000000017941 */ /* 0x000fea0003800200 */
.L_x_224:
        /* <DEDUP_REMOVED lines=21> */
.L_x_227:
[----:B------:R-:W-:Y:S05]  /*6330*/  BSYNC.RECONVERGENT B1 ;  /* 0x0000000000017941 */ /* 0x000fea0003800200 */
.L_x_226:
        /* <DEDUP_REMOVED lines=23> */
.L_x_229:
[----:B------:R-:W-:Y:S05]  /*64b0*/  BSYNC.RECONVERGENT B1 ;  /* 0x0000000000017941 */ /* 0x000fea0003800200 */
.L_x_228:
        /* <DEDUP_REMOVED lines=21> */
.L_x_231:
[----:B------:R-:W-:Y:S05]  /*6610*/  BSYNC.RECONVERGENT B1 ;  /* 0x0000000000017941 */ /* 0x000fea0003800200 */
.L_x_230:
        /* <DEDUP_REMOVED lines=21> */
.L_x_233:
[----:B------:R-:W-:Y:S05]  /*6770*/  BSYNC.RECONVERGENT B1 ;  /* 0x0000000000017941 */ /* 0x000fea0003800200 */
.L_x_232:
        /* <DEDUP_REMOVED lines=20> */
.L_x_149:
[----:B------:R-:W-:Y:S05]  /*68c0*/  BSYNC.RECONVERGENT B0 ;  /* 0x0000000000007941 */ /* 0x000fea0003800200 */
.L_x_116:
[----:B------:R-:W-:Y:S05]  /*68d0*/  @P1 EXIT ;  /* 0x000000000000194d */ /* 0x000fea0003800000 */
[----:B01--4-:R-:W0:Y:S02]  /*68e0*/  LDC.64 R2, c[0x0][0x390] ;  /* 0x0000e400ff027b82 */ /* 0x013e240000000a00 */
[----:B0-----:R-:W-:-:S05]  /*68f0*/  IMAD.WIDE.U32 R2, R0, 0x10, R2 ;  /* 0x0000001000027825 */ /* 0x001fca00078e0002 */
[----:B------:R-:W-:Y:S04]  /*6900*/  STG.E.64 desc[UR10][R2.64], R6 ;  /* 0x0000000602007986 */ /* 0x000fe8000c101b0a */
[----:B------:R-:W-:Y:S01]  /*6910*/  STG.E.64 desc[UR10][R2.64+0x8], R4 ;  /* 0x0000080402007986 */ /* 0x000fe2000c101b0a */
[----:B------:R-:W-:Y:S05]  /*6920*/  EXIT ;  /* 0x000000000000794d */ /* 0x000fea0003800000 */
.L_x_234:
        /* <DEDUP_REMOVED lines=13> */
.L_x_713:


//--------------------- .text._ZN6thrust24THRUST_300001_SM_1000_NS8cuda_cub4core6detail13_kernel_agentINS1_8__reduce11ReduceAgentINS0_12zip_iteratorIN4cuda3std3__45tupleIJNS0_10device_ptrIdEENS0_17counting_iteratorIlNS0_11use_defaultESF_SF_EEEEEEEPNSB_IJdlEEESJ_lNS1_9__extrema9arg_max_fIdlNSA_4lessIdEEEEEEJSI_SK_lSP_EEEvDpT0_ --------------------------
	.section	.text._ZN6thrust24THRUST_300001_SM_1000_NS8cuda_cub4core6detail13_kernel_agentINS1_8__reduce11ReduceAgentINS0_12zip_iteratorIN4cuda3std3__45tupleIJNS0_10device_ptrIdEENS0_17counting_iteratorIlNS0_11use_defaultESF_SF_EEEEEEEPNSB_IJdlEEESJ_lNS1_9__extrema9arg_max_fIdlNSA_4lessIdEEEEEEJSI_SK_lSP_EEEvDpT0_,"ax",@progbits
	.align	128
        .global         _ZN6thrust24THRUST_300001_SM_1000_NS8cuda_cub4core6detail13_kernel_agentINS1_8__reduce11ReduceAgentINS0_12zip_iteratorIN4cuda3std3__45tupleIJNS0_10device_ptrIdEENS0_17counting_iteratorIlNS0_11use_defaultESF_SF_EEEEEEEPNSB_IJdlEEESJ_lNS1_9__extrema9arg_max_fIdlNSA_4lessIdEEEEEEJSI_SK_lSP_EEEvDpT0_
        .type           _ZN6thrust24THRUST_300001_SM_1000_NS8cuda_cub4core6detail13_kernel_agentINS1_8__reduce11ReduceAgentINS0_12zip_iteratorIN4cuda3std3__45tupleIJNS0_10device_ptrIdEENS0_17counting_iteratorIlNS0_11use_defaultESF_SF_EEEEEEEPNSB_IJdlEEESJ_lNS1_9__extrema9arg_max_fIdlNSA_4lessIdEEEEEEJSI_SK_lSP_EEEvDpT0_,@function
        .size           _ZN6thrust24THRUST_300001_SM_1000_NS8cuda_cub4core6detail13_kernel_agentINS1_8__reduce11ReduceAgentINS0_12zip_iteratorIN4cuda3std3__45tupleIJNS0_10device_ptrIdEENS0_17counting_iteratorIlNS0_11use_defaultESF_SF_EEEEEEEPNSB_IJdlEEESJ_lNS1_9__extrema9arg_max_fIdlNSA_4lessIdEEEEEEJSI_SK_lSP_EEEvDpT0_,(.L_x_714 - _ZN6thrust24THRUST_300001_SM_1000_NS8cuda_cub4core6detail13_kernel_agentINS1_8__reduce11ReduceAgentINS0_12zip_iteratorIN4cuda3std3__45tupleIJNS0_10device_ptrIdEENS0_17counting_iteratorIlNS0_11use_defaultESF_SF_EEEEEEEPNSB_IJdlEEESJ_lNS1_9__extrema9arg_max_fIdlNSA_4lessIdEEEEEEJSI_SK_lSP_EEEvDpT0_)
        .other          _ZN6thrust24THRUST_300001_SM_1000_NS8cuda_cub4core6detail13_kernel_agentINS1_8__reduce11ReduceAgentINS0_12zip_iteratorIN4cuda3std3__45tupleIJNS0_10device_ptrIdEENS0_17counting_iteratorIlNS0_11use_defaultESF_SF_EEEEEEEPNSB_IJdlEEESJ_lNS1_9__extrema9arg_max_fIdlNSA_4lessIdEEEEEEJSI_SK_lSP_EEEvDpT0_,@"STO_CUDA_ENTRY STV_DEFAULT"
_ZN6thrust24THRUST_300001_SM_1000_NS8cuda_cub4core6detail13_kernel_agentINS1_8__reduce11ReduceAgentINS0_12zip_iteratorIN4cuda3std3__45tupleIJNS0_10device_ptrIdEENS0_17counting_iteratorIlNS0_11use_defaultESF_SF_EEEEEEEPNSB_IJdlEEESJ_lNS1_9__extrema9arg_max_fIdlNSA_4lessIdEEEEEEJSI_SK_lSP_EEEvDpT0_:
.text._ZN6thrust24THRUST_300001_SM_1000_NS8cuda_cub4core6detail13_kernel_agentINS1_8__reduce11ReduceAgentINS0_12zip_iteratorIN4cuda3std3__45tupleIJNS0_10device_ptrIdEENS0_17counting_iteratorIlNS0_11use_defaultESF_SF_EEEEEEEPNSB_IJdlEEESJ_lNS1_9__extrema9arg_max_fIdlNSA_4lessIdEEEEEEJSI_SK_lSP_EEEvDpT0_:
[----:B------:R-:W-:Y:S01]  /*0000*/  LDC R1, c[0x0][0x37c] ;  /* 0x0000df00ff017b82 */ /* 0x000fe20000000800 */
[----:B------:R-:W0:Y:S02]  /*0010*/  LDCU.64 UR4, c[0x0][0x398] ;  /* 0x00007300ff0477ac */ /* 0x000e240008000a00 */
[----:B0-----:R-:W-:-:S04]  /*0020*/  ISETP.NE.U32.AND P0, PT, RZ, UR4, PT ;  /* 0x00000004ff007c0c */ /* 0x001fc8000bf05070 */
[----:B------:R-:W-:-:S13]  /*0030*/  ISETP.NE.AND.EX P0, PT, RZ, UR5, PT, P0 ;  /* 0x00000005ff007c0c */ /* 0x000fda000bf05300 */
[----:B------:R-:W-:Y:S05]  /*0040*/  @!P0 EXIT ;  /* 0x000000000000894d */ /* 0x000fea0003800000 */
[----:B------:R-:W-:Y:S01]  /*0050*/  UISETP.GT.U32.AND UP0, UPT, UR4, 0x4ff, UPT ;  /* 0x000004ff0400788c */ /* 0x000fe2000bf04070 */
[----:B------:R-:W-:Y:S01]  /*0060*/  BSSY.RECONVERGENT B0, `(.L_x_235) ;  /* 0x0000641000007945 */ /* 0x000fe20003800200 */
[----:B------:R-:W0:Y:S02]  /*0070*/  LDCU.64 UR8, c[0x0][0x358] ;  /* 0x00006b00ff0877ac */ /* 0x000e240008000a00 */
[----:B------:R-:W-:-:S09]  /*0080*/  UISETP.GT.AND.EX UP0, UPT, UR5, URZ, UPT, UP0 ;  /* 0x000000ff0500728c */ /* 0x000fd2000bf04300 */
        /* <DEDUP_REMOVED lines=9> */
[----:B------:R-:W1:Y:S01]  /*0120*/  LDC.64 R2, c[0x0][0x380] ;  /* 0x0000e000ff027b82 */ /* 0x000e620000000a00 */
[----:B------:R-:W2:Y:S01]  /*0130*/  LDCU.64 UR6, c[0x0][0x388] ;  /* 0x00007100ff0677ac */ /* 0x000ea20008000a00 */
[----:B-1----:R-:W-:-:S06]  /*0140*/  IMAD.WIDE.U32 R2, R0, 0x8, R2 ;  /* 0x0000000800027825 */ /* 0x002fcc00078e0002 */
[----:B0-----:R-:W5:Y:S01]  /*0150*/  LDG.E.64 R2, desc[UR8][R2.64] ;  /* 0x0000000802027981 */ /* 0x001f62000c1e1b00 */
[C---:B--2---:R-:W-:Y:S01]  /*0160*/  IADD3 R9, P0, PT, R0.reuse, UR6, RZ ;  /* 0x0000000600097c10 */ /* 0x044fe2000ff1e0ff */
[----:B------:R-:W-:-:S04]  /*0170*/  VIADD R10, R0, 0x100 ;  /* 0x00000100000a7836 */ /* 0x000fc80000000000 */
[----:B------:R-:W-:-:S08]  /*0180*/  IMAD.X R8, RZ, RZ, UR7, P0 ;  /* 0x00000007ff087e24 */ /* 0x000fd000080e06ff */
.L_x_238:
[----:B0-----:R-:W-:Y:S05]  /*0190*/  BSYNC.RECONVERGENT B1 ;  /* 0x0000000000017941 */ /* 0x001fea0003800200 */
.L_x_237:
[----:B------:R-:W-:Y:S01]  /*01a0*/  ISETP.GE.AND P0, PT, R10, UR4, PT ;  /* 0x000000040a007c0c */ /* 0x000fe2000bf06270 */
[----:B------:R-:W-:-:S12]  /*01b0*/  BSSY.RECONVERGENT B1, `(.L_x_239) ;  /* 0x00000a9000017945 */ /* 0x000fd80003800200 */
[----:B------:R-:W-:Y:S05]  /*01c0*/  @P0 BRA `(.L_x_240) ;  /* 0x00000008009c0947 */ /* 0x000fea0003800000 */
[----:B------:R-:W-:Y:S01]  /*01d0*/  LOP3.LUT R4, RZ, R10, RZ, 0x33, !PT ;  /* 0x0000000aff047212 */ /* 0x000fe200078e33ff */
[----:B------:R-:W-:Y:S04]  /*01e0*/  BSSY.RECONVERGENT B2, `(.L_x_241) ;  /* 0x0000034000027945 */ /* 0x000fe80003800200 */
[----:B------:R-:W-:-:S05]  /*01f0*/  VIADD R16, R4, UR4 ;  /* 0x0000000404107c36 */ /* 0x000fca0008000000 */
[----:B------:R-:W-:-:S04]  /*0200*/  LOP3.LUT R4, R16, 0x300, RZ, 0xc0, !PT ;  /* 0x0000030010047812 */ /* 0x000fc800078ec0ff */
[----:B------:R-:W-:-:S13]  /*0210*/  ISETP.NE.AND P0, PT, R4, 0x300, PT ;  /* 0x000003000400780c */ /* 0x000fda0003f05270 */
[----:B------:R-:W-:Y:S05]  /*0220*/  @!P0 BRA `(.L_x_242) ;  /* 0x0000000000bc8947 */ /* 0x000fea0003800000 */
[----:B------:R-:W0:Y:S01]  /*0230*/  LDC.64 R4, c[0x0][0x380] ;  /* 0x0000e000ff047b82 */ /* 0x000e220000000a00 */
[----:B------:R-:W1:Y:S01]  /*0240*/  LDCU.64 UR6, c[0x0][0x388] ;  /* 0x00007100ff0677ac */ /* 0x000e620008000a00 */
[----:B------:R-:W-:-:S04]  /*0250*/  LEA.HI R6, R16, 0x1, RZ, 0x18 ;  /* 0x0000000110067811 */ /* 0x000fc800078fc0ff */
[----:B------:R-:W-:-:S05]  /*0260*/  LOP3.LUT R6, R6, 0x3, RZ, 0xc0, !PT ;  /* 0x0000000306067812 */ /* 0x000fca00078ec0ff */
[----:B------:R-:W-:Y:S01]  /*0270*/  IMAD.MOV R11, RZ, RZ, -R6 ;  /* 0x000000ffff0b7224 */ /* 0x000fe200078e0a06 */
[C---:B-1----:R-:W-:Y:S01]  /*0280*/  IADD3 R14, P0, PT, R10.reuse, UR6, RZ ;  /* 0x000000060a0e7c10 */ /* 0x042fe2000ff1e0ff */
[----:B0-----:R-:W-:-:S04]  /*0290*/  IMAD.WIDE.U32 R4, R10, 0x8, R4 ;  /* 0x000000080a047825 */ /* 0x001fc800078e0004 */
[----:B------:R-:W-:Y:S02]  /*02a0*/  IMAD.MOV.U32 R12, RZ, RZ, R4 ;  /* 0x000000ffff0c7224 */ /* 0x000fe400078e0004 */
[----:B------:R-:W-:Y:S02]  /*02b0*/  IMAD.MOV.U32 R13, RZ, RZ, R5 ;  /* 0x000000ffff0d7224 */ /* 0x000fe400078e0005 */
[----:B------:R-:W-:-:S07]  /*02c0*/  IMAD.X R15, RZ, RZ, UR7, P0 ;  /* 0x00000007ff0f7e24 */ /* 0x000fce00080e06ff */
.L_x_245:
        /* <DEDUP_REMOVED lines=31> */
.L_x_244:
[----:B------:R-:W-:Y:S05]  /*04c0*/  BSYNC.RECONVERGENT B3 ;  /* 0x0000000000037941 */ /* 0x000fea0003800200 */
.L_x_243:
[----:B------:R-:W-:Y:S01]  /*04d0*/  IADD3 R14, P0, PT, R14, 0x100, RZ ;  /* 0x000001000e0e7810 */ /* 0x000fe20007f1e0ff */
[----:B------:R-:W-:Y:S02]  /*04e0*/  VIADD R10, R10, 0x100 ;  /* 0x000001000a0a7836 */ /* 0x000fe40000000000 */
[----:B------:R-:W-:Y:S02]  /*04f0*/  IMAD.X R13, RZ, RZ, R13, P3 ;  /* 0x000000ffff0d7224 */ /* 0x000fe400018e060d */
[----:B------:R-:W-:Y:S01]  /*0500*/  IMAD.X R15, RZ, RZ, R15, P0 ;  /* 0x000000ffff0f7224 */ /* 0x000fe200000e060f */
[----:B------:R-:W-:Y:S07]  /*0510*/  @P2 BRA `(.L_x_245) ;  /* 0xfffffffc006c2947 */ /* 0x000fee000383ffff */
.L_x_242:
[----:B------:R-:W-:Y:S05]  /*0520*/  BSYNC.RECONVERGENT B2 ;  /* 0x0000000000027941 */ /* 0x000fea0003800200 */
.L_x_241:
[----:B------:R-:W-:-:S13]  /*0530*/  ISETP.GE.U32.AND P0, PT, R16, 0x300, PT ;  /* 0x000003001000780c */ /* 0x000fda0003f06070 */
[----:B------:R-:W-:Y:S05]  /*0540*/  @!P0 BRA `(.L_x_240) ;  /* 0x0000000400bc8947 */ /* 0x000fea0003800000 */
[----:B------:R-:W0:Y:S01]  /*0550*/  LDC.64 R4, c[0x0][0x380] ;  /* 0x0000e000ff047b82 */ /* 0x000e220000000a00 */
[----:B------:R-:W-:-:S07]  /*0560*/  VIADD R20, R10, 0x200 ;  /* 0x000002000a147836 */ /* 0x000fce0000000000 */
[----:B------:R-:W1:Y:S02]  /*0570*/  LDC.64 R6, c[0x0][0x388] ;  /* 0x0000e200ff067b82 */ /* 0x000e640000000a00 */
.L_x_254:
[----:B------:R-:W-:-:S04]  /*0580*/  VIADD R17, R20, 0xfffffe00 ;  /* 0xfffffe0014117836 */ /* 0x000fc80000000000 */
[----:B0-----:R-:W-:-:S05]  /*0590*/  IMAD.WIDE R24, R17, 0x8, R4 ;  /* 0x0000000811187825 */ /* 0x001fca00078e0204 */
[----:B------:R-:W2:Y:S04]  /*05a0*/  LDG.E.64 R18, desc[UR8][R24.64] ;  /* 0x0000000818127981 */ /* 0x000ea8000c1e1b00 */
[----:B-----5:R0:W5:Y:S04]  /*05b0*/  LDG.E.64 R14, desc[UR8][R24.64+0x800] ;  /* 0x00080008180e7981 */ /* 0x020168000c1e1b00 */
[----:B------:R0:W5:Y:S04]  /*05c0*/  LDG.E.64 R12, desc[UR8][R24.64+0x1000] ;  /* 0x00100008180c7981 */ /* 0x000168000c1e1b00 */
[----:B------:R0:W5:Y:S01]  /*05d0*/  LDG.E.64 R10, desc[UR8][R24.64+0x1800] ;  /* 0x00180008180a7981 */ /* 0x000162000c1e1b00 */
[----:B-1----:R-:W-:Y:S01]  /*05e0*/  IADD3 R26, P1, PT, R17, R6, RZ ;  /* 0x00000006111a7210 */ /* 0x002fe20007f3e0ff */
[----:B------:R-:W-:Y:S01]  /*05f0*/  BSSY.RECONVERGENT B2, `(.L_x_246) ;  /* 0x0000017000027945 */ /* 0x000fe20003800200 */
[----:B------:R-:W-:-:S02]  /*0600*/  VIADD R23, R20, 0xffffff00 ;  /* 0xffffff0014177836 */ /* 0x000fc40000000000 */
[----:B------:R-:W-:Y:S01]  /*0610*/  LEA.HI.X.SX32 R27, R17, R7, 0x1, P1 ;  /* 0x00000007111b7211 */ /* 0x000fe200008f0eff */
[----:B------:R-:W-:-:S04]  /*0620*/  IMAD.MOV.U32 R22, RZ, RZ, R26 ;  /* 0x000000ffff167224 */ /* 0x000fc800078e001a */
        /* <DEDUP_REMOVED lines=19> */
.L_x_247:
[----:B------:R-:W-:Y:S05]  /*0760*/  BSYNC.RECONVERGENT B2 ;  /* 0x0000000000027941 */ /* 0x000fea0003800200 */
.L_x_246:
[----:B-----5:R-:W-:Y:S01]  /*0770*/  DSETP.GEU.AND P0, PT, R16, R14, PT ;  /* 0x0000000e1000722a */ /* 0x020fe20003f0e000 */
[C---:B------:R-:W-:Y:S01]  /*0780*/  IADD3 R19, P1, PT, R23.reuse, R6, RZ ;  /* 0x0000000617137210 */ /* 0x040fe20007f3e0ff */
[----:B------:R-:W-:Y:S01]  /*0790*/  BSSY.RECONVERGENT B2, `(.L_x_248) ;  /* 0x0000015000027945 */ /* 0x000fe20003800200 */
[----:B------:R-:W-:Y:S02]  /*07a0*/  IMAD.MOV.U32 R2, RZ, RZ, R14 ;  /* 0x000000ffff027224 */ /* 0x000fe400078e000e */
[----:B------:R-:W-:Y:S01]  /*07b0*/  LEA.HI.X.SX32 R18, R23, R7, 0x1, P1 ;  /* 0x0000000717127211 */ /* 0x000fe200008f0eff */
        /* <DEDUP_REMOVED lines=18> */
.L_x_249:
[----:B------:R-:W-:Y:S05]  /*08e0*/  BSYNC.RECONVERGENT B2 ;  /* 0x0000000000027941 */ /* 0x000fea0003800200 */
.L_x_248:
[----:B------:R-:W-:Y:S01]  /*08f0*/  DSETP.GEU.AND P0, PT, R2, R12, PT ;  /* 0x0000000c0200722a */ /* 0x000fe20003f0e000 */
[CC--:B------:R-:W-:Y:S01]  /*0900*/  IADD3 R22, P1, PT, R20.reuse, R6.reuse, RZ ;  /* 0x0000000614167210 */ /* 0x0c0fe20007f3e0ff */
[C---:B------:R-:W-:Y:S01]  /*0910*/  VIADD R16, R20.reuse, 0x100 ;  /* 0x0000010014107836 */ /* 0x040fe20000000000 */
[----:B------:R-:W-:Y:S01]  /*0920*/  BSSY.RECONVERGENT B2, `(.L_x_250) ;  /* 0x0000016000027945 */ /* 0x000fe20003800200 */
[----:B------:R-:W-:Y:S01]  /*0930*/  IMAD.MOV.U32 R14, RZ, RZ, R12 ;  /* 0x000000ffff0e7224 */ /* 0x000fe200078e000c */
[----:B------:R-:W-:Y:S01]  /*0940*/  LEA.HI.X.SX32 R19, R20, R7, 0x1, P1 ;  /* 0x0000000714137211 */ /* 0x000fe200008f0eff */
[----:B------:R-:W-:Y:S01]  /*0950*/  IMAD.MOV.U32 R17, RZ, RZ, R22 ;  /* 0x000000ffff117224 */ /* 0x000fe200078e0016 */
[----:B------:R-:W-:Y:S01]  /*0960*/  IADD3 R24, P2, PT, R16, R6, RZ ;  /* 0x0000000610187210 */ /* 0x000fe20007f5e0ff */
[----:B------:R-:W-:Y:S02]  /*0970*/  IMAD.MOV.U32 R15, RZ, RZ, R13 ;  /* 0x000000ffff0f7224 */ /* 0x000fe400078e000d */
[----:B------:R-:W-:-:S04]  /*0980*/  IMAD.MOV.U32 R18, RZ, RZ, R19 ;  /* 0x000000ffff127224 */ /* 0x000fc800078e0013 */
[----:B------:R-:W-:Y:S06]  /*0990*/  @!P0 BRA `(.L_x_251) ;  /* 0x0000000000388947 */ /* 0x000fec0003800000 */
        /* <DEDUP_REMOVED lines=14> */
.L_x_251:
[----:B------:R-:W-:Y:S05]  /*0a80*/  BSYNC.RECONVERGENT B2 ;  /* 0x0000000000027941 */ /* 0x000fea0003800200 */
.L_x_250:
[----:B------:R-:W-:Y:S01]  /*0a90*/  DSETP.GEU.AND P0, PT, R14, R10, PT ;  /* 0x0000000a0e00722a */ /* 0x000fe20003f0e000 */
[----:B------:R-:W-:Y:S01]  /*0aa0*/  LEA.HI.X.SX32 R13, R16, R7, 0x1, P2 ;  /* 0x00000007100d7211 */ /* 0x000fe200010f0eff */
[----:B------:R-:W-:Y:S01]  /*0ab0*/  BSSY.RECONVERGENT B2, `(.L_x_252) ;  /* 0x0000014000027945 */ /* 0x000fe20003800200 */
[----:B------:R-:W-:Y:S02]  /*0ac0*/  IMAD.MOV.U32 R9, RZ, RZ, R24 ;  /* 0x000000ffff097224 */ /* 0x000fe400078e0018 */
[----:B------:R-:W-:Y:S02]  /*0ad0*/  IMAD.MOV.U32 R2, RZ, RZ, R10 ;  /* 0x000000ffff027224 */ /* 0x000fe400078e000a */
[----:B------:R-:W-:Y:S02]  /*0ae0*/  IMAD.MOV.U32 R8, RZ, RZ, R13 ;  /* 0x000000ffff087224 */ /* 0x000fe400078e000d */
[----:B------:R-:W-:-:S05]  /*0af0*/  IMAD.MOV.U32 R3, RZ, RZ, R11 ;  /* 0x000000ffff037224 */ /* 0x000fca00078e000b */
        /* <DEDUP_REMOVED lines=15> */
.L_x_253:
[----:B------:R-:W-:Y:S05]  /*0bf0*/  BSYNC.RECONVERGENT B2 ;  /* 0x0000000000027941 */ /* 0x000fea0003800200 */
.L_x_252:
[C---:B------:R-:W-:Y:S02]  /*0c00*/  VIADD R10, R20.reuse, 0x200 ;  /* 0x00000200140a7836 */ /* 0x040fe40000000000 */
[----:B------:R-:W-:-:S03]  /*0c10*/  VIADD R20, R20, 0x400 ;  /* 0x0000040014147836 */ /* 0x000fc60000000000 */
[----:B------:R-:W-:-:S13]  /*0c20*/  ISETP.GE.AND P0, PT, R10, UR5, PT ;  /* 0x000000050a007c0c */ /* 0x000fda000bf06270 */
[----:B------:R-:W-:Y:S05]  /*0c30*/  @!P0 BRA `(.L_x_254) ;  /* 0xfffffff800508947 */ /* 0x000fea000383ffff */
.L_x_240:
[----:B------:R-:W-:Y:S05]  /*0c40*/  BSYNC.RECONVERGENT B1 ;  /* 0x0000000000017941 */ /* 0x000fea0003800200 */
.L_x_239:
[----:B------:R-:W0:Y:S02]  /*0c50*/  LDCU UR6, c[0x0][0x398] ;  /* 0x00007300ff0677ac */ /* 0x000e240008000800 */
[----:B0-----:R-:W-:-:S09]  /*0c60*/  UISETP.GE.AND UP0, UPT, UR6, 0x100, UPT ;  /* 0x000001000600788c */ /* 0x001fd2000bf06270 */
[----:B------:R-:W-:Y:S05]  /*0c70*/  BRA.U !UP0, `(.L_x_255) ;  /* 0x0000001508507547 */ /* 0x000fea000b800000 */
        /* <DEDUP_REMOVED lines=32> */
.L_x_257:
[----:B------:R-:W-:Y:S05]  /*0e80*/  BSYNC.RECONVERGENT B1 ;  /* 0x0000000000017941 */ /* 0x000fea0003800200 */
.L_x_256:
        /* <DEDUP_REMOVED lines=12> */
[----:B---3--:R-:W-:Y:S01]  /*0f50*/  MOV R8, R14 ;  /* 0x0000000e00087202 */ /* 0x008fe20000000f00 */
[----:B----4-:R-:W-:Y:S02]  /*0f60*/  IMAD.MOV.U32 R9, RZ, RZ, R13 ;  /* 0x000000ffff097224 */ /* 0x010fe400078e000d */
[----:B------:R-:W-:Y:S02]  /*0f70*/  IMAD.MOV.U32 R2, RZ, RZ, R6 ;  /* 0x000000ffff027224 */ /* 0x000fe400078e0006 */
[----:B------:R-:W-:-:S08]  /*0f80*/  IMAD.MOV.U32 R3, RZ, RZ, R7 ;  /* 0x000000ffff037224 */ /* 0x000fd000078e0007 */
        /* <DEDUP_REMOVED lines=15> */
.L_x_259:
[----:B------:R-:W-:Y:S05]  /*1080*/  BSYNC.RECONVERGENT B1 ;  /* 0x0000000000017941 */ /* 0x000fea0003800200 */
.L_x_258:
        /* <DEDUP_REMOVED lines=31> */
.L_x_261:
[----:B------:R-:W-:Y:S05]  /*1280*/  BSYNC.RECONVERGENT B1 ;  /* 0x0000000000017941 */ /* 0x000fea0003800200 */
.L_x_260:
        /* <DEDUP_REMOVED lines=31> */
.L_x_263:
[----:B------:R-:W-:Y:S05]  /*1480*/  BSYNC.RECONVERGENT B1 ;  /* 0x0000000000017941 */ /* 0x000fea0003800200 */
.L_x_262:
        /* <DEDUP_REMOVED lines=12> */
[----:B--2---:R-:W-:Y:S01]  /*1550*/  IMAD.MOV.U32 R14, RZ, RZ, R7 ;  /* 0x000000ffff0e7224 */ /* 0x004fe200078e0007 */
[----:B------:R-:W-:Y:S01]  /*1560*/  MOV R13, R5 ;  /* 0x00000005000d7202 */ /* 0x000fe20000000f00 */
[----:B----4-:R-:W-:Y:S02]  /*1570*/  IMAD.MOV.U32 R15, RZ, RZ, R6 ;  /* 0x000000ffff0f7224 */ /* 0x010fe400078e0006 */
        /* <DEDUP_REMOVED lines=16> */
.L_x_265:
[----:B------:R-:W-:Y:S05]  /*1680*/  BSYNC.RECONVERGENT B1 ;  /* 0x0000000000017941 */ /* 0x000fea0003800200 */
.L_x_264:
        /* <DEDUP_REMOVED lines=11> */
.L_x_267:
[----:B------:R-:W-:Y:S05]  /*1740*/  BSYNC.RECONVERGENT B1 ;  /* 0x0000000000017941 */ /* 0x000fea0003800200 */
.L_x_266:
        /* <DEDUP_REMOVED lines=8> */
[----:B-1234-:R-:W1:Y:S04]  /*17d0*/  LDS.128 R4, [R0+0x20] ;  /* 0x0000200000047984 */ /* 0x01ee680000000c00 */
[----:B------:R2:W3:Y:S04]  /*17e0*/  LDS.64 R2, [R0+0x80] ;  /* 0x0000800000027984 */ /* 0x0004e80000000a00 */
[----:B------:R2:W4:Y:S01]  /*17f0*/  LDS.128 R8, [R0+0x30] ;  /* 0x0000300000087984 */ /* 0x0005220000000c00 */
        /* <DEDUP_REMOVED lines=20> */
.L_x_270:
[----:B------:R-:W-:Y:S05]  /*1940*/  BSYNC.RECONVERGENT B1 ;  /* 0x0000000000017941 */ /* 0x000fea0003800200 */
.L_x_269:
        /* <DEDUP_REMOVED lines=23> */
.L_x_272:
[----:B------:R-:W-:Y:S05]  /*1ac0*/  BSYNC.RECONVERGENT B1 ;  /* 0x0000000000017941 */ /* 0x000fea0003800200 */
.L_x_271:
        /* <DEDUP_REMOVED lines=21> */
.L_x_274:
[----:B------:R-:W-:Y:S05]  /*1c20*/  BSYNC.RECONVERGENT B1 ;  /* 0x0000000000017941 */ /* 0x000fea0003800200 */
.L_x_273:
        /* <DEDUP_REMOVED lines=23> */
.L_x_276:
[----:B------:R-:W-:Y:S05]  /*1da0*/  BSYNC.RECONVERGENT B1 ;  /* 0x0000000000017941 */ /* 0x000fea0003800200 */
.L_x_275:
[----:B------:R-:W-:Y:S01]  /*1db0*/  DSETP.GEU.AND P0, PT, R12, R18, PT ;  /* 0x000000120c00722a */ /* 0x000fe20003f0e000 */
[----:B------:R-:W-:Y:S01]  /*1dc0*/  BSSY.RECONVERGENT B1, `(.L_x_277) ;  /* 0x0000014000017945 */ /* 0x000fe20003800200 */
[----:B------:R-:W-:Y:S01]  /*1dd0*/  IMAD.MOV.U32 R14, RZ, RZ, R18 ;  /* 0x000000ffff0e7224 */ /* 0x000fe200078e0012 */
[----:B------:R-:W-:Y:S01]  /*1de0*/  MOV R15, R19 ;  /* 0x00000013000f7202 */ /* 0x000fe20000000f00 */
[----:B-1----:R-:W-:Y:S02]  /*1df0*/  IMAD.MOV.U32 R21, RZ, RZ, R8 ;  /* 0x000000ffff157224 */ /* 0x002fe400078e0008 */
[----:B------:R-:W-:-:S08]  /*1e00*/  IMAD.MOV.U32 R23, RZ, RZ, R9 ;  /* 0x000000ffff177224 */ /* 0x000fd000078e0009 */
        /* <DEDUP_REMOVED lines=15> */
.L_x_278:
[----:B------:R-:W-:Y:S05]  /*1f00*/  BSYNC.RECONVERGENT B1 ;  /* 0x0000000000017941 */ /* 0x000fea0003800200 */
.L_x_277:
        /* <DEDUP_REMOVED lines=21> */
.L_x_280:
[----:B------:R-:W-:Y:S05]  /*2060*/  BSYNC.RECONVERGENT B1 ;  /* 0x0000000000017941 */ /* 0x000fea0003800200 */
.L_x_279:
        /* <DEDUP_REMOVED lines=21> */
.L_x_255:
[----:B------:R-:W0:Y:S01]  /*21c0*/  S2R R4, SR_LANEID ;  /* 0x0000000000047919 */ /* 0x000e220000000000 */
[----:B------:R-:W-:Y:S01]  /*21d0*/  LOP3.LUT R5, R0, 0x3e0, RZ, 0xc0, !PT ;  /* 0x000003e000057812 */ /* 0x000fe200078ec0ff */
[----:B------:R-:W-:Y:S01]  /*21e0*/  BSSY.RECONVERGENT B1, `(.L_x_281) ;  /* 0x0000024000017945 */ /* 0x000fe20003800200 */
[----:B------:R-:W-:Y:S02]  /*21f0*/  IMAD.MOV.U32 R12, RZ, RZ, R9 ;  /* 0x000000ffff0c7224 */ /* 0x000fe400078e0009 */
[----:B------:R-:W-:Y:S02]  /*2200*/  IMAD.MOV.U32 R14, RZ, RZ, R8 ;  /* 0x000000ffff0e7224 */ /* 0x000fe400078e0008 */
[----:B------:R-:W-:Y:S01]  /*2210*/  VIADD R6, R5, 0x20 ;  /* 0x0000002005067836 */ /* 0x000fe20000000000 */
[----:B------:R-:W-:Y:S01]  /*2220*/  LOP3.LUT R5, RZ, R5, RZ, 0x33, !PT ;  /* 0x00000005ff057212 */ /* 0x000fe200078e33ff */
[----:B-----5:R-:W-:-:S03]  /*2230*/  IMAD.MOV.U32 R7, RZ, RZ, R3 ;  /* 0x000000ffff077224 */ /* 0x020fc600078e0003 */
[----:B------:R-:W-:Y:S01]  /*2240*/  ISETP.GT.AND P0, PT, R6, UR6, PT ;  /* 0x0000000606007c0c */ /* 0x000fe2000bf04270 */
[----:B------:R-:W-:Y:S02]  /*2250*/  VIADD R5, R5, UR6 ;  /* 0x0000000605057c36 */ /* 0x000fe40008000000 */
[----:B------:R-:W-:-:S03]  /*2260*/  IMAD.MOV.U32 R6, RZ, RZ, R2 ;  /* 0x000000ffff067224 */ /* 0x000fc600078e0002 */
[----:B------:R-:W-:-:S05]  /*2270*/  SEL R5, R5, 0x1f, P0 ;  /* 0x0000001f05057807 */ /* 0x000fca0000000000 */
[----:B------:R1:W2:Y:S04]  /*2280*/  SHFL.DOWN PT, R10, R2, 0x1, R5 ;  /* 0x08200000020a7989 */ /* 0x0002a800000e0005 */
[----:B------:R1:W3:Y:S04]  /*2290*/  SHFL.DOWN PT, R11, R3, 0x1, R5 ;  /* 0x08200000030b7989 */ /* 0x0002e800000e0005 */
[----:B------:R1:W4:Y:S01]  /*22a0*/  SHFL.DOWN PT, R16, R9, 0x1, R5 ;  /* 0x0820000009107989 */ /* 0x00032200000e0005 */
[----:B0-----:R-:W-:-:S03]  /*22b0*/  ISETP.GE.AND P0, PT, R4, R5, PT ;  /* 0x000000050400720c */ /* 0x001fc60003f06270 */
[----:B------:R1:W0:Y:S10]  /*22c0*/  SHFL.DOWN PT, R13, R8, 0x1, R5 ;  /* 0x08200000080d7989 */ /* 0x00023400000e0005 */
[----:B-1----:R-:W-:Y:S05]  /*22d0*/  @P0 BRA `(.L_x_282) ;  /* 0x0000000000500947 */ /* 0x002fea0003800000 */
[----:B--23--:R-:W-:Y:S01]  /*22e0*/  DSETP.GEU.AND P0, PT, R2, R10, PT ;  /* 0x0000000a0200722a */ /* 0x00cfe20003f0e000 */
        /* <DEDUP_REMOVED lines=19> */
.L_x_282:
[----:B------:R-:W-:Y:S05]  /*2420*/  BSYNC.RECONVERGENT B1 ;  /* 0x0000000000017941 */ /* 0x000fea0003800200 */
.L_x_281:
[----:B------:R-:W-:Y:S01]  /*2430*/  VIADD R2, R4, 0x2 ;  /* 0x0000000204027836 */ /* 0x000fe20000000000 */
[----:B------:R1:W1:Y:S01]  /*2440*/  SHFL.DOWN PT, R8, R6, 0x2, R5 ;  /* 0x0840000006087989 */ /* 0x00026200000e0005 */
[----:B------:R-:W-:Y:S01]  /*2450*/  BSSY.RECONVERGENT B1, `(.L_x_283) ;  /* 0x000001e000017945 */ /* 0x000fe20003800200 */
[----:B--2---:R-:W-:Y:S01]  /*2460*/  IMAD.MOV.U32 R10, RZ, RZ, R12 ;  /* 0x000000ffff0a7224 */ /* 0x004fe200078e000c */
[----:B----4-:R-:W-:Y:S01]  /*2470*/  MOV R16, R14 ;  /* 0x0000000e00107202 */ /* 0x010fe20000000f00 */
[----:B------:R2:W4:Y:S01]  /*2480*/  SHFL.DOWN PT, R9, R7, 0x2, R5 ;  /* 0x0840000007097989 */ /* 0x00052200000e0005 */
[----:B------:R-:W-:Y:S01]  /*2490*/  ISETP.GT.AND P0, PT, R2, R5, PT ;  /* 0x000000050200720c */ /* 0x000fe20003f04270 */
[----:B------:R-:W-:Y:S02]  /*24a0*/  IMAD.MOV.U32 R2, RZ, RZ, R6 ;  /* 0x000000ffff027224 */ /* 0x000fe400078e0006 */
[----:B---3--:R2:W3:Y:S01]  /*24b0*/  SHFL.DOWN PT, R11, R12, 0x2, R5 ;  /* 0x084000000c0b7989 */ /* 0x0084e200000e0005 */
[----:B------:R-:W-:-:S03]  /*24c0*/  IMAD.MOV.U32 R3, RZ, RZ, R7 ;  /* 0x000000ffff037224 */ /* 0x000fc600078e0007 */
[----:B0-----:R2:W0:Y:S06]  /*24d0*/  SHFL.DOWN PT, R13, R14, 0x2, R5 ;  /* 0x084000000e0d7989 */ /* 0x00142c00000e0005 */
[----:B------:R-:W-:Y:S05]  /*24e0*/  @P0 BRA `(.L_x_284) ;  /* 0x0000000000500947 */ /* 0x000fea0003800000 */
[----:B-1--4-:R-:W-:Y:S01]  /*24f0*/  DSETP.GEU.AND P0, PT, R6, R8, PT ;  /* 0x000000080600722a */ /* 0x012fe20003f0e000 */
        /* <DEDUP_REMOVED lines=19> */
.L_x_284:
[----:B------:R-:W-:Y:S05]  /*2630*/  BSYNC.RECONVERGENT B1 ;  /* 0x0000000000017941 */ /* 0x000fea0003800200 */
.L_x_283:
[----:B-1----:R-:W-:Y:S01]  /*2640*/  VIADD R6, R4, 0x4 ;  /* 0x0000000404067836 */ /* 0x002fe20000000000 */
[----:B------:R1:W1:Y:S01]  /*2650*/  SHFL.DOWN PT, R8, R2, 0x4, R5 ;  /* 0x0880000002087989 */ /* 0x00026200000e0005 */
[----:B------:R-:W-:Y:S01]  /*2660*/  BSSY.RECONVERGENT B1, `(.L_x_285) ;  /* 0x000001e000017945 */ /* 0x000fe20003800200 */
[----:B--2---:R-:W-:Y:S02]  /*2670*/  IMAD.MOV.U32 R12, RZ, RZ, R10 ;  /* 0x000000ffff0c7224 */ /* 0x004fe400078e000a */
[----:B------:R-:W-:Y:S01]  /*2680*/  ISETP.GT.AND P0, PT, R6, R5, PT ;  /* 0x000000050600720c */ /* 0x000fe20003f04270 */
[----:B----4-:R2:W4:Y:S01]  /*2690*/  SHFL.DOWN PT, R9, R3, 0x4, R5 ;  /* 0x0880000003097989 */ /* 0x01052200000e0005 */
[----:B------:R-:W-:Y:S02]  /*26a0*/  IMAD.MOV.U32 R14, RZ, RZ, R16 ;  /* 0x000000ffff0e7224 */ /* 0x000fe400078e0010 */
[----:B------:R-:W-:Y:S01]  /*26b0*/  IMAD.MOV.U32 R6, RZ, RZ, R2 ;  /* 0x000000ffff067224 */ /* 0x000fe200078e0002 */
[----:B---3--:R2:W3:Y:S01]  /*26c0*/  SHFL.DOWN PT, R11, R10, 0x4, R5 ;  /* 0x088000000a0b7989 */ /* 0x0084e200000e0005 */
[----:B------:R-:W-:-:S03]  /*26d0*/  IMAD.MOV.U32 R7, RZ, RZ, R3 ;  /* 0x000000ffff077224 */ /* 0x000fc600078e0003 */
[----:B0-----:R2:W0:Y:S04]  /*26e0*/  SHFL.DOWN PT, R13, R16, 0x4, R5 ;  /* 0x08800000100d7989 */ /* 0x00142800000e0005 */
        /* <DEDUP_REMOVED lines=21> */
.L_x_286:
[----:B------:R-:W-:Y:S05]  /*2840*/  BSYNC.RECONVERGENT B1 ;  /* 0x0000000000017941 */ /* 0x000fea0003800200 */
.L_x_285:
        /* <DEDUP_REMOVED lines=32> */
.L_x_288:
[----:B------:R-:W-:Y:S05]  /*2a50*/  BSYNC.RECONVERGENT B1 ;  /* 0x0000000000017941 */ /* 0x000fea0003800200 */
.L_x_287:
[----:B-1----:R-:W-:Y:S01]  /*2a60*/  VIADD R8, R4, 0x10 ;  /* 0x0000001004087836 */ /* 0x002fe20000000000 */
[----:B------:R1:W1:Y:S01]  /*2a70*/  SHFL.DOWN PT, R6, R2, 0x10, R5 ;  /* 0x0a00000002067989 */ /* 0x00026200000e0005 */
[----:B------:R-:W-:Y:S01]  /*2a80*/  BSSY.RECONVERGENT B1, `(.L_x_289) ;  /* 0x000001e000017945 */ /* 0x000fe20003800200 */
[----:B--2---:R-:W-:Y:S01]  /*2a90*/  IMAD.MOV.U32 R14, RZ, RZ, R10 ;  /* 0x000000ffff0e7224 */ /* 0x004fe200078e000a */
[----:B------:R-:W-:Y:S01]  /*2aa0*/  MOV R15, R16 ;  /* 0x00000010000f7202 */ /* 0x000fe20000000f00 */
[----:B------:R2:W1:Y:S01]  /*2ab0*/  SHFL.DOWN PT, R7, R3, 0x10, R5 ;  /* 0x0a00000003077989 */ /* 0x00046200000e0005 */
[----:B------:R-:W-:Y:S01]  /*2ac0*/  ISETP.GT.AND P0, PT, R8, R5, PT ;  /* 0x000000050800720c */ /* 0x000fe20003f04270 */
[----:B------:R-:W-:Y:S02]  /*2ad0*/  IMAD.MOV.U32 R12, RZ, RZ, R2 ;  /* 0x000000ffff0c7224 */ /* 0x000fe400078e0002 */
[----:B----4-:R2:W4:Y:S01]  /*2ae0*/  SHFL.DOWN PT, R9, R10, 0x10, R5 ;  /* 0x0a0000000a097989 */ /* 0x01052200000e0005 */
[----:B0-----:R-:W-:-:S03]  /*2af0*/  IMAD.MOV.U32 R13, RZ, RZ, R3 ;  /* 0x000000ffff0d7224 */ /* 0x001fc600078e0003 */
[----:B---3--:R2:W0:Y:S06]  /*2b00*/  SHFL.DOWN PT, R11, R16, 0x10, R5 ;  /* 0x0a000000100b7989 */ /* 0x00842c00000e0005 */
[----:B------:R-:W-:Y:S05]  /*2b10*/  @P0 BRA `(.L_x_290) ;  /* 0x0000000000500947 */ /* 0x000fea0003800000 */
[----:B-1----:R-:W-:Y:S01]  /*2b20*/  DSETP.GEU.AND P0, PT, R2, R6, PT ;  /* 0x000000060200722a */ /* 0x002fe20003f0e000 */
        /* <DEDUP_REMOVED lines=19> */
.L_x_290:
[----:B------:R-:W-:Y:S05]  /*2c60*/  BSYNC.RECONVERGENT B1 ;  /* 0x0000000000017941 */ /* 0x000fea0003800200 */
.L_x_289:
[----:B------:R-:W-:Y:S01]  /*2c70*/  ISETP.NE.AND P0, PT, R4, RZ, PT ;  /* 0x000000ff0400720c */ /* 0x000fe20003f05270 */
[----:B------:R-:W-:-:S12]  /*2c80*/  BSSY.RECONVERGENT B1, `(.L_x_291) ;  /* 0x000000a000017945 */ /* 0x000fd80003800200 */
[----:B------:R-:W-:Y:S05]  /*2c90*/  @P0 BRA `(.L_x_292) ;  /* 0x0000000000200947 */ /* 0x000fea0003800000 */
[----:B------:R-:W3:Y:S01]  /*2ca0*/  S2R R4, SR_CgaCtaId ;  /* 0x0000000000047919 */ /* 0x000ee20000008800 */
[----:B--2---:R-:W-:Y:S02]  /*2cb0*/  MOV R3, 0x400 ;  /* 0x0000040000037802 */ /* 0x004fe40000000f00 */
[----:B-1----:R-:W-:-:S04]  /*2cc0*/  SHF.R.U32.HI R2, RZ, 0x1, R0 ;  /* 0x00000001ff027819 */ /* 0x002fc80000011600 */
[----:B------:R-:W-:Y:S02]  /*2cd0*/  LOP3.LUT R2, R2, 0x1f0, RZ, 0xc0, !PT ;  /* 0x000001f002027812 */ /* 0x000fe400078ec0ff */
[----:B---3--:R-:W-:-:S05]  /*2ce0*/  LEA R3, R4, R3, 0x18 ;  /* 0x0000000304037211 */ /* 0x008fca00078ec0ff */
[----:B------:R-:W-:-:S05]  /*2cf0*/  IMAD.IADD R3, R2, 0x1, R3 ;  /* 0x0000000102037824 */ /* 0x000fca00078e0203 */
[----:B------:R3:W-:Y:S04]  /*2d00*/  STS.64 [R3+0x10], R14 ;  /* 0x0000100e03007388 */ /* 0x0007e80000000a00 */
[----:B------:R3:W-:Y:S02]  /*2d10*/  STS.64 [R3+0x8], R12 ;  /* 0x0000080c03007388 */ /* 0x0007e40000000a00 */
.L_x_292:
[----:B------:R-:W-:Y:S05]  /*2d20*/  BSYNC.RECONVERGENT B1 ;  /* 0x0000000000017941 */ /* 0x000fea0003800200 */
.L_x_291:
[----:B------:R-:W-:Y:S01]  /*2d30*/  BAR.SYNC.DEFER_BLOCKING 0x0 ;  /* 0x0000000000007b1d */ /* 0x000fe20000010000 */
[----:B------:R-:W-:-:S13]  /*2d40*/  ISETP.NE.AND P1, PT, R0, RZ, PT ;  /* 0x000000ff0000720c */ /* 0x000fda0003f25270 */
[----:B------:R-:W-:Y:S05]  /*2d50*/  @P1 BRA `(.L_x_268) ;  /* 0x0000003400c41947 */ /* 0x000fea0003800000 */
[----:B------:R-:W-:Y:S01]  /*2d60*/  UISETP.GE.AND UP0, UPT, UR6, 0x21, UPT ;  /* 0x000000210600788c */ /* 0x000fe2000bf06270 */
[----:B0-----:R-:W-:Y:S02]  /*2d70*/  IMAD.MOV.U32 R11, RZ, RZ, R14 ;  /* 0x000000ffff0b7224 */ /* 0x001fe400078e000e */
[----:B------:R-:W-:Y:S02]  /*2d80*/  IMAD.MOV.U32 R8, RZ, RZ, R15 ;  /* 0x000000ffff087224 */ /* 0x000fe400078e000f */
[----:B-1----:R-:W-:Y:S02]  /*2d90*/  IMAD.MOV.U32 R2, RZ, RZ, R12 ;  /* 0x000000ffff027224 */ /* 0x002fe400078e000c */
[----:B--23--:R-:W-:Y:S02]  /*2da0*/  IMAD.MOV.U32 R3, RZ, RZ, R13 ;  /* 0x000000ffff037224 */ /* 0x00cfe400078e000d */
[----:B------:R-:W-:Y:S05]  /*2db0*/  BRA.U !UP0, `(.L_x_293) ;  /* 0x00000001086c7547 */ /* 0x000fea000b800000 */
[----:B------:R-:W0:Y:S01]  /*2dc0*/  S2UR UR5, SR_CgaCtaId ;  /* 0x00000000000579c3 */ /* 0x000e220000008800 */
[----:B------:R-:W-:Y:S01]  /*2dd0*/  UMOV UR4, 0x400 ;  /* 0x0000040000047882 */ /* 0x000fe20000000000 */
[----:B------:R-:W-:Y:S01]  /*2de0*/  BSSY.RECONVERGENT B1, `(.L_x_293) ;  /* 0x0000018000017945 */ /* 0x000fe20003800200 */
[----:B0-----:R-:W-:-:S09]  /*2df0*/  ULEA UR4, UR5, UR4, 0x18 ;  /* 0x0000000405047291 */ /* 0x001fd2000f8ec0ff */
[----:B------:R-:W0:Y:S04]  /*2e00*/  LDS.64 R4, [UR4+0x18] ;  /* 0x00001804ff047984 */ /* 0x000e280008000a00 */
        /* <DEDUP_REMOVED lines=21> */
.L_x_294:
[----:B------:R-:W-:Y:S05]  /*2f60*/  BSYNC.RECONVERGENT B1 ;  /* 0x0000000000017941 */ /* 0x000fea0003800200 */
.L_x_293:
[----:B------:R-:W-:Y:S01]  /*2f70*/  UISETP.GE.AND UP0, UPT, UR6, 0x41, UPT ;  /* 0x000000410600788c */ /* 0x000fe2000bf06270 */
[----:B----4-:R-:W-:Y:S02]  /*2f80*/  IMAD.MOV.U32 R9, RZ, RZ, R11 ;  /* 0x000000ffff097224 */ /* 0x010fe400078e000b */
        /* <DEDUP_REMOVED lines=30> */
.L_x_296:
[----:B------:R-:W-:Y:S05]  /*3170*/  BSYNC.RECONVERGENT B1 ;  /* 0x0000000000017941 */ /* 0x000fea0003800200 */
.L_x_295:
[----:B------:R-:W-:Y:S01]  /*3180*/  UISETP.GE.AND UP0, UPT, UR6, 0x61, UPT ;  /* 0x000000610600788c */ /* 0x000fe2000bf06270 */
[----:B------:R-:W-:Y:S01]  /*3190*/  IMAD.MOV.U32 R11, RZ, RZ, R9 ;  /* 0x000000ffff0b7224 */ /* 0x000fe200078e0009 */
[----:B------:R-:W-:Y:S01]  /*31a0*/  MOV R3, R5 ;  /* 0x0000000500037202 */ /* 0x000fe20000000f00 */
[----:B------:R-:W-:Y:S02]  /*31b0*/  IMAD.MOV.U32 R8, RZ, RZ, R0 ;  /* 0x000000ffff087224 */ /* 0x000fe400078e0000 */
[----:B------:R-:W-:-:S04]  /*31c0*/  IMAD.MOV.U32 R2, RZ, RZ, R4 ;  /* 0x000000ffff027224 */ /* 0x000fc800078e0004 */
        /* <DEDUP_REMOVED lines=27> */
.L_x_298:
[----:B------:R-:W-:Y:S05]  /*3380*/  BSYNC.RECONVERGENT B1 ;  /* 0x0000000000017941 */ /* 0x000fea0003800200 */
.L_x_297:
        /* <DEDUP_REMOVED lines=32> */
.L_x_300:
[----:B------:R-:W-:Y:S05]  /*3590*/  BSYNC.RECONVERGENT B1 ;  /* 0x0000000000017941 */ /* 0x000fea0003800200 */
.L_x_299:
        /* <DEDUP_REMOVED lines=32> */
.L_x_302:
[----:B------:R-:W-:Y:S05]  /*37a0*/  BSYNC.RECONVERGENT B1 ;  /* 0x0000000000017941 */ /* 0x000fea0003800200 */
.L_x_301:
        /* <DEDUP_REMOVED lines=14> */
[----:B------:R-:W-:Y:S01]  /*3890*/  IMAD.MOV.U32 R5, RZ, RZ, R7 ;  /* 0x000000ffff057224 */ /* 0x000fe200078e0007 */
[----:B-1----:R-:W-:Y:S01]  /*38a0*/  MOV R9, R12 ;  /* 0x0000000c00097202 */ /* 0x002fe20000000f00 */
[----:B------:R-:W-:-:S09]  /*38b0*/  IMAD.MOV.U32 R0, RZ, RZ, R13 ;  /* 0x000000ffff007224 */ /* 0x000fd200078e000d */
        /* <DEDUP_REMOVED lines=15> */
.L_x_304:
[----:B------:R-:W-:Y:S05]  /*39b0*/  BSYNC.RECONVERGENT B1 ;  /* 0x0000000000017941 */ /* 0x000fea0003800200 */
.L_x_303:
        /* <DEDUP_REMOVED lines=32> */
.L_x_236:
[----:B------:R-:W1:Y:S01]  /*3bc0*/  S2R R0, SR_TID.X ;  /* 0x0000000000007919 */ /* 0x000e620000002100 */
[----:B------:R-:W1:Y:S01]  /*3bd0*/  LDC.64 R2, c[0x0][0x380] ;  /* 0x0000e000ff027b82 */ /* 0x000e620000000a00 */
[----:B------:R-:W2:Y:S01]  /*3be0*/  LDCU.64 UR6, c[0x0][0x388] ;  /* 0x00007100ff0677ac */ /* 0x000ea20008000a00 */
[----:B-1----:R-:W-:-:S05]  /*3bf0*/  IMAD.WIDE.U32 R2, R0, 0x8, R2 ;  /* 0x0000000800027825 */ /* 0x002fca00078e0002 */
[----:B0-----:R-:W3:Y:S04]  /*3c00*/  LDG.E.64 R4, desc[UR8][R2.64] ;  /* 0x0000000802047981 */ /* 0x001ee8000c1e1b00 */
[----:B------:R-:W3:Y:S04]  /*3c10*/  LDG.E.64 R6, desc[UR8][R2.64+0x800] ;  /* 0x0008000802067981 */ /* 0x000ee8000c1e1b00 */
[----:B------:R-:W4:Y:S04]  /*3c20*/  LDG.E.64 R8, desc[UR8][R2.64+0x1000] ;  /* 0x0010000802087981 */ /* 0x000f28000c1e1b00 */
[----:B------:R-:W5:Y:S04]  /*3c30*/  LDG.E.64 R12, desc[UR8][R2.64+0x1800] ;  /* 0x00180008020c7981 */ /* 0x000f68000c1e1b00 */
[----:B------:R-:W5:Y:S01]  /*3c40*/  LDG.E.64 R10, desc[UR8][R2.64+0x2000] ;  /* 0x00200008020a7981 */ /* 0x000f62000c1e1b00 */
[----:B------:R-:W-:Y:S01]  /*3c50*/  BSSY.RECONVERGENT B1, `(.L_x_305) ;  /* 0x000001c000017945 */ /* 0x000fe20003800200 */
[----:B---3--:R-:W-:-:S06]  /*3c60*/  DSETP.GEU.AND P0, PT, R4, R6, PT ;  /* 0x000000060400722a */ /* 0x008fcc0003f0e000 */
[----:B------:R-:W-:Y:S02]  /*3c70*/  FSEL R4, R4, R6, P0 ;  /* 0x0000000604047208 */ /* 0x000fe40000000000 */
[----:B------:R-:W-:Y:S01]  /*3c80*/  FSEL R5, R5, R7, P0 ;  /* 0x0000000705057208 */ /* 0x000fe20000000000 */
[C---:B------:R-:W-:Y:S01]  /*3c90*/  VIADD R7, R0.reuse, 0x200 ;  /* 0x0000020000077836 */ /* 0x040fe20000000000 */
[----:B------:R-:W-:-:S04]  /*3ca0*/  LOP3.LUT R6, R0, 0x400, RZ, 0xfc, !PT ;  /* 0x0000040000067812 */ /* 0x000fc800078efcff */
[----:B----4-:R-:W-:Y:S01]  /*3cb0*/  DSETP.GEU.AND P1, PT, R4, R8, PT ;  /* 0x000000080400722a */ /* 0x010fe20003f2e000 */
[----:B--2---:R-:W-:-:S05]  /*3cc0*/  IADD3 R17, P4, PT, R6, UR6, RZ ;  /* 0x0000000606117c10 */ /* 0x004fca000ff9e0ff */
[----:B------:R-:W-:Y:S01]  /*3cd0*/  FSEL R4, R4, R8, P1 ;  /* 0x0000000804047208 */ /* 0x000fe20000800000 */
[----:B------:R-:W-:Y:S01]  /*3ce0*/  IMAD.X R16, RZ, RZ, UR7, P4 ;  /* 0x00000007ff107e24 */ /* 0x000fe2000a0e06ff */
[----:B------:R-:W-:Y:S01]  /*3cf0*/  FSEL R5, R5, R9, P1 ;  /* 0x0000000905057208 */ /* 0x000fe20000800000 */
[----:B------:R-:W-:-:S05]  /*3d00*/  VIADD R9, R0, 0x100 ;  /* 0x0000010000097836 */ /* 0x000fca0000000000 */
[----:B-----5:R-:W-:Y:S01]  /*3d10*/  DSETP.GEU.AND P2, PT, R4, R12, PT ;  /* 0x0000000c0400722a */ /* 0x020fe20003f4e000 */
[----:B------:R-:W-:-:S05]  /*3d20*/  @P1 SEL R7, R0, R9, P0 ;  /* 0x0000000900071207 */ /* 0x000fca0000000000 */
[----:B------:R-:W-:Y:S02]  /*3d30*/  FSEL R4, R4, R12, P2 ;  /* 0x0000000c04047208 */ /* 0x000fe40001000000 */
[----:B------:R-:W-:-:S06]  /*3d40*/  FSEL R5, R5, R13, P2 ;  /* 0x0000000d05057208 */ /* 0x000fcc0001000000 */
[----:B------:R-:W-:Y:S01]  /*3d50*/  DSETP.GEU.AND P3, PT, R4, R10, PT ;  /* 0x0000000a0400722a */ /* 0x000fe20003f6e000 */
[----:B------:R-:W-:-:S13]  /*3d60*/  @!P2 VIADD R7, R0, 0x300 ;  /* 0x000003000007a836 */ /* 0x000fda0000000000 */
[----:B------:R-:W-:Y:S05]  /*3d70*/  @!P3 BRA `(.L_x_306) ;  /* 0x000000000024b947 */ /* 0x000fea0003800000 */
[C---:B------:R-:W-:Y:S02]  /*3d80*/  ISETP.GE.U32.AND P0, PT, R7.reuse, R6, PT ;  /* 0x000000060700720c */ /* 0x040fe40003f06070 */
[----:B------:R-:W-:Y:S02]  /*3d90*/  IADD3 R6, P1, PT, R7, UR6, RZ ;  /* 0x0000000607067c10 */ /* 0x000fe4000ff3e0ff */
[----:B------:R-:W-:-:S03]  /*3da0*/  ISETP.GE.U32.AND.EX P0, PT, RZ, RZ, PT, P0 ;  /* 0x000000ffff00720c */ /* 0x000fc60003f06100 */
[----:B------:R-:W-:-:S10]  /*3db0*/  IMAD.X R7, RZ, RZ, UR7, P1 ;  /* 0x00000007ff077e24 */ /* 0x000fd400088e06ff */
[----:B------:R-:W-:-:S06]  /*3dc0*/  DSETP.LT.OR P0, PT, R10, R4, !P0 ;  /* 0x000000040a00722a */ /* 0x000fcc0004701400 */
[----:B------:R-:W-:Y:S02]  /*3dd0*/  FSEL R10, R4, R10, P0 ;  /* 0x0000000a040a7208 */ /* 0x000fe40000000000 */
[----:B------:R-:W-:Y:S02]  /*3de0*/  FSEL R11, R5, R11, P0 ;  /* 0x0000000b050b7208 */ /* 0x000fe40000000000 */
[----:B------:R-:W-:Y:S02]  /*3df0*/  SEL R17, R6, R17, P0 ;  /* 0x0000001106117207 */ /* 0x000fe40000000000 */
[----:B------:R-:W-:-:S07]  /*3e00*/  SEL R16, R7, R16, P0 ;  /* 0x0000001007107207 */ /* 0x000fce0000000000 */
.L_x_306:
[----:B------:R-:W-:Y:S05]  /*3e10*/  BSYNC.RECONVERGENT B1 ;  /* 0x0000000000017941 */ /* 0x000fea0003800200 */
.L_x_305:
[----:B------:R-:W-:Y:S01]  /*3e20*/  UISETP.GE.U32.AND UP0, UPT, UR4, 0xa00, UPT ;  /* 0x00000a000400788c */ /* 0x000fe2000bf06070 */
[----:B------:R-:W-:Y:S02]  /*3e30*/  IMAD.MOV.U32 R19, RZ, RZ, 0x500 ;  /* 0x00000500ff137424 */ /* 0x000fe400078e00ff */
[----:B------:R-:W-:Y:S01]  /*3e40*/  IMAD.MOV.U32 R18, RZ, RZ, RZ ;  /* 0x000000ffff127224 */ /* 0x000fe200078e00ff */
[----:B------:R-:W-:-:S09]  /*3e50*/  UISETP.GE.U32.AND.EX UP0, UPT, UR5, URZ, UPT, UP0 ;  /* 0x000000ff0500728c */ /* 0x000fd2000bf06100 */
[----:B------:R-:W-:Y:S05]  /*3e60*/  BRA.U !UP0, `(.L_x_307) ;  /* 0x0000000508647547 */ /* 0x000fea000b800000 */
[----:B------:R-:W-:Y:S01]  /*3e70*/  IMAD.MOV.U32 R14, RZ, RZ, R10 ;  /* 0x000000ffff0e7224 */ /* 0x000fe200078e000a */
[----:B------:R-:W0:Y:S01]  /*3e80*/  LDCU.64 UR6, c[0x0][0x388] ;  /* 0x00007100ff0677ac */ /* 0x000e220008000a00 */
[----:B------:R-:W-:Y:S02]  /*3e90*/  IMAD.MOV.U32 R15, RZ, RZ, R11 ;  /* 0x000000ffff0f7224 */ /* 0x000fe400078e000b */
[----:B------:R-:W-:Y:S01]  /*3ea0*/  IMAD.MOV.U32 R21, RZ, RZ, 0x500 ;  /* 0x00000500ff157424 */ /* 0x000fe200078e00ff */
[----:B------:R-:W1:Y:S01]  /*3eb0*/  LDCU.64 UR4, c[0x0][0x398] ;  /* 0x00007300ff0477ac */ /* 0x000e620008000a00 */
[----:B------:R-:W-:-:S07]  /*3ec0*/  IMAD.MOV.U32 R19, RZ, RZ, RZ ;  /* 0x000000ffff137224 */ /* 0x000fce00078e00ff */
.L_x_310:
[----:B------:R-:W-:-:S04]  /*3ed0*/  LEA R24, P0, R21, R2, 0x3 ;  /* 0x0000000215187211 */ /* 0x000fc800078018ff */
[----:B------:R-:W-:-:S05]  /*3ee0*/  LEA.HI.X R25, R21, R3, R19, 0x3, P0 ;  /* 0x0000000315197211 */ /* 0x000fca00000f1c13 */
[----:B------:R-:W2:Y:S04]  /*3ef0*/  LDG.E.64 R12, desc[UR8][R24.64] ;  /* 0x00000008180c7981 */ /* 0x000ea8000c1e1b00 */
[----:B------:R-:W3:Y:S04]  /*3f00*/  LDG.E.64 R8, desc[UR8][R24.64+0x800] ;  /* 0x0008000818087981 */ /* 0x000ee8000c1e1b00 */
[----:B------:R-:W4:Y:S04]  /*3f10*/  LDG.E.64 R6, desc[UR8][R24.64+0x1000] ;  /* 0x0010000818067981 */ /* 0x000f28000c1e1b00 */
[----:B------:R1:W5:Y:S04]  /*3f20*/  LDG.E.64 R4, desc[UR8][R24.64+0x1800] ;  /* 0x0018000818047981 */ /* 0x000368000c1e1b00 */
[----:B------:R1:W5:Y:S01]  /*3f30*/  LDG.E.64 R10, desc[UR8][R24.64+0x2000] ;  /* 0x00200008180a7981 */ /* 0x000362000c1e1b00 */
[----:B0-----:R-:W-:Y:S01]  /*3f40*/  IADD3 R18, P0, P1, R21, UR6, R0 ;  /* 0x0000000615127c10 */ /* 0x001fe2000f91e000 */
[----:B------:R-:W-:Y:S03]  /*3f50*/  BSSY.RECONVERGENT B1, `(.L_x_308) ;  /* 0x0000027000017945 */ /* 0x000fe60003800200 */
[----:B------:R-:W-:Y:S01]  /*3f60*/  IADD3.X R20, PT, PT, R19, UR7, RZ, P0, P1 ;  /* 0x0000000713147c10 */ /* 0x000fe200087e24ff */
[----:B------:R-:W-:-:S04]  /*3f70*/  IMAD.MOV.U32 R22, RZ, RZ, R18 ;  /* 0x000000ffff167224 */ /* 0x000fc800078e0012 */
[----:B------:R-:W-:Y:S01]  /*3f80*/  IMAD.MOV.U32 R23, RZ, RZ, R20 ;  /* 0x000000ffff177224 */ /* 0x000fe200078e0014 */
[----:B--2---:R-:W-:-:S14]  /*3f90*/  DSETP.GEU.AND P2, PT, R14, R12, PT ;  /* 0x0000000c0e00722a */ /* 0x004fdc0003f4e000 */
[----:B------:R-:W-:-:S04]  /*3fa0*/  @P2 ISETP.GE.U32.AND P0, PT, R17, R22, PT ;  /* 0x000000161100220c */ /* 0x000fc80003f06070 */
[----:B------:R-:W-:-:S13]  /*3fb0*/  @P2 ISETP.GE.AND.EX P0, PT, R16, R23, PT, P0 ;  /* 0x000000171000220c */ /* 0x000fda0003f06300 */
[----:B------:R-:W-:-:S06]  /*3fc0*/  @P2 DSETP.LT.OR P0, PT, R12, R14, !P0 ;  /* 0x0000000e0c00222a */ /* 0x000fcc0004701400 */
[----:B------:R-:W-:Y:S02]  /*3fd0*/  @P2 FSEL R14, R14, R12, P0 ;  /* 0x0000000c0e0e2208 */ /* 0x000fe40000000000 */
[----:B------:R-:W-:Y:S02]  /*3fe0*/  @P2 FSEL R15, R15, R13, P0 ;  /* 0x0000000d0f0f2208 */ /* 0x000fe40000000000 */
[----:B------:R-:W-:Y:S01]  /*3ff0*/  @P2 SEL R22, R17, R22, P0 ;  /* 0x0000001611162207 */ /* 0x000fe20000000000 */
[----:B------:R-:W-:Y:S01]  /*4000*/  @P2 IMAD.MOV.U32 R12, RZ, RZ, R14 ;  /* 0x000000ffff0c2224 */ /* 0x000fe200078e000e */
[----:B------:R-:W-:Y:S01]  /*4010*/  @P2 SEL R23, R16, R23, P0 ;  /* 0x0000001710172207 */ /* 0x000fe20000000000 */
[----:B------:R-:W-:Y:S01]  /*4020*/  @P2 IMAD.MOV.U32 R13, RZ, RZ, R15 ;  /* 0x000000ffff0d2224 */ /* 0x000fe200078e000f */
[----:B------:R-:W-:-:S05]  /*4030*/  IADD3 R15, P3, PT, R18, 0x100, RZ ;  /* 0x00000100120f7810 */ /* 0x000fca0007f7e0ff */
[----:B---3--:R-:W-:Y:S01]  /*4040*/  DSETP.GEU.AND P1, PT, R12, R8, PT ;  /* 0x000000080c00722a */ /* 0x008fe20003f2e000 */
[----:B------:R-:W-:-:S13]  /*4050*/  IMAD.X R16, RZ, RZ, R20, P3 ;  /* 0x000000ffff107224 */ /* 0x000fda00018e0614 */
[----:B------:R-:W-:-:S04]  /*4060*/  @P1 ISETP.GE.U32.AND P0, PT, R22, R15, PT ;  /* 0x0000000f1600120c */ /* 0x000fc80003f06070 */
[----:B------:R-:W-:-:S13]  /*4070*/  @P1 ISETP.GE.AND.EX P0, PT, R23, R16, PT, P0 ;  /* 0x000000101700120c */ /* 0x000fda0003f06300 */
[----:B------:R-:W-:-:S06]  /*4080*/  @P1 DSETP.LT.OR P0, PT, R8, R12, !P0 ;  /* 0x0000000c0800122a */ /* 0x000fcc0004701400 */
[----:B------:R-:W-:Y:S02]  /*4090*/  @P1 FSEL R12, R12, R8, P0 ;  /* 0x000000080c0c1208 */ /* 0x000fe40000000000 */
[----:B------:R-:W-:Y:S02]  /*40a0*/  @P1 FSEL R13, R13, R9, P0 ;  /* 0x000000090d0d1208 */ /* 0x000fe40000000000 */
[----:B------:R-:W-:Y:S01]  /*40b0*/  @P1 SEL R15, R22, R15, P0 ;  /* 0x0000000f160f1207 */ /* 0x000fe20000000000 */
[----:B------:R-:W-:Y:S01]  /*40c0*/  @P1 IMAD.MOV.U32 R8, RZ, RZ, R12 ;  /* 0x000000ffff081224 */ /* 0x000fe200078e000c */
[----:B------:R-:W-:Y:S01]  /*40d0*/  IADD3 R12, P3, PT, R18, 0x200, RZ ;  /* 0x00000200120c7810 */ /* 0x000fe20007f7e0ff */
[----:B------:R-:W-:Y:S01]  /*40e0*/  @P1 IMAD.MOV.U32 R9, RZ, RZ, R13 ;  /* 0x000000ffff091224 */ /* 0x000fe200078e000d */
[----:B------:R-:W-:-:S03]  /*40f0*/  @P1 SEL R16, R23, R16, P0 ;  /* 0x0000001017101207 */ /* 0x000fc60000000000 */
[----:B------:R-:W-:Y:S02]  /*4100*/  IMAD.X R14, RZ, RZ, R20, P3 ;  /* 0x000000ffff0e7224 */ /* 0x000fe400018e0614 */
[----:B----4-:R-:W-:-:S14]  /*4110*/  DSETP.GEU.AND P2, PT, R8, R6, PT ;  /* 0x000000060800722a */ /* 0x010fdc0003f4e000 */
[----:B-1----:R-:W-:Y:S05]  /*4120*/  @!P2 BRA `(.L_x_309) ;  /* 0x000000000024a947 */ /* 0x002fea0003800000 */
[----:B------:R-:W-:-:S04]  /*4130*/  IADD3 R12, P1, PT, R18, 0x200, RZ ;  /* 0x00000200120c7810 */ /* 0x000fc80007f3e0ff */
[----:B------:R-:W-:Y:S01]  /*4140*/  ISETP.GE.U32.AND P0, PT, R15, R12, PT ;  /* 0x0000000c0f00720c */ /* 0x000fe20003f06070 */
[----:B------:R-:W-:-:S05]  /*4150*/  IMAD.X R13, RZ, RZ, R20, P1 ;  /* 0x000000ffff0d7224 */ /* 0x000fca00008e0614 */
[----:B------:R-:W-:-:S13]  /*4160*/  ISETP.GE.AND.EX P0, PT, R16, R13, PT, P0 ;  /* 0x0000000d1000720c */ /* 0x000fda0003f06300 */
[----:B------:R-:W-:-:S06]  /*4170*/  DSETP.LT.OR P0, PT, R6, R8, !P0 ;  /* 0x000000080600722a */ /* 0x000fcc0004701400 */
[----:B------:R-:W-:Y:S02]  /*4180*/  FSEL R6, R8, R6, P0 ;  /* 0x0000000608067208 */ /* 0x000fe40000000000 */
[----:B------:R-:W-:Y:S02]  /*4190*/  FSEL R7, R9, R7, P0 ;  /* 0x0000000709077208 */ /* 0x000fe40000000000 */
[----:B------:R-:W-:Y:S02]  /*41a0*/  SEL R12, R15, R12, P0 ;  /* 0x0000000c0f0c7207 */ /* 0x000fe40000000000 */
[----:B------:R-:W-:-:S07]  /*41b0*/  SEL R14, R16, R13, P0 ;  /* 0x0000000d100e7207 */ /* 0x000fce0000000000 */
.L_x_309:
[----:B------:R-:W-:Y:S05]  /*41c0*/  BSYNC.RECONVERGENT B1 ;  /* 0x0000000000017941 */ /* 0x000fea0003800200 */
.L_x_308:
[----:B-----5:R-:W-:Y:S01]  /*41d0*/  DSETP.GEU.AND P1, PT, R6, R4, PT ;  /* 0x000000040600722a */ /* 0x020fe20003f2e000 */
[C---:B------:R-:W-:Y:S02]  /*41e0*/  IADD3 R8, P0, PT, R18.reuse, 0x300, RZ ;  /* 0x0000030012087810 */ /* 0x040fe40007f1e0ff */
[----:B------:R-:W-:-:S03]  /*41f0*/  IADD3 R17, P3, PT, R18, 0x400, RZ ;  /* 0x0000040012117810 */ /* 0x000fc60007f7e0ff */
[--C-:B------:R-:W-:Y:S02]  /*4200*/  IMAD.X R9, RZ, RZ, R20.reuse, P0 ;  /* 0x000000ffff097224 */ /* 0x100fe400000e0614 */
[----:B------:R-:W-:-:S06]  /*4210*/  IMAD.X R16, RZ, RZ, R20, P3 ;  /* 0x000000ffff107224 */ /* 0x000fcc00018e0614 */
[----:B------:R-:W-:-:S04]  /*4220*/  @P1 ISETP.GE.U32.AND P0, PT, R12, R8, PT ;  /* 0x000000080c00120c */ /* 0x000fc80003f06070 */
[----:B------:R-:W-:-:S13]  /*4230*/  @P1 ISETP.GE.AND.EX P0, PT, R14, R9, PT, P0 ;  /* 0x000000090e00120c */ /* 0x000fda0003f06300 */
[----:B------:R-:W-:-:S06]  /*4240*/  @P1 DSETP.LT.OR P0, PT, R4, R6, !P0 ;  /* 0x000000060400122a */ /* 0x000fcc0004701400 */
[----:B------:R-:W-:Y:S02]  /*4250*/  @P1 FSEL R7, R7, R5, P0 ;  /* 0x0000000507071208 */ /* 0x000fe40000000000 */
[----:B------:R-:W-:Y:S02]  /*4260*/  @P1 FSEL R6, R6, R4, P0 ;  /* 0x0000000406061208 */ /* 0x000fe40000000000 */
[----:B------:R-:W-:Y:S01]  /*4270*/  @P1 SEL R8, R12, R8, P0 ;  /* 0x000000080c081207 */ /* 0x000fe20000000000 */
[----:B------:R-:W-:Y:S01]  /*4280*/  @P1 IMAD.MOV.U32 R5, RZ, RZ, R7 ;  /* 0x000000ffff051224 */ /* 0x000fe200078e0007 */
[----:B------:R-:W-:Y:S02]  /*4290*/  @P1 MOV R4, R6 ;  /* 0x0000000600041202 */ /* 0x000fe40000000f00 */
[----:B------:R-:W-:Y:S02]  /*42a0*/  @P1 SEL R9, R14, R9, P0 ;  /* 0x000000090e091207 */ /* 0x000fe40000000000 */
[----:B------:R-:W-:-:S02]  /*42b0*/  IADD3 R6, P1, PT, R21, 0xa00, RZ ;  /* 0x00000a0015067810 */ /* 0x000fc40007f3e0ff */
[----:B------:R-:W-:Y:S01]  /*42c0*/  DSETP.GEU.AND P2, PT, R4, R10, PT ;  /* 0x0000000a0400722a */ /* 0x000fe20003f4e000 */
[----:B------:R-:W-:Y:S02]  /*42d0*/  IADD3 R21, P3, PT, R21, 0x500, RZ ;  /* 0x0000050015157810 */ /* 0x000fe40007f7e0ff */
[----:B------:R-:W-:Y:S01]  /*42e0*/  ISETP.GT.U32.AND P4, PT, R6, UR4, PT ;  /* 0x0000000406007c0c */ /* 0x000fe2000bf84070 */
[--C-:B------:R-:W-:Y:S02]  /*42f0*/  IMAD.X R6, RZ, RZ, R19.reuse, P1 ;  /* 0x000000ffff067224 */ /* 0x100fe400008e0613 */
[----:B------:R-:W-:-:S03]  /*4300*/  IMAD.X R18, RZ, RZ, R19, P3 ;  /* 0x000000ffff127224 */ /* 0x000fc600018e0613 */
[----:B------:R-:W-:Y:S01]  /*4310*/  ISETP.GT.AND.EX P1, PT, R6, UR5, PT, P4 ;  /* 0x0000000506007c0c */ /* 0x000fe2000bf24340 */
[----:B------:R-:W-:-:S04]  /*4320*/  IMAD.MOV.U32 R19, RZ, RZ, R18 ;  /* 0x000000ffff137224 */ /* 0x000fc800078e0012 */
        /* <DEDUP_REMOVED lines=8> */
[----:B------:R-:W-:Y:S02]  /*43b0*/  @P2 IMAD.MOV.U32 R11, RZ, RZ, R5 ;  /* 0x000000ffff0b2224 */ /* 0x000fe400078e0005 */
[----:B------:R-:W-:Y:S02]  /*43c0*/  IMAD.MOV.U32 R14, RZ, RZ, R10 ;  /* 0x000000ffff0e7224 */ /* 0x000fe400078e000a */
[----:B------:R-:W-:Y:S01]  /*43d0*/  IMAD.MOV.U32 R15, RZ, RZ, R11 ;  /* 0x000000ffff0f7224 */ /* 0x000fe200078e000b */
[----:B------:R-:W-:Y:S06]  /*43e0*/  @!P1 BRA `(.L_x_310) ;  /* 0xfffffff800b89947 */ /* 0x000fec000383ffff */
[----:B------:R-:W-:-:S07]  /*43f0*/  IMAD.MOV.U32 R19, RZ, RZ, R21 ;  /* 0x000000ffff137224 */ /* 0x000fce00078e0015 */
.L_x_307:
[----:B------:R-:W-:-:S04]  /*4400*/  ISETP.GE.U32.AND P0, PT, R19, UR4, PT ;  /* 0x0000000413007c0c */ /* 0x000fc8000bf06070 */
[----:B------:R-:W-:-:S13]  /*4410*/  ISETP.GE.AND.EX P0, PT, R18, UR5, PT, P0 ;  /* 0x0000000512007c0c */ /* 0x000fda000bf06300 */
[----:B------:R-:W-:Y:S05]  /*4420*/  @P0 BRA `(.L_x_311) ;  /* 0x0000000800c40947 */ /* 0x000fea0003800000 */
[----:B------:R-:W-:Y:S01]  /*4430*/  IADD3 R21, PT, PT, -R19, UR4, RZ ;  /* 0x0000000413157c10 */ /* 0x000fe2000fffe1ff */
[----:B------:R-:W-:Y:S03]  /*4440*/  BSSY.RECONVERGENT B1, `(.L_x_311) ;  /* 0x00000af000017945 */ /* 0x000fe60003800200 */
[----:B------:R-:W-:-:S13]  /*4450*/  ISETP.GE.AND P0, PT, R0, R21, PT ;  /* 0x000000150000720c */ /* 0x000fda0003f06270 */
[----:B------:R-:W-:Y:S05]  /*4460*/  @P0 BRA `(.L_x_312) ;  /* 0x0000000800b00947 */ /* 0x000fea0003800000 */
[----:B------:R-:W-:Y:S01]  /*4470*/  LOP3.LUT R6, RZ, R0, RZ, 0x33, !PT ;  /* 0x00000000ff067212 */ /* 0x000fe200078e33ff */
[----:B------:R-:W-:Y:S01]  /*4480*/  BSSY.RECONVERGENT B2, `(.L_x_313) ;  /* 0x0000036000027945 */ /* 0x000fe20003800200 */
[----:B------:R-:W-:Y:S02]  /*4490*/  IMAD.MOV.U32 R12, RZ, RZ, R0 ;  /* 0x000000ffff0c7224 */ /* 0x000fe400078e0000 */
[----:B------:R-:W-:-:S04]  /*44a0*/  IADD3 R6, PT, PT, -R19, UR4, R6 ;  /* 0x0000000413067c10 */ /* 0x000fc8000fffe106 */
[----:B------:R-:W-:-:S04]  /*44b0*/  LOP3.LUT R2, R6, 0x300, RZ, 0xc0, !PT ;  /* 0x0000030006027812 */ /* 0x000fc800078ec0ff */
[----:B------:R-:W-:-:S13]  /*44c0*/  ISETP.NE.AND P0, PT, R2, 0x300, PT ;  /* 0x000003000200780c */ /* 0x000fda0003f05270 */
[----:B------:R-:W-:Y:S05]  /*44d0*/  @!P0 BRA `(.L_x_314) ;  /* 0x0000000000c08947 */ /* 0x000fea0003800000 */
[----:B------:R-:W0:Y:S01]  /*44e0*/  LDCU.64 UR10, c[0x0][0x380] ;  /* 0x00007000ff0a77ac */ /* 0x000e220008000a00 */
[----:B------:R-:W-:Y:S01]  /*44f0*/  IADD3 R9, P0, PT, R0, R19, RZ ;  /* 0x0000001300097210 */ /* 0x000fe20007f1e0ff */
[----:B------:R-:W-:Y:S01]  /*4500*/  IMAD.MOV.U32 R12, RZ, RZ, R0 ;  /* 0x000000ffff0c7224 */ /* 0x000fe200078e0000 */
[----:B------:R-:W-:-:S03]  /*4510*/  LEA.HI R2, R6, 0x1, RZ, 0x18 ;  /* 0x0000000106027811 */ /* 0x000fc600078fc0ff */
[----:B------:R-:W-:Y:S01]  /*4520*/  IMAD.X R14, RZ, RZ, R18, P0 ;  /* 0x000000ffff0e7224 */ /* 0x000fe200000e0612 */
[----:B------:R-:W-:Y:S02]  /*4530*/  LOP3.LUT R2, R2, 0x3, RZ, 0xc0, !PT ;  /* 0x0000000302027812 */ /* 0x000fe400078ec0ff */
[----:B------:R-:W-:-:S03]  /*4540*/  IADD3 R13, P0, PT, R9, UR6, RZ ;  /* 0x00000006090d7c10 */ /* 0x000fc6000ff1e0ff */
[----:B------:R-:W-:Y:S01]  /*4550*/  IMAD.MOV R7, RZ, RZ, -R2 ;  /* 0x000000ffff077224 */ /* 0x000fe200078e0a02 */
[----:B0-----:R-:W-:-:S04]  /*4560*/  LEA R8, P1, R9, UR10, 0x3 ;  /* 0x0000000a09087c11 */ /* 0x001fc8000f8218ff */
[----:B------:R-:W-:Y:S02]  /*4570*/  LEA.HI.X R9, R9, UR11, R14, 0x3, P1 ;  /* 0x0000000b09097c11 */ /* 0x000fe400088f1c0e */
[----:B------:R-:W-:-:S07]  /*4580*/  IADD3.X R14, PT, PT, R14, UR7, RZ, P0, !PT ;  /* 0x000000070e0e7c10 */ /* 0x000fce00087fe4ff */
.L_x_317:
        /* <DEDUP_REMOVED lines=31> */
.L_x_316:
[----:B------:R-:W-:Y:S05]  /*4780*/  BSYNC.RECONVERGENT B3 ;  /* 0x0000000000037941 */ /* 0x000fea0003800200 */
.L_x_315:
[----:B------:R-:W-:Y:S01]  /*4790*/  IADD3 R13, P0, PT, R13, 0x100, RZ ;  /* 0x000001000d0d7810 */ /* 0x000fe20007f1e0ff */
[----:B------:R-:W-:Y:S02]  /*47a0*/  VIADD R12, R12, 0x100 ;  /* 0x000001000c0c7836 */ /* 0x000fe40000000000 */
[----:B------:R-:W-:Y:S02]  /*47b0*/  IMAD.X R9, RZ, RZ, R9, P3 ;  /* 0x000000ffff097224 */ /* 0x000fe400018e0609 */
[----:B------:R-:W-:Y:S01]  /*47c0*/  IMAD.X R14, RZ, RZ, R14, P0 ;  /* 0x000000ffff0e7224 */ /* 0x000fe200000e060e */
[----:B------:R-:W-:Y:S07]  /*47d0*/  @P2 BRA `(.L_x_317) ;  /* 0xfffffffc006c2947 */ /* 0x000fee000383ffff */
.L_x_314:
[----:B------:R-:W-:Y:S05]  /*47e0*/  BSYNC.RECONVERGENT B2 ;  /* 0x0000000000027941 */ /* 0x000fea0003800200 */
.L_x_313:
[----:B------:R-:W-:-:S13]  /*47f0*/  ISETP.GE.U32.AND P0, PT, R6, 0x300, PT ;  /* 0x000003000600780c */ /* 0x000fda0003f06070 */
[----:B------:R-:W-:Y:S05]  /*4800*/  @!P0 BRA `(.L_x_312) ;  /* 0x0000000400c88947 */ /* 0x000fea0003800000 */
[----:B------:R-:W0:Y:S01]  /*4810*/  LDC.64 R8, c[0x0][0x380] ;  /* 0x0000e000ff087b82 */ /* 0x000e220000000a00 */
[----:B------:R-:W-:-:S07]  /*4820*/  VIADD R20, R12, 0x200 ;  /* 0x000002000c147836 */ /* 0x000fce0000000000 */
[----:B------:R-:W1:Y:S02]  /*4830*/  LDC.64 R6, c[0x0][0x388] ;  /* 0x0000e200ff067b82 */ /* 0x000e640000000a00 */
.L_x_326:
        /* <DEDUP_REMOVED lines=13> */
[----:B------:R-:W-:Y:S01]  /*4910*/  MOV R2, R14 ;  /* 0x0000000e00027202 */ /* 0x000fe20000000f00 */
[----:B------:R-:W-:-:S12]  /*4920*/  IMAD.MOV.U32 R3, RZ, RZ, R15 ;  /* 0x000000ffff037224 */ /* 0x000fd800078e000f */
        /* <DEDUP_REMOVED lines=15> */
.L_x_319:
[----:B------:R-:W-:Y:S05]  /*4a20*/  BSYNC.RECONVERGENT B2 ;  /* 0x0000000000027941 */ /* 0x000fea0003800200 */
.L_x_318:
        /* <DEDUP_REMOVED lines=26> */
.L_x_321:
[----:B------:R-:W-:Y:S05]  /*4bd0*/  BSYNC.RECONVERGENT B2 ;  /* 0x0000000000027941 */ /* 0x000fea0003800200 */
.L_x_320:
[----:B------:R-:W-:Y:S01]  /*4be0*/  DSETP.GEU.AND P0, PT, R16, R10, PT ;  /* 0x0000000a1000722a */ /* 0x000fe20003f0e000 */
[CC--:B------:R-:W-:Y:S01]  /*4bf0*/  IADD3 R13, P1, P4, R19.reuse, R6.reuse, R20 ;  /* 0x00000006130d7210 */ /* 0x0c0fe20007c3e014 */
[----:B------:R-:W-:Y:S01]  /*4c00*/  VIADD R4, R20, 0x100 ;  /* 0x0000010014047836 */ /* 0x000fe20000000000 */
[----:B------:R-:W-:Y:S01]  /*4c10*/  BSSY.RECONVERGENT B2, `(.L_x_322) ;  /* 0x0000016000027945 */ /* 0x000fe20003800200 */
[----:B------:R-:W-:Y:S01]  /*4c20*/  IMAD.MOV.U32 R2, RZ, RZ, R10 ;  /* 0x000000ffff027224 */ /* 0x000fe200078e000a */
[----:B------:R-:W-:Y:S01]  /*4c30*/  IADD3.X R22, PT, PT, R18, R7, RZ, P1, P4 ;  /* 0x0000000712167210 */ /* 0x000fe20000fe84ff */
[----:B------:R-:W-:Y:S01]  /*4c40*/  IMAD.MOV.U32 R5, RZ, RZ, R13 ;  /* 0x000000ffff057224 */ /* 0x000fe200078e000d */
[----:B------:R-:W-:Y:S01]  /*4c50*/  IADD3 R4, P2, P3, R19, R6, R4 ;  /* 0x0000000613047210 */ /* 0x000fe20007b5e004 */
        /* <DEDUP_REMOVED lines=17> */
.L_x_323:
[----:B------:R-:W-:Y:S05]  /*4d70*/  BSYNC.RECONVERGENT B2 ;  /* 0x0000000000027941 */ /* 0x000fea0003800200 */
.L_x_322:
[----:B------:R-:W-:Y:S01]  /*4d80*/  DSETP.GEU.AND P0, PT, R2, R14, PT ;  /* 0x0000000e0200722a */ /* 0x000fe20003f0e000 */
[----:B------:R-:W-:Y:S01]  /*4d90*/  IADD3.X R13, PT, PT, R18, R7, RZ, P2, P3 ;  /* 0x00000007120d7210 */ /* 0x000fe200017e64ff */
        /* <DEDUP_REMOVED lines=20> */
.L_x_325:
[----:B------:R-:W-:Y:S05]  /*4ee0*/  BSYNC.RECONVERGENT B2 ;  /* 0x0000000000027941 */ /* 0x000fea0003800200 */
.L_x_324:
[C---:B------:R-:W-:Y:S02]  /*4ef0*/  VIADD R2, R20.reuse, 0x200 ;  /* 0x0000020014027836 */ /* 0x040fe40000000000 */
[----:B------:R-:W-:-:S03]  /*4f00*/  VIADD R20, R20, 0x400 ;  /* 0x0000040014147836 */ /* 0x000fc60000000000 */
[----:B------:R-:W-:-:S13]  /*4f10*/  ISETP.GE.AND P0, PT, R2, R21, PT ;  /* 0x000000150200720c */ /* 0x000fda0003f06270 */
[----:B------:R-:W-:Y:S05]  /*4f20*/  @!P0 BRA `(.L_x_326) ;  /* 0xfffffff800448947 */ /* 0x000fea000383ffff */
.L_x_312:
[----:B------:R-:W-:Y:S05]  /*4f30*/  BSYNC.RECONVERGENT B1 ;  /* 0x0000000000017941 */ /* 0x000fea0003800200 */
.L_x_311:
        /* <DEDUP_REMOVED lines=13> */
[----:B------:R-:W-:Y:S01]  /*5010*/  MOV R12, R6 ;  /* 0x00000006000c7202 */ /* 0x000fe20000000f00 */
[----:B------:R-:W-:Y:S02]  /*5020*/  IMAD.MOV.U32 R13, RZ, RZ, R7 ;  /* 0x000000ffff0d7224 */ /* 0x000fe400078e0007 */
        /* <DEDUP_REMOVED lines=17> */
.L_x_328:
[----:B------:R-:W-:Y:S05]  /*5140*/  BSYNC.RECONVERGENT B1 ;  /* 0x0000000000017941 */ /* 0x000fea0003800200 */
.L_x_327:
        /* <DEDUP_REMOVED lines=31> */
.L_x_330:
[----:B------:R-:W-:Y:S05]  /*5340*/  BSYNC.RECONVERGENT B1 ;  /* 0x0000000000017941 */ /* 0x000fea0003800200 */
.L_x_329:
        /* <DEDUP_REMOVED lines=31> */
.L_x_332:
[----:B------:R-:W-:Y:S05]  /*5540*/  BSYNC.RECONVERGENT B1 ;  /* 0x0000000000017941 */ /* 0x000fea0003800200 */
.L_x_331:
[----:B------:R-:W-:Y:S01]  /*5550*/  ISETP.GT.AND P0, PT, R8, 0x17, PT ;  /* 0x000000170800780c */ /* 0x000fe20003f04270 */
[----:B-1----:R1:W1:Y:S01]  /*5560*/  SHFL.DOWN PT, R6, R2, 0x8, 0x1f ;  /* 0x09001f0002067f89 */ /* 0x00226200000e0000 */
[----:B------:R-:W-:Y:S01]  /*5570*/  BSSY.RECONVERGENT B1, `(.L_x_333) ;  /* 0x000001d000017945 */ /* 0x000fe20003800200 */
[----:B--2---:R-:W-:Y:S02]  /*5580*/  IMAD.MOV.U32 R9, RZ, RZ, R11 ;  /* 0x000000ffff097224 */ /* 0x004fe400078e000b */
[----:B---3--:R2:W3:Y:S01]  /*5590*/  SHFL.DOWN PT, R7, R3, 0x8, 0x1f ;  /* 0x09001f0003077f89 */ /* 0x0084e200000e0000 */
[----:B------:R-:W-:Y:S02]  /*55a0*/  IMAD.MOV.U32 R10, RZ, RZ, R12 ;  /* 0x000000ffff0a7224 */ /* 0x000fe400078e000c */
[----:B------:R-:W-:Y:S01]  /*55b0*/  IMAD.MOV.U32 R4, RZ, RZ, R2 ;  /* 0x000000ffff047224 */ /* 0x000fe200078e0002 */
[----:B0-----:R2:W0:Y:S01]  /*55c0*/  SHFL.DOWN PT, R14, R11, 0x8, 0x1f ;  /* 0x09001f000b0e7f89 */ /* 0x00142200000e0000 */
[----:B------:R-:W-:-:S03]  /*55d0*/  IMAD.MOV.U32 R5, RZ, RZ, R3 ;  /* 0x000000ffff057224 */ /* 0x000fc600078e0003 */
[----:B----4-:R2:W4:Y:S01]  /*55e0*/  SHFL.DOWN PT, R13, R12, 0x8, 0x1f ;  /* 0x09001f000c0d7f89 */ /* 0x01052200000e0000 */
[----:B------:R-:W-:Y:S05]  /*55f0*/  @P0 BRA `(.L_x_334) ;  /* 0x0000000000500947 */ /* 0x000fea0003800000 */
[----:B-1-3--:R-:W-:Y:S01]  /*5600*/  DSETP.GEU.AND P0, PT, R2, R6, PT ;  /* 0x000000060200722a */ /* 0x00afe20003f0e000 */
[----:B0-----:R-:W-:Y:S01]  /*5610*/  IMAD.MOV.U32 R9, RZ, RZ, R14 ;  /* 0x000000ffff097224 */ /* 0x001fe200078e000e */
        /* <DEDUP_REMOVED lines=18> */
.L_x_334:
[----:B------:R-:W-:Y:S05]  /*5740*/  BSYNC.RECONVERGENT B1 ;  /* 0x0000000000017941 */ /* 0x000fea0003800200 */
.L_x_333:
        /* <DEDUP_REMOVED lines=8> */
[----:B----4-:R-:W-:-:S03]  /*57d0*/  IMAD.MOV.U32 R13, RZ, RZ, R5 ;  /* 0x000000ffff0d7224 */ /* 0x010fc600078e0005 */
[----:B---3--:R3:W4:Y:S01]  /*57e0*/  SHFL.DOWN PT, R7, R10, 0x10, 0x1f ;  /* 0x0a001f000a077f89 */ /* 0x00872200000e0000 */
[----:B------:R-:W-:Y:S05]  /*57f0*/  @P0 BRA `(.L_x_336) ;  /* 0x0000000000500947 */ /* 0x000fea0003800000 */
[----:B-12---:R-:W-:Y:S01]  /*5800*/  DSETP.GEU.AND P0, PT, R4, R2, PT ;  /* 0x000000020400722a */ /* 0x006fe20003f0e000 */
        /* <DEDUP_REMOVED lines=19> */
.L_x_336:
[----:B------:R-:W-:Y:S05]  /*5940*/  BSYNC.RECONVERGENT B1 ;  /* 0x0000000000017941 */ /* 0x000fea0003800200 */
.L_x_335:
[----:B------:R-:W-:Y:S01]  /*5950*/  ISETP.NE.AND P0, PT, R8, RZ, PT ;  /* 0x000000ff0800720c */ /* 0x000fe20003f05270 */
[----:B------:R-:W-:-:S12]  /*5960*/  BSSY.RECONVERGENT B1, `(.L_x_337) ;  /* 0x000000a000017945 */ /* 0x000fd80003800200 */
[----:B------:R-:W-:Y:S05]  /*5970*/  @P0 BRA `(.L_x_338) ;  /* 0x0000000000200947 */ /* 0x000fea0003800000 */
[----:B-1----:R-:W1:Y:S01]  /*5980*/  S2R R4, SR_CgaCtaId ;  /* 0x0000000000047919 */ /* 0x002e620000008800 */
[----:B--2---:R-:W-:Y:S02]  /*5990*/  MOV R3, 0x400 ;  /* 0x0000040000037802 */ /* 0x004fe40000000f00 */
[----:B------:R-:W-:-:S04]  /*59a0*/  SHF.R.U32.HI R2, RZ, 0x1, R0 ;  /* 0x00000001ff027819 */ /* 0x000fc80000011600 */
[----:B------:R-:W-:Y:S02]  /*59b0*/  LOP3.LUT R2, R2, 0x1f0, RZ, 0xc0, !PT ;  /* 0x000001f002027812 */ /* 0x000fe400078ec0ff */
[----:B-1----:R-:W-:-:S05]  /*59c0*/  LEA R3, R4, R3, 0x18 ;  /* 0x0000000304037211 */ /* 0x002fca00078ec0ff */
[----:B------:R-:W-:-:S05]  /*59d0*/  IMAD.IADD R3, R2, 0x1, R3 ;  /* 0x0000000102037824 */ /* 0x000fca00078e0203 */
[----:B------:R1:W-:Y:S04]  /*59e0*/  STS.64 [R3+0x10], R14 ;  /* 0x0000100e03007388 */ /* 0x0003e80000000a00 */
[----:B------:R1:W-:Y:S02]  /*59f0*/  STS.64 [R3+0x8], R12 ;  /* 0x0000080c03007388 */ /* 0x0003e40000000a00 */
.L_x_338:
[----:B------:R-:W-:Y:S05]  /*5a00*/  BSYNC.RECONVERGENT B1 ;  /* 0x0000000000017941 */ /* 0x000fea0003800200 */
.L_x_337:
[----:B------:R-:W-:Y:S01]  /*5a10*/  BAR.SYNC.DEFER_BLOCKING 0x0 ;  /* 0x0000000000007b1d */ /* 0x000fe20000010000 */
[----:B------:R-:W-:-:S13]  /*5a20*/  ISETP.NE.AND P1, PT, R0, RZ, PT ;  /* 0x000000ff0000720c */ /* 0x000fda0003f25270 */
[----:B------:R-:W-:Y:S05]  /*5a30*/  @P1 BRA `(.L_x_268) ;  /* 0x00000008008c1947 */ /* 0x000fea0003800000 */
[----:B-12---:R-:W1:Y:S01]  /*5a40*/  S2R R3, SR_CgaCtaId ;  /* 0x0000000000037919 */ /* 0x006e620000008800 */
[----:B------:R-:W-:Y:S01]  /*5a50*/  MOV R0, 0x400 ;  /* 0x0000040000007802 */ /* 0x000fe20000000f00 */
[----:B------:R-:W-:Y:S03]  /*5a60*/  BSSY.RECONVERGENT B1, `(.L_x_339) ;  /* 0x000001a000017945 */ /* 0x000fe60003800200 */
[----:B-1----:R-:W-:-:S05]  /*5a70*/  LEA R0, R3, R0, 0x18 ;  /* 0x0000000003007211 */ /* 0x002fca00078ec0ff */
[----:B------:R-:W1:Y:S04]  /*5a80*/  LDS.64 R16, [R0+0x18] ;  /* 0x0000180000107984 */ /* 0x000e680000000a00 */
[----:B0---4-:R-:W0:Y:S04]  /*5a90*/  LDS.128 R4, [R0+0x20] ;  /* 0x0000200000047984 */ /* 0x011e280000000c00 */
[----:B------:R2:W4:Y:S04]  /*5aa0*/  LDS.64 R2, [R0+0x80] ;  /* 0x0000800000027984 */ /* 0x0005280000000a00 */
[----:B---3--:R2:W3:Y:S01]  /*5ab0*/  LDS.128 R8, [R0+0x30] ;  /* 0x0000300000087984 */ /* 0x0084e20000000c00 */
        /* <DEDUP_REMOVED lines=20> */
.L_x_340:
[----:B------:R-:W-:Y:S05]  /*5c00*/  BSYNC.RECONVERGENT B1 ;  /* 0x0000000000017941 */ /* 0x000fea0003800200 */
.L_x_339:
        /* <DEDUP_REMOVED lines=23> */
.L_x_342:
[----:B------:R-:W-:Y:S05]  /*5d80*/  BSYNC.RECONVERGENT B1 ;  /* 0x0000000000017941 */ /* 0x000fea0003800200 */
.L_x_341:
[----:B------:R-:W-:Y:S01]  /*5d90*/  DSETP.GEU.AND P0, PT, R4, R10, PT ;  /* 0x0000000a0400722a */ /* 0x000fe20003f0e000 */
[----:B------:R-:W-:Y:S01]  /*5da0*/  BSSY.RECONVERGENT B1, `(.L_x_343) ;  /* 0x0000014000017945 */ /* 0x000fe20003800200 */
[----:B------:R-:W-:Y:S01]  /*5db0*/  IMAD.MOV.U32 R20, RZ, RZ, R10 ;  /* 0x000000ffff147224 */ /* 0x000fe200078e000a */
[----:B-1----:R-:W-:Y:S01]  /*5dc0*/  MOV R23, R13 ;  /* 0x0000000d00177202 */ /* 0x002fe20000000f00 */
[----:B------:R-:W-:Y:S02]  /*5dd0*/  IMAD.MOV.U32 R21, RZ, RZ, R11 ;  /* 0x000000ffff157224 */ /* 0x000fe400078e000b */
        /* <DEDUP_REMOVED lines=16> */
.L_x_344:
[----:B------:R-:W-:Y:S05]  /*5ee0*/  BSYNC.RECONVERGENT B1 ;  /* 0x0000000000017941 */ /* 0x000fea0003800200 */
.L_x_343:
        /* <DEDUP_REMOVED lines=23> */
.L_x_346:
[----:B------:R-:W-:Y:S05]  /*6060*/  BSYNC.RECONVERGENT B1 ;  /* 0x0000000000017941 */ /* 0x000fea0003800200 */
.L_x_345:
        /* <DEDUP_REMOVED lines=21> */
.L_x_348:
[----:B------:R-:W-:Y:S05]  /*61c0*/  BSYNC.RECONVERGENT B1 ;  /* 0x0000000000017941 */ /* 0x000fea0003800200 */
.L_x_347:
        /* <DEDUP_REMOVED lines=21> */
.L_x_350:
[----:B------:R-:W-:Y:S05]  /*6320*/  BSYNC.RECONVERGENT B1 ;  /* 0x0000000000017941 */ /* 0x000fea0003800200 */
.L_x_349:
        /* <DEDUP_REMOVED lines=20> */
.L_x_268:
[----:B------:R-:W-:Y:S05]  /*6470*/  BSYNC.RECONVERGENT B0 ;  /* 0x0000000000007941 */ /* 0x000fea0003800200 */
.L_x_235:
[----:B------:R-:W-:Y:S05]  /*6480*/  @P1 EXIT ;  /* 0x000000000000194d */ /* 0x000fea0003800000 */
[----:B0123--:R-:W0:Y:S02]  /*6490*/  LDC.64 R2, c[0x0][0x390] ;  /* 0x0000e400ff027b82 */ /* 0x00fe240000000a00 */
[----:B0-----:R-:W-:Y:S04]  /*64a0*/  STG.E.64 desc[UR8][R2.64], R12 ;  /* 0x0000000c02007986 */ /* 0x001fe8000c101b08 */
[----:B------:R-:W-:Y:S01]  /*64b0*/  STG.E.64 desc[UR8][R2.64+0x8], R14 ;  /* 0x0000080e02007986 */ /* 0x000fe2000c101b08 */
[----:B------:R-:W-:Y:S05]  /*64c0*/  EXIT ;  /* 0x000000000000794d */ /* 0x000fea0003800000 */
.L_x_351:
        /* <DEDUP_REMOVED lines=11> */
.L_x_714:


//--------------------- .text._ZN6thrust24THRUST_300001_SM_1000_NS8cuda_cub4core6detail13_kernel_agentINS1_8__reduce11ReduceAgentIPN4cuda3std3__45tupleIJdlEEESC_SB_iNS1_9__extrema9arg_max_fIdlNS9_4lessIdEEEEEEJSC_SC_iSH_EEEvDpT0_ --------------------------
	.section	.text._ZN6thrust24THRUST_300001_SM_1000_NS8cuda_cub4core6detail13_kernel_agentINS1_8__reduce11ReduceAgentIPN4cuda3std3__45tupleIJdlEEESC_SB_iNS1_9__extrema9arg_max_fIdlNS9_4lessIdEEEEEEJSC_SC_iSH_EEEvDpT0_,"ax",@progbits
	.align	128
        .global         _ZN6thrust24THRUST_300001_SM_1000_NS8cuda_cub4core6detail13_kernel_agentINS1_8__reduce11ReduceAgentIPN4cuda3std3__45tupleIJdlEEESC_SB_iNS1_9__extrema9arg_max_fIdlNS9_4lessIdEEEEEEJSC_SC_iSH_EEEvDpT0_
        .type           _ZN6thrust24THRUST_300001_SM_1000_NS8cuda_cub4core6detail13_kernel_agentINS1_8__reduce11ReduceAgentIPN4cuda3std3__45tupleIJdlEEESC_SB_iNS1_9__extrema9arg_max_fIdlNS9_4lessIdEEEEEEJSC_SC_iSH_EEEvDpT0_,@function
        .size           _ZN6thrust24THRUST_300001_SM_1000_NS8cuda_cub4core6detail13_kernel_agentINS1_8__reduce11ReduceAgentIPN4cuda3std3__45tupleIJdlEEESC_SB_iNS1_9__extrema9arg_max_fIdlNS9_4lessIdEEEEEEJSC_SC_iSH_EEEvDpT0_,(.L_x_715 - _ZN6thrust24THRUST_300001_SM_1000_NS8cuda_cub4core6detail13_kernel_agentINS1_8__reduce11ReduceAgentIPN4cuda3std3__45tupleIJdlEEESC_SB_iNS1_9__extrema9arg_max_fIdlNS9_4lessIdEEEEEEJSC_SC_iSH_EEEvDpT0_)
        .other          _ZN6thrust24THRUST_300001_SM_1000_NS8cuda_cub4core6detail13_kernel_agentINS1_8__reduce11ReduceAgentIPN4cuda3std3__45tupleIJdlEEESC_SB_iNS1_9__extrema9arg_max_fIdlNS9_4lessIdEEEEEEJSC_SC_iSH_EEEvDpT0_,@"STO_CUDA_ENTRY STV_DEFAULT"
_ZN6thrust24THRUST_300001_SM_1000_NS8cuda_cub4core6detail13_kernel_agentINS1_8__reduce11ReduceAgentIPN4cuda3std3__45tupleIJdlEEESC_SB_iNS1_9__extrema9arg_max_fIdlNS9_4lessIdEEEEEEJSC_SC_iSH_EEEvDpT0_:
.text._ZN6thrust24THRUST_300001_SM_1000_NS8cuda_cub4core6detail13_kernel_agentINS1_8__reduce11ReduceAgentIPN4cuda3std3__45tupleIJdlEEESC_SB_iNS1_9__extrema9arg_max_fIdlNS9_4lessIdEEEEEEJSC_SC_iSH_EEEvDpT0_:
        /* <DEDUP_REMOVED lines=21> */
.L_x_355:
[----:B0-----:R-:W-:Y:S05]  /*0150*/  BSYNC.RECONVERGENT B1 ;  /* 0x0000000000017941 */ /* 0x001fea0003800200 */
.L_x_354:
        /* <DEDUP_REMOVED lines=15> */
.L_x_362:
        /* <DEDUP_REMOVED lines=31> */
.L_x_361:
[----:B------:R-:W-:Y:S05]  /*0440*/  BSYNC.RECONVERGENT B3 ;  /* 0x0000000000037941 */ /* 0x000fea0003800200 */
.L_x_360:
[----:B------:R-:W-:Y:S02]  /*0450*/  IMAD.X R3, RZ, RZ, R3, P3 ;  /* 0x000000ffff037224 */ /* 0x000fe400018e0603 */
[----:B------:R-:W-:Y:S01]  /*0460*/  VIADD R19, R19, 0x100 ;  /* 0x0000010013137836 */ /* 0x000fe20000000000 */
[----:B------:R-:W-:Y:S06]  /*0470*/  @P2 BRA `(.L_x_362) ;  /* 0xfffffffc00742947 */ /* 0x000fec000383ffff */
.L_x_359:
[----:B------:R-:W-:Y:S05]  /*0480*/  BSYNC.RECONVERGENT B2 ;  /* 0x0000000000027941 */ /* 0x000fea0003800200 */
.L_x_358:
[----:B------:R-:W0:Y:S01]  /*0490*/  LDC.64 R8, c[0x0][0x380] ;  /* 0x0000e000ff087b82 */ /* 0x000e220000000a00 */
[----:B------:R-:W-:-:S13]  /*04a0*/  ISETP.GE.U32.AND P0, PT, R4, 0x300, PT ;  /* 0x000003000400780c */ /* 0x000fda0003f06070 */
[----:B------:R-:W-:Y:S05]  /*04b0*/  @!P0 BRA `(.L_x_357) ;  /* 0x0000000400908947 */ /* 0x000fea0003800000 */
.L_x_371:
        /* <DEDUP_REMOVED lines=13> */
[----:B------:R-:W-:Y:S01]  /*0590*/  IMAD.MOV.U32 R23, RZ, RZ, R12 ;  /* 0x000000ffff177224 */ /* 0x000fe200078e000c */
[----:B------:R-:W-:Y:S01]  /*05a0*/  MOV R25, R13 ;  /* 0x0000000d00197202 */ /* 0x000fe20000000f00 */
[----:B------:R-:W-:Y:S02]  /*05b0*/  IMAD.MOV.U32 R2, RZ, RZ, R14 ;  /* 0x000000ffff027224 */ /* 0x000fe400078e000e */
[----:B------:R-:W-:-:S09]  /*05c0*/  IMAD.MOV.U32 R3, RZ, RZ, R15 ;  /* 0x000000ffff037224 */ /* 0x000fd200078e000f */
        /* <DEDUP_REMOVED lines=9> */
.L_x_364:
[----:B------:R-:W-:Y:S05]  /*0660*/  BSYNC.RECONVERGENT B2 ;  /* 0x0000000000027941 */ /* 0x000fea0003800200 */
.L_x_363:
        /* <DEDUP_REMOVED lines=25> */
.L_x_366:
[----:B------:R-:W-:Y:S05]  /*0800*/  BSYNC.RECONVERGENT B2 ;  /* 0x0000000000027941 */ /* 0x000fea0003800200 */
.L_x_365:
        /* <DEDUP_REMOVED lines=21> */
.L_x_368:
[----:B------:R-:W-:Y:S05]  /*0960*/  BSYNC.RECONVERGENT B2 ;  /* 0x0000000000027941 */ /* 0x000fea0003800200 */
.L_x_367:
        /* <DEDUP_REMOVED lines=8> */
[----:B------:R-:W-:Y:S01]  /*09f0*/  IMAD.MOV.U32 R14, RZ, RZ, R2 ;  /* 0x000000ffff0e7224 */ /* 0x000fe200078e0002 */
[----:B------:R-:W-:Y:S01]  /*0a00*/  MOV R13, R7 ;  /* 0x00000007000d7202 */ /* 0x000fe20000000f00 */
[----:B------:R-:W-:Y:S02]  /*0a10*/  IMAD.MOV.U32 R15, RZ, RZ, R3 ;  /* 0x000000ffff0f7224 */ /* 0x000fe400078e0003 */
[----:B------:R-:W-:-:S09]  /*0a20*/  IMAD.MOV.U32 R12, RZ, RZ, R5 ;  /* 0x000000ffff0c7224 */ /* 0x000fd200078e0005 */
        /* <DEDUP_REMOVED lines=9> */
.L_x_370:
[----:B------:R-:W-:Y:S05]  /*0ac0*/  BSYNC.RECONVERGENT B2 ;  /* 0x0000000000027941 */ /* 0x000fea0003800200 */
.L_x_369:
[----:B------:R-:W-:-:S05]  /*0ad0*/  VIADD R19, R19, 0x400 ;  /* 0x0000040013137836 */ /* 0x000fca0000000000 */
[----:B------:R-:W-:-:S13]  /*0ae0*/  ISETP.GE.AND P0, PT, R19, UR5, PT ;  /* 0x0000000513007c0c */ /* 0x000fda000bf06270 */
[----:B------:R-:W-:Y:S05]  /*0af0*/  @!P0 BRA `(.L_x_371) ;  /* 0xfffffff800708947 */ /* 0x000fea000383ffff */
.L_x_357:
[----:B------:R-:W-:Y:S05]  /*0b00*/  BSYNC.RECONVERGENT B1 ;  /* 0x0000000000017941 */ /* 0x000fea0003800200 */
.L_x_356:
        /* <DEDUP_REMOVED lines=35> */
.L_x_374:
[----:B------:R-:W-:Y:S05]  /*0d40*/  BSYNC.RECONVERGENT B1 ;  /* 0x0000000000017941 */ /* 0x000fea0003800200 */
.L_x_373:
        /* <DEDUP_REMOVED lines=31> */
.L_x_376:
[----:B------:R-:W-:Y:S05]  /*0f40*/  BSYNC.RECONVERGENT B1 ;  /* 0x0000000000017941 */ /* 0x000fea0003800200 */
.L_x_375:
        /* <DEDUP_REMOVED lines=31> */
.L_x_378:
[----:B------:R-:W-:Y:S05]  /*1140*/  BSYNC.RECONVERGENT B1 ;  /* 0x0000000000017941 */ /* 0x000fea0003800200 */
.L_x_377:
        /* <DEDUP_REMOVED lines=31> */
.L_x_380:
[----:B------:R-:W-:Y:S05]  /*1340*/  BSYNC.RECONVERGENT B1 ;  /* 0x0000000000017941 */ /* 0x000fea0003800200 */
.L_x_379:
[----:B------:R-:W-:Y:S01]  /*1350*/  ISETP.GT.AND P0, PT, R9, 0xf, PT ;  /* 0x0000000f0900780c */ /* 0x000fe20003f04270 */
[----:B-1----:R1:W1:Y:S01]  /*1360*/  SHFL.DOWN PT, R6, R4, 0x10, 0x1f ;  /* 0x0a001f0004067f89 */ /* 0x00226200000e0000 */
[----:B------:R-:W-:Y:S01]  /*1370*/  BSSY.RECONVERGENT B1, `(.L_x_381) ;  /* 0x000001d000017945 */ /* 0x000fe20003800200 */
[----:B0-----:R-:W-:Y:S01]  /*1380*/  MOV R14, R8 ;  /* 0x00000008000e7202 */ /* 0x001fe20000000f00 */
[----:B----4-:R-:W-:Y:S01]  /*1390*/  IMAD.MOV.U32 R15, RZ, RZ, R10 ;  /* 0x000000ffff0f7224 */ /* 0x010fe200078e000a */
[----:B--2---:R0:W2:Y:S01]  /*13a0*/  SHFL.DOWN PT, R7, R5, 0x10, 0x1f ;  /* 0x0a001f0005077f89 */ /* 0x0040a200000e0000 */
[----:B------:R-:W-:Y:S02]  /*13b0*/  IMAD.MOV.U32 R2, RZ, RZ, R4 ;  /* 0x000000ffff027224 */ /* 0x000fe400078e0004 */
[----:B------:R-:W-:Y:S01]  /*13c0*/  IMAD.MOV.U32 R3, RZ, RZ, R5 ;  /* 0x000000ffff037224 */ /* 0x000fe200078e0005 */
[----:B------:R0:W4:Y:S04]  /*13d0*/  SHFL.DOWN PT, R11, R8, 0x10, 0x1f ;  /* 0x0a001f00080b7f89 */ /* 0x00012800000e0000 */
[----:B------:R0:W0:Y:S01]  /*13e0*/  SHFL.DOWN PT, R13, R10, 0x10, 0x1f ;  /* 0x0a001f000a0d7f89 */ /* 0x00002200000e0000 */
[----:B------:R-:W-:Y:S05]  /*13f0*/  @P0 BRA `(.L_x_382) ;  /* 0x0000000000500947 */ /* 0x000fea0003800000 */
[----:B-12---:R-:W-:Y:S01]  /*1400*/  DSETP.GEU.AND P0, PT, R4, R6, PT ;  /* 0x000000060400722a */ /* 0x006fe20003f0e000 */
        /* <DEDUP_REMOVED lines=19> */
.L_x_382:
[----:B------:R-:W-:Y:S05]  /*1540*/  BSYNC.RECONVERGENT B1 ;  /* 0x0000000000017941 */ /* 0x000fea0003800200 */
.L_x_381:
        /* <DEDUP_REMOVED lines=11> */
.L_x_384:
[----:B------:R-:W-:Y:S05]  /*1600*/  BSYNC.RECONVERGENT B1 ;  /* 0x0000000000017941 */ /* 0x000fea0003800200 */
.L_x_383:
        /* <DEDUP_REMOVED lines=8> */
[----:B-12---:R-:W1:Y:S04]  /*1690*/  LDS.128 R4, [R0+0x20] ;  /* 0x0000200000047984 */ /* 0x006e680000000c00 */
[----:B---3--:R2:W3:Y:S04]  /*16a0*/  LDS.64 R12, [R0+0x80] ;  /* 0x00008000000c7984 */ /* 0x0084e80000000a00 */
[----:B----4-:R2:W4:Y:S01]  /*16b0*/  LDS.128 R8, [R0+0x30] ;  /* 0x0000300000087984 */ /* 0x0105220000000c00 */
        /* <DEDUP_REMOVED lines=20> */
.L_x_387:
[----:B------:R-:W-:Y:S05]  /*1800*/  BSYNC.RECONVERGENT B1 ;  /* 0x0000000000017941 */ /* 0x000fea0003800200 */
.L_x_386:
        /* <DEDUP_REMOVED lines=10> */
[----:B------:R-:W-:Y:S01]  /*18b0*/  MOV R15, R26 ;  /* 0x0000001a000f7202 */ /* 0x000fe20000000f00 */
[----:B------:R-:W-:Y:S02]  /*18c0*/  IMAD.MOV.U32 R29, RZ, RZ, R27 ;  /* 0x000000ffff1d7224 */ /* 0x000fe400078e001b */
[----:B------:R-:W-:Y:S02]  /*18d0*/  IMAD.MOV.U32 R4, RZ, RZ, R24 ;  /* 0x000000ffff047224 */ /* 0x000fe400078e0018 */
[----:B------:R-:W-:-:S08]  /*18e0*/  IMAD.MOV.U32 R5, RZ, RZ, R25 ;  /* 0x000000ffff057224 */ /* 0x000fd000078e0019 */
        /* <DEDUP_REMOVED lines=9> */
.L_x_389:
[----:B------:R-:W-:Y:S05]  /*1980*/  BSYNC.RECONVERGENT B1 ;  /* 0x0000000000017941 */ /* 0x000fea0003800200 */
.L_x_388:
        /* <DEDUP_REMOVED lines=21> */
.L_x_391:
[----:B------:R-:W-:Y:S05]  /*1ae0*/  BSYNC.RECONVERGENT B1 ;  /* 0x0000000000017941 */ /* 0x000fea0003800200 */
.L_x_390:
        /* <DEDUP_REMOVED lines=23> */
.L_x_393:
[----:B------:R-:W-:Y:S05]  /*1c60*/  BSYNC.RECONVERGENT B1 ;  /* 0x0000000000017941 */ /* 0x000fea0003800200 */
.L_x_392:
        /* <DEDUP_REMOVED lines=21> */
.L_x_395:
[----:B------:R-:W-:Y:S05]  /*1dc0*/  BSYNC.RECONVERGENT B1 ;  /* 0x0000000000017941 */ /* 0x000fea0003800200 */
.L_x_394:
        /* <DEDUP_REMOVED lines=21> */
.L_x_397:
[----:B------:R-:W-:Y:S05]  /*1f20*/  BSYNC.RECONVERGENT B1 ;  /* 0x0000000000017941 */ /* 0x000fea0003800200 */
.L_x_396:
        /* <DEDUP_REMOVED lines=21> */
.L_x_372:
[----:B------:R-:W2:Y:S01]  /*2080*/  S2R R4, SR_LANEID ;  /* 0x0000000000047919 */ /* 0x000ea20000000000 */
[----:B-1----:R-:W-:Y:S01]  /*2090*/  LOP3.LUT R2, R0, 0x3e0, RZ, 0xc0, !PT ;  /* 0x000003e000027812 */ /* 0x002fe200078ec0ff */
[----:B------:R-:W-:Y:S01]  /*20a0*/  BSSY.RECONVERGENT B1, `(.L_x_398) ;  /* 0x0000024000017945 */ /* 0x000fe20003800200 */
[----:B-----5:R-:W-:Y:S02]  /*20b0*/  IMAD.MOV.U32 R16, RZ, RZ, R12 ;  /* 0x000000ffff107224 */ /* 0x020fe400078e000c */
[----:B------:R-:W-:Y:S02]  /*20c0*/  IMAD.MOV.U32 R18, RZ, RZ, R13 ;  /* 0x000000ffff127224 */ /* 0x000fe400078e000d */
[----:B------:R-:W-:Y:S01]  /*20d0*/  VIADD R3, R2, 0x20 ;  /* 0x0000002002037836 */ /* 0x000fe20000000000 */
[----:B------:R-:W-:-:S04]  /*20e0*/  LOP3.LUT R2, RZ, R2, RZ, 0x33, !PT ;  /* 0x00000002ff027212 */ /* 0x000fc800078e33ff */
[----:B------:R-:W-:Y:S01]  /*20f0*/  ISETP.GT.AND P0, PT, R3, UR8, PT ;  /* 0x0000000803007c0c */ /* 0x000fe2000bf04270 */
[----:B------:R-:W-:Y:S02]  /*2100*/  VIADD R2, R2, UR8 ;  /* 0x0000000802027c36 */ /* 0x000fe40008000000 */
[----:B------:R-:W-:-:S03]  /*2110*/  IMAD.MOV.U32 R3, RZ, RZ, R15 ;  /* 0x000000ffff037224 */ /* 0x000fc600078e000f */
[----:B------:R-:W-:Y:S01]  /*2120*/  SEL R5, R2, 0x1f, P0 ;  /* 0x0000001f02057807 */ /* 0x000fe20000000000 */
[----:B------:R-:W-:-:S04]  /*2130*/  IMAD.MOV.U32 R2, RZ, RZ, R14 ;  /* 0x000000ffff027224 */ /* 0x000fc800078e000e */
[----:B------:R1:W3:Y:S04]  /*2140*/  SHFL.DOWN PT, R6, R14, 0x1, R5 ;  /* 0x082000000e067989 */ /* 0x0002e800000e0005 */
[----:B------:R1:W4:Y:S04]  /*2150*/  SHFL.DOWN PT, R7, R15, 0x1, R5 ;  /* 0x082000000f077989 */ /* 0x00032800000e0005 */
[----:B0-----:R1:W0:Y:S01]  /*2160*/  SHFL.DOWN PT, R9, R12, 0x1, R5 ;  /* 0x082000000c097989 */ /* 0x00122200000e0005 */
[----:B--2---:R-:W-:-:S03]  /*2170*/  ISETP.GE.AND P0, PT, R4, R5, PT ;  /* 0x000000050400720c */ /* 0x004fc60003f06270 */
[----:B------:R1:W2:Y:S10]  /*2180*/  SHFL.DOWN PT, R11, R13, 0x1, R5 ;  /* 0x082000000d0b7989 */ /* 0x0002b400000e0005 */
[----:B-1----:R-:W-:Y:S05]  /*2190*/  @P0 BRA `(.L_x_399) ;  /* 0x0000000000500947 */ /* 0x002fea0003800000 */
[----:B---34-:R-:W-:Y:S01]  /*21a0*/  DSETP.GEU.AND P0, PT, R14, R6, PT ;  /* 0x000000060e00722a */ /* 0x018fe20003f0e000 */
[----:B0-----:R-:W-:Y:S01]  /*21b0*/  MOV R16, R9 ;  /* 0x0000000900107202 */ /* 0x001fe20000000f00 */
[----:B--2---:R-:W-:Y:S02]  /*21c0*/  IMAD.MOV.U32 R18, RZ, RZ, R11 ;  /* 0x000000ffff127224 */ /* 0x004fe400078e000b */
        /* <DEDUP_REMOVED lines=17> */
.L_x_399:
[----:B------:R-:W-:Y:S05]  /*22e0*/  BSYNC.RECONVERGENT B1 ;  /* 0x0000000000017941 */ /* 0x000fea0003800200 */
.L_x_398:
        /* <DEDUP_REMOVED lines=8> */
[----:B--2---:R1:W2:Y:S01]  /*2370*/  SHFL.DOWN PT, R11, R16, 0x2, R5 ;  /* 0x08400000100b7989 */ /* 0x0042a200000e0005 */
[----:B----4-:R-:W-:-:S03]  /*2380*/  IMAD.MOV.U32 R7, RZ, RZ, R3 ;  /* 0x000000ffff077224 */ /* 0x010fc600078e0003 */
[----:B------:R1:W4:Y:S04]  /*2390*/  SHFL.DOWN PT, R13, R18, 0x2, R5 ;  /* 0x08400000120d7989 */ /* 0x00032800000e0005 */
[----:B------:R-:W-:Y:S05]  /*23a0*/  @P0 BRA `(.L_x_401) ;  /* 0x0000000000500947 */ /* 0x000fea0003800000 */
[----:B0--3--:R-:W-:Y:S01]  /*23b0*/  DSETP.GEU.AND P0, PT, R2, R8, PT ;  /* 0x000000080200722a */ /* 0x009fe20003f0e000 */
        /* <DEDUP_REMOVED lines=19> */
.L_x_401:
[----:B------:R-:W-:Y:S05]  /*24f0*/  BSYNC.RECONVERGENT B1 ;  /* 0x0000000000017941 */ /* 0x000fea0003800200 */
.L_x_400:
[----:B-1----:R-:W-:Y:S01]  /*2500*/  VIADD R2, R4, 0x4 ;  /* 0x0000000404027836 */ /* 0x002fe20000000000 */
[----:B---3--:R1:W3:Y:S01]  /*2510*/  SHFL.DOWN PT, R8, R6, 0x4, R5 ;  /* 0x0880000006087989 */ /* 0x0082e200000e0005 */
[----:B------:R-:W-:Y:S01]  /*2520*/  BSSY.RECONVERGENT B1, `(.L_x_402) ;  /* 0x000001e000017945 */ /* 0x000fe20003800200 */
[----:B------:R-:W-:Y:S01]  /*2530*/  IMAD.MOV.U32 R14, RZ, RZ, R10 ;  /* 0x000000ffff0e7224 */ /* 0x000fe200078e000a */
[----:B------:R-:W-:Y:S01]  /*2540*/  MOV R3, R7 ;  /* 0x0000000700037202 */ /* 0x000fe20000000f00 */
[----:B0-----:R1:W0:Y:S01]  /*2550*/  SHFL.DOWN PT, R9, R7, 0x4, R5 ;  /* 0x0880000007097989 */ /* 0x00122200000e0005 */
[----:B------:R-:W-:Y:S01]  /*2560*/  ISETP.GT.AND P0, PT, R2, R5, PT ;  /* 0x000000050200720c */ /* 0x000fe20003f04270 */
[----:B------:R-:W-:Y:S02]  /*2570*/  IMAD.MOV.U32 R16, RZ, RZ, R12 ;  /* 0x000000ffff107224 */ /* 0x000fe400078e000c */
[----:B--2---:R1:W2:Y:S01]  /*2580*/  SHFL.DOWN PT, R11, R10, 0x4, R5 ;  /* 0x088000000a0b7989 */ /* 0x0042a200000e0005 */
[----:B------:R-:W-:-:S03]  /*2590*/  IMAD.MOV.U32 R2, RZ, RZ, R6 ;  /* 0x000000ffff027224 */ /* 0x000fc600078e0006 */
[----:B----4-:R1:W4:Y:S06]  /*25a0*/  SHFL.DOWN PT, R13, R12, 0x4, R5 ;  /* 0x088000000c0d7989 */ /* 0x01032c00000e0005 */
        /* <DEDUP_REMOVED lines=21> */
.L_x_403:
[----:B------:R-:W-:Y:S05]  /*2700*/  BSYNC.RECONVERGENT B1 ;  /* 0x0000000000017941 */ /* 0x000fea0003800200 */
.L_x_402:
[----:B-1----:R-:W-:Y:S01]  /*2710*/  VIADD R6, R4, 0x8 ;  /* 0x0000000804067836 */ /* 0x002fe20000000000 */
[----:B---3--:R1:W3:Y:S01]  /*2720*/  SHFL.DOWN PT, R8, R2, 0x8, R5 ;  /* 0x0900000002087989 */ /* 0x0082e200000e0005 */
[----:B------:R-:W-:Y:S01]  /*2730*/  BSSY.RECONVERGENT B1, `(.L_x_404) ;  /* 0x000001e000017945 */ /* 0x000fe20003800200 */
[----:B------:R-:W-:Y:S02]  /*2740*/  IMAD.MOV.U32 R10, RZ, RZ, R14 ;  /* 0x000000ffff0a7224 */ /* 0x000fe400078e000e */
[----:B------:R-:W-:Y:S01]  /*2750*/  ISETP.GT.AND P0, PT, R6, R5, PT ;  /* 0x000000050600720c */ /* 0x000fe20003f04270 */
[----:B0-----:R1:W0:Y:S01]  /*2760*/  SHFL.DOWN PT, R9, R3, 0x8, R5 ;  /* 0x0900000003097989 */ /* 0x00122200000e0005 */
[----:B------:R-:W-:Y:S02]  /*2770*/  IMAD.MOV.U32 R12, RZ, RZ, R16 ;  /* 0x000000ffff0c7224 */ /* 0x000fe400078e0010 */
[----:B------:R-:W-:Y:S01]  /*2780*/  IMAD.MOV.U32 R6, RZ, RZ, R2 ;  /* 0x000000ffff067224 */ /* 0x000fe200078e0002 */
[----:B--2---:R1:W2:Y:S01]  /*2790*/  SHFL.DOWN PT, R11, R14, 0x8, R5 ;  /* 0x090000000e0b7989 */ /* 0x0042a200000e0005 */
[----:B------:R-:W-:-:S03]  /*27a0*/  IMAD.MOV.U32 R7, RZ, RZ, R3 ;  /* 0x000000ffff077224 */ /* 0x000fc600078e0003 */
[----:B----4-:R1:W4:Y:S04]  /*27b0*/  SHFL.DOWN PT, R13, R16, 0x8, R5 ;  /* 0x09000000100d7989 */ /* 0x01032800000e0005 */
        /* <DEDUP_REMOVED lines=21> */
.L_x_405:
[----:B------:R-:W-:Y:S05]  /*2910*/  BSYNC.RECONVERGENT B1 ;  /* 0x0000000000017941 */ /* 0x000fea0003800200 */
.L_x_404:
[----:B-1----:R-:W-:Y:S01]  /*2920*/  VIADD R2, R4, 0x10 ;  /* 0x0000001004027836 */ /* 0x002fe20000000000 */
[----:B---3--:R1:W3:Y:S01]  /*2930*/  SHFL.DOWN PT, R8, R6, 0x10, R5 ;  /* 0x0a00000006087989 */ /* 0x0082e200000e0005 */
[----:B------:R-:W-:Y:S01]  /*2940*/  BSSY.RECONVERGENT B1, `(.L_x_406) ;  /* 0x000001e000017945 */ /* 0x000fe20003800200 */
[----:B------:R-:W-:Y:S02]  /*2950*/  IMAD.MOV.U32 R14, RZ, RZ, R10 ;  /* 0x000000ffff0e7224 */ /* 0x000fe400078e000a */
[----:B------:R-:W-:Y:S01]  /*2960*/  ISETP.GT.AND P0, PT, R2, R5, PT ;  /* 0x000000050200720c */ /* 0x000fe20003f04270 */
[----:B0-----:R1:W0:Y:S01]  /*2970*/  SHFL.DOWN PT, R9, R7, 0x10, R5 ;  /* 0x0a00000007097989 */ /* 0x00122200000e0005 */
[----:B------:R-:W-:Y:S01]  /*2980*/  IMAD.MOV.U32 R15, RZ, RZ, R12 ;  /* 0x000000ffff0f7224 */ /* 0x000fe200078e000c */
[----:B------:R-:W-:Y:S01]  /*2990*/  MOV R2, R6 ;  /* 0x0000000600027202 */ /* 0x000fe20000000f00 */
[----:B------:R-:W-:Y:S01]  /*29a0*/  IMAD.MOV.U32 R3, RZ, RZ, R7 ;  /* 0x000000ffff037224 */ /* 0x000fe200078e0007 */
[----:B--2---:R1:W2:Y:S04]  /*29b0*/  SHFL.DOWN PT, R11, R10, 0x10, R5 ;  /* 0x0a0000000a0b7989 */ /* 0x0042a800000e0005 */
        /* <DEDUP_REMOVED lines=22> */
.L_x_407:
[----:B------:R-:W-:Y:S05]  /*2b20*/  BSYNC.RECONVERGENT B1 ;  /* 0x0000000000017941 */ /* 0x000fea0003800200 */
.L_x_406:
        /* <DEDUP_REMOVED lines=11> */
.L_x_409:
[----:B------:R-:W-:Y:S05]  /*2be0*/  BSYNC.RECONVERGENT B1 ;  /* 0x0000000000017941 */ /* 0x000fea0003800200 */
.L_x_408:
[----:B------:R-:W-:Y:S01]  /*2bf0*/  BAR.SYNC.DEFER_BLOCKING 0x0 ;  /* 0x0000000000007b1d */ /* 0x000fe20000010000 */
[----:B------:R-:W-:-:S13]  /*2c00*/  ISETP.NE.AND P1, PT, R0, RZ, PT ;  /* 0x000000ff0000720c */ /* 0x000fda0003f25270 */
[----:B------:R-:W-:Y:S05]  /*2c10*/  @P1 BRA `(.L_x_385) ;  /* 0x0000003400981947 */ /* 0x000fea0003800000 */
[----:B------:R-:W-:Y:S01]  /*2c20*/  UISETP.GE.AND UP0, UPT, UR8, 0x21, UPT ;  /* 0x000000210800788c */ /* 0x000fe2000bf06270 */
[----:B--2---:R-:W-:Y:S02]  /*2c30*/  IMAD.MOV.U32 R11, RZ, RZ, R14 ;  /* 0x000000ffff0b7224 */ /* 0x004fe400078e000e */
[----:B---3--:R-:W-:Y:S02]  /*2c40*/  IMAD.MOV.U32 R8, RZ, RZ, R15 ;  /* 0x000000ffff087224 */ /* 0x008fe400078e000f */
[----:B------:R-:W-:Y:S02]  /*2c50*/  IMAD.MOV.U32 R4, RZ, RZ, R2 ;  /* 0x000000ffff047224 */ /* 0x000fe400078e0002 */
[----:B-1----:R-:W-:Y:S02]  /*2c60*/  IMAD.MOV.U32 R5, RZ, RZ, R3 ;  /* 0x000000ffff057224 */ /* 0x002fe400078e0003 */
[----:B------:R-:W-:Y:S05]  /*2c70*/  BRA.U !UP0, `(.L_x_410) ;  /* 0x00000001086c7547 */ /* 0x000fea000b800000 */
[----:B------:R-:W1:Y:S01]  /*2c80*/  S2UR UR5, SR_CgaCtaId ;  /* 0x00000000000579c3 */ /* 0x000e620000008800 */
[----:B------:R-:W-:Y:S01]  /*2c90*/  UMOV UR4, 0x400 ;  /* 0x0000040000047882 */ /* 0x000fe20000000000 */
[----:B------:R-:W-:Y:S01]  /*2ca0*/  BSSY.RECONVERGENT B1, `(.L_x_410) ;  /* 0x0000018000017945 */ /* 0x000fe20003800200 */
[----:B-1----:R-:W-:-:S09]  /*2cb0*/  ULEA UR4, UR5, UR4, 0x18 ;  /* 0x0000000405047291 */ /* 0x002fd2000f8ec0ff */
[----:B------:R-:W1:Y:S04]  /*2cc0*/  LDS.64 R6, [UR4+0x18] ;  /* 0x00001804ff067984 */ /* 0x000e680008000a00 */
[----:B----4-:R-:W2:Y:S01]  /*2cd0*/  LDS.64 R12, [UR4+0x20] ;  /* 0x00002004ff0c7984 */ /* 0x010ea20008000a00 */
[----:B-1----:R-:W-:Y:S01]  /*2ce0*/  DSETP.GEU.AND P0, PT, R2, R6, PT ;  /* 0x000000060200722a */ /* 0x002fe20003f0e000 */
        /* <DEDUP_REMOVED lines=19> */
.L_x_411:
[----:B------:R-:W-:Y:S05]  /*2e20*/  BSYNC.RECONVERGENT B1 ;  /* 0x0000000000017941 */ /* 0x000fea0003800200 */
.L_x_410:
[----:B------:R-:W-:Y:S01]  /*2e30*/  UISETP.GE.AND UP0, UPT, UR8, 0x41, UPT ;  /* 0x000000410800788c */ /* 0x000fe2000bf06270 */
[----:B0-----:R-:W-:Y:S01]  /*2e40*/  IMAD.MOV.U32 R9, RZ, RZ, R11 ;  /* 0x000000ffff097224 */ /* 0x001fe200078e000b */
        /* <DEDUP_REMOVED lines=9> */
[----:B----4-:R-:W1:Y:S01]  /*2ee0*/  LDS.64 R12, [UR4+0x30] ;  /* 0x00003004ff0c7984 */ /* 0x010e620008000a00 */
        /* <DEDUP_REMOVED lines=20> */
.L_x_413:
[----:B------:R-:W-:Y:S05]  /*3030*/  BSYNC.RECONVERGENT B1 ;  /* 0x0000000000017941 */ /* 0x000fea0003800200 */
.L_x_412:
        /* <DEDUP_REMOVED lines=32> */
.L_x_415:
[----:B------:R-:W-:Y:S05]  /*3240*/  BSYNC.RECONVERGENT B1 ;  /* 0x0000000000017941 */ /* 0x000fea0003800200 */
.L_x_414:
        /* <DEDUP_REMOVED lines=32> */
.L_x_417:
[----:B------:R-:W-:Y:S05]  /*3450*/  BSYNC.RECONVERGENT B1 ;  /* 0x0000000000017941 */ /* 0x000fea0003800200 */
.L_x_416:
        /* <DEDUP_REMOVED lines=32> */
.L_x_419:
[----:B------:R-:W-:Y:S05]  /*3660*/  BSYNC.RECONVERGENT B1 ;  /* 0x0000000000017941 */ /* 0x000fea0003800200 */
.L_x_418:
        /* <DEDUP_REMOVED lines=13> */
[----:B------:R-:W-:Y:S01]  /*3740*/  MOV R6, R2 ;  /* 0x0000000200067202 */ /* 0x000fe20000000f00 */
[----:B------:R-:W-:Y:S02]  /*3750*/  IMAD.MOV.U32 R7, RZ, RZ, R3 ;  /* 0x000000ffff077224 */ /* 0x000fe400078e0003 */
        /* <DEDUP_REMOVED lines=17> */
.L_x_421:
[----:B------:R-:W-:Y:S05]  /*3870*/  BSYNC.RECONVERGENT B1 ;  /* 0x0000000000017941 */ /* 0x000fea0003800200 */
.L_x_420:
        /* <DEDUP_REMOVED lines=32> */
.L_x_353:
        /* <DEDUP_REMOVED lines=34> */
[----:B------:R-:W-:-:S04]  /*3ca0*/  IMAD.MOV.U32 R15, RZ, RZ, 0x500 ;  /* 0x00000500ff0f7424 */ /* 0x000fc800078e00ff */
        /* <DEDUP_REMOVED lines=8> */
[----:B------:R-:W-:Y:S02]  /*3d30*/  @P2 MOV R9, R13 ;  /* 0x0000000d00092202 */ /* 0x000fe40000000f00 */
[----:B------:R-:W-:-:S04]  /*3d40*/  @P2 SEL R7, R11, R7, P0 ;  /* 0x000000070b072207 */ /* 0x000fc80000000000 */
        /* <DEDUP_REMOVED lines=11> */
[----:B------:R-:W-:Y:S01]  /*3e00*/  IMAD.MOV.U32 R27, RZ, RZ, R2 ;  /* 0x000000ffff1b7224 */ /* 0x000fe200078e0002 */
[----:B------:R-:W0:Y:S01]  /*3e10*/  LDCU UR4, c[0x0][0x390] ;  /* 0x00007200ff0477ac */ /* 0x000e220008000800 */
[----:B------:R-:W-:Y:S02]  /*3e20*/  IMAD.MOV.U32 R24, RZ, RZ, R3 ;  /* 0x000000ffff187224 */ /* 0x000fe400078e0003 */
[----:B------:R-:W-:-:S07]  /*3e30*/  IMAD.MOV.U32 R25, RZ, RZ, 0x500 ;  /* 0x00000500ff197424 */ /* 0x000fce00078e00ff */
.L_x_423:
[----:B------:R-:W1:Y:S01]  /*3e40*/  LDC.64 R22, c[0x0][0x380] ;  /* 0x0000e000ff167b82 */ /* 0x000e620000000a00 */
[----:B------:R-:W-:-:S04]  /*3e50*/  IMAD.IADD R3, R0, 0x1, R25 ;  /* 0x0000000100037824 */ /* 0x000fc800078e0219 */
[----:B-1----:R-:W-:-:S05]  /*3e60*/  IMAD.WIDE.U32 R22, R3, 0x10, R22 ;  /* 0x0000001003167825 */ /* 0x002fca00078e0016 */
        /* <DEDUP_REMOVED lines=17> */
[----:B------:R-:W-:-:S06]  /*3f80*/  @P2 IMAD.MOV.U32 R6, RZ, RZ, R29 ;  /* 0x000000ffff062224 */ /* 0x000fcc00078e001d */
[----:B----4-:R-:W-:Y:S01]  /*3f90*/  DSETP.GEU.AND P1, PT, R6, R10, PT ;  /* 0x0000000a0600722a */ /* 0x010fe20003f2e000 */
[----:B------:R-:W-:Y:S02]  /*3fa0*/  @P2 SEL R8, R27, R8, P0 ;  /* 0x000000081b082207 */ /* 0x000fe40000000000 */
[----:B------:R-:W-:-:S11]  /*3fb0*/  @P2 SEL R9, R24, R9, P0 ;  /* 0x0000000918092207 */ /* 0x000fd60000000000 */
[----:B-----5:R-:W-:-:S04]  /*3fc0*/  @P1 ISETP.GE.U32.AND P0, PT, R8, R12, PT ;  /* 0x0000000c0800120c */ /* 0x020fc80003f06070 */
        /* <DEDUP_REMOVED lines=25> */
[----:B------:R-:W-:Y:S01]  /*4160*/  @P1 IMAD.MOV.U32 R19, RZ, RZ, R15 ;  /* 0x000000ffff131224 */ /* 0x000fe200078e000f */
[----:B------:R-:W-:Y:S02]  /*4170*/  @P1 SEL R20, R16, R20, P0 ;  /* 0x0000001410141207 */ /* 0x000fe40000000000 */
[----:B------:R-:W-:Y:S01]  /*4180*/  @P1 SEL R21, R17, R21, P0 ;  /* 0x0000001511151207 */ /* 0x000fe20000000000 */
[----:B------:R-:W-:-:S05]  /*4190*/  VIADD R7, R25, 0xa00 ;  /* 0x00000a0019077836 */ /* 0x000fca0000000000 */
[----:B0-----:R-:W-:Y:S01]  /*41a0*/  ISETP.GT.AND P1, PT, R7, UR4, PT ;  /* 0x0000000407007c0c */ /* 0x001fe2000bf24270 */
[----:B------:R-:W-:-:S04]  /*41b0*/  VIADD R15, R25, 0x500 ;  /* 0x00000500190f7836 */ /* 0x000fc80000000000 */
[----:B------:R-:W-:Y:S01]  /*41c0*/  IMAD.MOV.U32 R25, RZ, RZ, R15 ;  /* 0x000000ffff197224 */ /* 0x000fe200078e000f */
[----:B--2---:R-:W-:-:S14]  /*41d0*/  DSETP.GEU.AND P2, PT, R18, R4, PT ;  /* 0x000000041200722a */ /* 0x004fdc0003f4e000 */
[----:B------:R-:W-:-:S04]  /*41e0*/  @P2 ISETP.GE.U32.AND P0, PT, R20, R2, PT ;  /* 0x000000021400220c */ /* 0x000fc80003f06070 */
[----:B------:R-:W-:-:S13]  /*41f0*/  @P2 ISETP.GE.AND.EX P0, PT, R21, R3, PT, P0 ;  /* 0x000000031500220c */ /* 0x000fda0003f06300 */
[----:B------:R-:W-:-:S06]  /*4200*/  @P2 DSETP.GT.OR P0, PT, R18, R4, !P0 ;  /* 0x000000041200222a */ /* 0x000fcc0004704400 */
[----:B------:R-:W-:Y:S02]  /*4210*/  @P2 FSEL R6, R18, R4, P0 ;  /* 0x0000000412062208 */ /* 0x000fe40000000000 */
[----:B------:R-:W-:Y:S02]  /*4220*/  @P2 FSEL R19, R19, R5, P0 ;  /* 0x0000000513132208 */ /* 0x000fe40000000000 */
[----:B------:R-:W-:Y:S02]  /*4230*/  @P2 SEL R2, R20, R2, P0 ;  /* 0x0000000214022207 */ /* 0x000fe40000000000 */
[----:B------:R-:W-:Y:S01]  /*4240*/  @P2 SEL R3, R21, R3, P0 ;  /* 0x0000000315032207 */ /* 0x000fe20000000000 */
[----:B------:R-:W-:Y:S02]  /*4250*/  @P2 IMAD.MOV.U32 R4, RZ, RZ, R6 ;  /* 0x000000ffff042224 */ /* 0x000fe400078e0006 */
[----:B------:R-:W-:Y:S02]  /*4260*/  @P2 IMAD.MOV.U32 R5, RZ, RZ, R19 ;  /* 0x000000ffff052224 */ /* 0x000fe400078e0013 */
[----:B------:R-:W-:-:S02]  /*4270*/  IMAD.MOV.U32 R27, RZ, RZ, R2 ;  /* 0x000000ffff1b7224 */ /* 0x000fc400078e0002 */
[----:B------:R-:W-:Y:S01]  /*4280*/  IMAD.MOV.U32 R24, RZ, RZ, R3 ;  /* 0x000000ffff187224 */ /* 0x000fe200078e0003 */
[----:B------:R-:W-:Y:S06]  /*4290*/  @!P1 BRA `(.L_x_423) ;  /* 0xfffffff800e89947 */ /* 0x000fec000383ffff */
.L_x_422:
[----:B------:R-:W-:-:S13]  /*42a0*/  ISETP.GE.AND P0, PT, R15, UR4, PT ;  /* 0x000000040f007c0c */ /* 0x000fda000bf06270 */
        /* <DEDUP_REMOVED lines=12> */
[----:B------:R-:W0:Y:S01]  /*4370*/  LDC.64 R6, c[0x0][0x380] ;  /* 0x0000e000ff067b82 */ /* 0x000e220000000a00 */
[----:B------:R-:W-:Y:S01]  /*4380*/  LEA.HI R8, R20, 0x1, RZ, 0x18 ;  /* 0x0000000114087811 */ /* 0x000fe200078fc0ff */
[----:B------:R-:W-:Y:S01]  /*4390*/  IMAD.IADD R21, R0, 0x1, R15 ;  /* 0x0000000100157824 */ /* 0x000fe200078e020f */
[----:B------:R-:W-:Y:S02]  /*43a0*/  MOV R12, R0 ;  /* 0x00000000000c7202 */ /* 0x000fe40000000f00 */
[----:B------:R-:W-:-:S05]  /*43b0*/  LOP3.LUT R8, R8, 0x3, RZ, 0xc0, !PT ;  /* 0x0000000308087812 */ /* 0x000fca00078ec0ff */
[----:B------:R-:W-:-:S07]  /*43c0*/  IMAD.MOV R14, RZ, RZ, -R8 ;  /* 0x000000ffff0e7224 */ /* 0x000fce00078e0a08 */
.L_x_430:
[----:B0-----:R-:W-:-:S05]  /*43d0*/  IMAD.WIDE.U32 R18, R21, 0x10, R6 ;  /* 0x0000001015127825 */ /* 0x001fca00078e0006 */
[----:B------:R-:W2:Y:S04]  /*43e0*/  LDG.E.64.CONSTANT R8, desc[UR6][R18.64] ;  /* 0x0000000612087981 */ /* 0x000ea8000c1e9b00 */
[----:B------:R-:W3:Y:S01]  /*43f0*/  LDG.E.64.CONSTANT R10, desc[UR6][R18.64+0x8] ;  /* 0x00000806120a7981 */ /* 0x000ee2000c1e9b00 */
[----:B------:R-:W-:Y:S01]  /*4400*/  VIADD R14, R14, 0x1 ;  /* 0x000000010e0e7836 */ /* 0x000fe20000000000 */
[----:B------:R-:W-:Y:S01]  /*4410*/  BSSY.RECONVERGENT B3, `(.L_x_428) ;  /* 0x000001a000037945 */ /* 0x000fe20003800200 */
[----:B------:R-:W-:Y:S02]  /*4420*/  IMAD.MOV.U32 R23, RZ, RZ, R2 ;  /* 0x000000ffff177224 */ /* 0x000fe400078e0002 */
        /* <DEDUP_REMOVED lines=24> */
.L_x_429:
[----:B------:R-:W-:Y:S05]  /*45b0*/  BSYNC.RECONVERGENT B3 ;  /* 0x0000000000037941 */ /* 0x000fea0003800200 */
.L_x_428:
[----:B------:R-:W-:Y:S02]  /*45c0*/  VIADD R12, R12, 0x100 ;  /* 0x000001000c0c7836 */ /* 0x000fe40000000000 */
[----:B------:R-:W-:Y:S01]  /*45d0*/  VIADD R21, R21, 0x100 ;  /* 0x0000010015157836 */ /* 0x000fe20000000000 */
[----:B------:R-:W-:Y:S06]  /*45e0*/  @P2 BRA `(.L_x_430) ;  /* 0xfffffffc00782947 */ /* 0x000fec000383ffff */
.L_x_427:
[----:B------:R-:W-:Y:S05]  /*45f0*/  BSYNC.RECONVERGENT B2 ;  /* 0x0000000000027941 */ /* 0x000fea0003800200 */
.L_x_426:
[----:B------:R-:W-:-:S13]  /*4600*/  ISETP.GE.U32.AND P0, PT, R20, 0x300, PT ;  /* 0x000003001400780c */ /* 0x000fda0003f06070 */
[----:B------:R-:W-:Y:S05]  /*4610*/  @!P0 BRA `(.L_x_425) ;  /* 0x0000000400c88947 */ /* 0x000fea0003800000 */
[----:B------:R-:W0:Y:S01]  /*4620*/  LDCU.64 UR8, c[0x0][0x380] ;  /* 0x00007000ff0877ac */ /* 0x000e220008000a00 */
[----:B------:R-:W1:Y:S01]  /*4630*/  LDC.64 R10, c[0x0][0x380] ;  /* 0x0000e000ff0a7b82 */ /* 0x000e620000000a00 */
[C---:B------:R-:W-:Y:S01]  /*4640*/  IADD3 R17, P0, PT, R12.reuse, R15, RZ ;  /* 0x0000000f0c117210 */ /* 0x040fe20007f1e0ff */
[----:B------:R-:W-:-:S04]  /*4650*/  IMAD.IADD R15, R12, 0x1, R15 ;  /* 0x000000010c0f7824 */ /* 0x000fc800078e020f */
[----:B------:R-:W-:Y:S01]  /*4660*/  IMAD.X R6, RZ, RZ, RZ, P0 ;  /* 0x000000ffff067224 */ /* 0x000fe200000e06ff */
[----:B0-----:R-:W-:-:S04]  /*4670*/  LEA R14, P1, R17, UR8, 0x4 ;  /* 0x00000008110e7c11 */ /* 0x001fc8000f8220ff */
[----:B------:R-:W-:Y:S02]  /*4680*/  IADD3 R14, P0, PT, R14, 0x3008, RZ ;  /* 0x000030080e0e7810 */ /* 0x000fe40007f1e0ff */
[----:B------:R-:W-:-:S05]  /*4690*/  LEA.HI.X R17, R17, UR9, R6, 0x4, P1 ;  /* 0x0000000911117c11 */ /* 0x000fca00088f2406 */
[----:B------:R-:W-:-:S07]  /*46a0*/  IMAD.X R17, RZ, RZ, R17, P0 ;  /* 0x000000ffff117224 */ /* 0x000fce00000e0611 */
.L_x_439:
[----:B-1----:R-:W-:-:S05]  /*46b0*/  IMAD.WIDE.U32 R8, R15, 0x10, R10 ;  /* 0x000000100f087825 */ /* 0x002fca00078e000a */
[----:B------:R-:W2:Y:S04]  /*46c0*/  LDG.E.64.CONSTANT R22, desc[UR6][R8.64] ;  /* 0x0000000608167981 */ /* 0x000ea8000c1e9b00 */
[----:B------:R0:W3:Y:S02]  /*46d0*/  LDG.E.64.CONSTANT R6, desc[UR6][R8.64+0x8] ;  /* 0x0000080608067981 */ /* 0x0000e4000c1e9b00 */
[----:B0-----:R-:W-:Y:S02]  /*46e0*/  IMAD.MOV.U32 R8, RZ, RZ, R14 ;  /* 0x000000ffff087224 */ /* 0x001fe400078e000e */
[----:B------:R-:W-:-:S05]  /*46f0*/  IMAD.MOV.U32 R9, RZ, RZ, R17 ;  /* 0x000000ffff097224 */ /* 0x000fca00078e0011 */
[----:B------:R0:W5:Y:S04]  /*4700*/  LDG.E.64.CONSTANT R20, desc[UR6][R8.64+-0x2008] ;  /* 0xffdff80608147981 */ /* 0x000168000c1e9b00 */
[----:B------:R0:W5:Y:S01]  /*4710*/  LDG.E.64.CONSTANT R18, desc[UR6][R8.64+-0x2000] ;  /* 0xffe0000608127981 */ /* 0x000162000c1e9b00 */
[----:B------:R-:W-:Y:S01]  /*4720*/  BSSY.RECONVERGENT B2, `(.L_x_431) ;  /* 0x0000015000027945 */ /* 0x000fe20003800200 */
[----:B--2---:R-:W-:Y:S01]  /*4730*/  DSETP.GEU.AND P0, PT, R4, R22, PT ;  /* 0x000000160400722a */ /* 0x004fe20003f0e000 */
[----:B------:R-:W-:Y:S02]  /*4740*/  IMAD.MOV.U32 R16, RZ, RZ, R22 ;  /* 0x000000ffff107224 */ /* 0x000fe400078e0016 */
[----:B------:R-:W-:Y:S01]  /*4750*/  IMAD.MOV.U32 R17, RZ, RZ, R23 ;  /* 0x000000ffff117224 */ /* 0x000fe200078e0017 */
[----:B---3--:R-:W-:Y:S01]  /*4760*/  MOV R29, R7 ;  /* 0x00000007001d7202 */ /* 0x008fe20000000f00 */
[----:B------:R-:W-:-:S09]  /*4770*/  IMAD.MOV.U32 R27, RZ, RZ, R6 ;  /* 0x000000ffff1b7224 */ /* 0x000fd200078e0006 */
        /* <DEDUP_REMOVED lines=15> */
.L_x_432:
[----:B------:R-:W-:Y:S05]  /*4870*/  BSYNC.RECONVERGENT B2 ;  /* 0x0000000000027941 */ /* 0x000fea0003800200 */
.L_x_431:
[----:B------:R0:W5:Y:S04]  /*4880*/  LDG.E.64.CONSTANT R6, desc[UR6][R8.64+-0x1008] ;  /* 0xffeff80608067981 */ /* 0x000168000c1e9b00 */
[----:B------:R0:W5:Y:S02]  /*4890*/  LDG.E.64.CONSTANT R4, desc[UR6][R8.64+-0x1000] ;  /* 0xfff0000608047981 */ /* 0x000164000c1e9b00 */
[----:B-----5:R-:W-:Y:S01]  /*48a0*/  DSETP.GEU.AND P0, PT, R16, R20, PT ;  /* 0x000000141000722a */ /* 0x020fe20003f0e000 */
[----:B------:R-:W-:Y:S01]  /*48b0*/  BSSY.RECONVERGENT B2, `(.L_x_433) ;  /* 0x0000014000027945 */ /* 0x000fe20003800200 */
[----:B------:R-:W-:Y:S02]  /*48c0*/  IMAD.MOV.U32 R2, RZ, RZ, R20 ;  /* 0x000000ffff027224 */ /* 0x000fe400078e0014 */
[----:B------:R-:W-:-:S02]  /*48d0*/  IMAD.MOV.U32 R3, RZ, RZ, R21 ;  /* 0x000000ffff037224 */ /* 0x000fc400078e0015 */
        /* <DEDUP_REMOVED lines=17> */
.L_x_434:
[----:B------:R-:W-:Y:S05]  /*49f0*/  BSYNC.RECONVERGENT B2 ;  /* 0x0000000000027941 */ /* 0x000fea0003800200 */
.L_x_433:
[----:B------:R0:W5:Y:S04]  /*4a00*/  LDG.E.64.CONSTANT R16, desc[UR6][R8.64+-0x8] ;  /* 0xfffff80608107981 */ /* 0x000168000c1e9b00 */
[----:B------:R0:W5:Y:S01]  /*4a10*/  LDG.E.64.CONSTANT R18, desc[UR6][R8.64] ;  /* 0x0000000608127981 */ /* 0x000162000c1e9b00 */
[----:B------:R-:W-:Y:S01]  /*4a20*/  DSETP.GEU.AND P0, PT, R2, R6, PT ;  /* 0x000000060200722a */ /* 0x000fe20003f0e000 */
[----:B------:R-:W-:Y:S01]  /*4a30*/  BSSY.RECONVERGENT B2, `(.L_x_435) ;  /* 0x0000014000027945 */ /* 0x000fe20003800200 */
[----:B------:R-:W-:Y:S02]  /*4a40*/  IMAD.MOV.U32 R20, RZ, RZ, R6 ;  /* 0x000000ffff147224 */ /* 0x000fe400078e0006 */
[----:B------:R-:W-:Y:S02]  /*4a50*/  IMAD.MOV.U32 R21, RZ, RZ, R7 ;  /* 0x000000ffff157224 */ /* 0x000fe400078e0007 */
[----:B------:R-:W-:-:S02]  /*4a60*/  IMAD.MOV.U32 R29, RZ, RZ, R4 ;  /* 0x000000ffff1d7224 */ /* 0x000fc400078e0004 */
        /* <DEDUP_REMOVED lines=16> */
.L_x_436:
[----:B------:R-:W-:Y:S05]  /*4b70*/  BSYNC.RECONVERGENT B2 ;  /* 0x0000000000027941 */ /* 0x000fea0003800200 */
.L_x_435:
[----:B-----5:R-:W-:Y:S01]  /*4b80*/  DSETP.GEU.AND P0, PT, R20, R16, PT ;  /* 0x000000101400722a */ /* 0x020fe20003f0e000 */
[----:B------:R-:W-:Y:S01]  /*4b90*/  BSSY.RECONVERGENT B2, `(.L_x_437) ;  /* 0x0000014000027945 */ /* 0x000fe20003800200 */
[----:B------:R-:W-:Y:S02]  /*4ba0*/  IMAD.MOV.U32 R4, RZ, RZ, R16 ;  /* 0x000000ffff047224 */ /* 0x000fe400078e0010 */
[----:B------:R-:W-:Y:S02]  /*4bb0*/  IMAD.MOV.U32 R5, RZ, RZ, R17 ;  /* 0x000000ffff057224 */ /* 0x000fe400078e0011 */
[----:B------:R-:W-:Y:S02]  /*4bc0*/  IMAD.MOV.U32 R2, RZ, RZ, R18 ;  /* 0x000000ffff027224 */ /* 0x000fe400078e0012 */
[----:B------:R-:W-:-:S06]  /*4bd0*/  IMAD.MOV.U32 R3, RZ, RZ, R19 ;  /* 0x000000ffff037224 */ /* 0x000fcc00078e0013 */
        /* <DEDUP_REMOVED lines=15> */
.L_x_438:
[----:B------:R-:W-:Y:S05]  /*4cd0*/  BSYNC.RECONVERGENT B2 ;  /* 0x0000000000027941 */ /* 0x000fea0003800200 */
.L_x_437:
[----:B------:R-:W-:Y:S01]  /*4ce0*/  VIADD R12, R12, 0x400 ;  /* 0x000004000c0c7836 */ /* 0x000fe20000000000 */
[----:B------:R-:W-:Y:S01]  /*4cf0*/  IADD3 R14, P1, PT, R8, 0x4000, RZ ;  /* 0x00004000080e7810 */ /* 0x000fe20007f3e0ff */
[----:B------:R-:W-:-:S03]  /*4d00*/  VIADD R15, R15, 0x400 ;  /* 0x000004000f0f7836 */ /* 0x000fc60000000000 */
[----:B------:R-:W-:Y:S01]  /*4d10*/  ISETP.GE.AND P0, PT, R12, R13, PT ;  /* 0x0000000d0c00720c */ /* 0x000fe20003f06270 */
[----:B------:R-:W-:-:S12]  /*4d20*/  IMAD.X R17, RZ, RZ, R9, P1 ;  /* 0x000000ffff117224 */ /* 0x000fd800008e0609 */
[----:B------:R-:W-:Y:S05]  /*4d30*/  @!P0 BRA `(.L_x_439) ;  /* 0xfffffff8005c8947 */ /* 0x000fea000383ffff */
.L_x_425:
[----:B------:R-:W-:Y:S05]  /*4d40*/  BSYNC.RECONVERGENT B1 ;  /* 0x0000000000017941 */ /* 0x000fea0003800200 */
.L_x_424:
        /* <DEDUP_REMOVED lines=32> */
.L_x_441:
[----:B------:R-:W-:Y:S05]  /*4f50*/  BSYNC.RECONVERGENT B1 ;  /* 0x0000000000017941 */ /* 0x000fea0003800200 */
.L_x_440:
        /* <DEDUP_REMOVED lines=12> */
[----:B---3--:R-:W-:Y:S01]  /*5020*/  IMAD.MOV.U32 R8, RZ, RZ, R14 ;  /* 0x000000ffff087224 */ /* 0x008fe200078e000e */
        /* <DEDUP_REMOVED lines=18> */
.L_x_443:
[----:B------:R-:W-:Y:S05]  /*5150*/  BSYNC.RECONVERGENT B1 ;  /* 0x0000000000017941 */ /* 0x000fea0003800200 */
.L_x_442:
[----:B------:R-:W-:Y:S01]  /*5160*/  ISETP.GT.AND P0, PT, R10, 0x1b, PT ;  /* 0x0000001b0a00780c */ /* 0x000fe20003f04270 */
[----:B0-----:R0:W0:Y:S01]  /*5170*/  SHFL.DOWN PT, R6, R2, 0x4, 0x1f ;  /* 0x08801f0002067f89 */ /* 0x00102200000e0000 */
[----:B------:R-:W-:Y:S01]  /*5180*/  BSSY.RECONVERGENT B1, `(.L_x_444) ;  /* 0x000001d000017945 */ /* 0x000fe20003800200 */
[----:B------:R-:W-:Y:S02]  /*5190*/  IMAD.MOV.U32 R11, RZ, RZ, R8 ;  /* 0x000000ffff0b7224 */ /* 0x000fe400078e0008 */
[----:B------:R0:W0:Y:S01]  /*51a0*/  SHFL.DOWN PT, R7, R3, 0x4, 0x1f ;  /* 0x08801f0003077f89 */ /* 0x00002200000e0000 */
[----:B------:R-:W-:Y:S02]  /*51b0*/  IMAD.MOV.U32 R12, RZ, RZ, R9 ;  /* 0x000000ffff0c7224 */ /* 0x000fe400078e0009 */
[----:B-1----:R-:W-:Y:S01]  /*51c0*/  IMAD.MOV.U32 R4, RZ, RZ, R2 ;  /* 0x000000ffff047224 */ /* 0x002fe200078e0002 */
[----:B----4-:R1:W4:Y:S01]  /*51d0*/  SHFL.DOWN PT, R13, R8, 0x4, 0x1f ;  /* 0x08801f00080d7f89 */ /* 0x01032200000e0000 */
[----:B--2---:R-:W-:-:S03]  /*51e0*/  IMAD.MOV.U32 R5, RZ, RZ, R3 ;  /* 0x000000ffff057224 */ /* 0x004fc600078e0003 */
[----:B---3--:R1:W2:Y:S01]  /*51f0*/  SHFL.DOWN PT, R14, R9, 0x4, 0x1f ;  /* 0x08801f00090e7f89 */ /* 0x0082a200000e0000 */
[----:B------:R-:W-:Y:S05]  /*5200*/  @P0 BRA `(.L_x_445) ;  /* 0x0000000000500947 */ /* 0x000fea0003800000 */
[----:B0-----:R-:W-:Y:S01]  /*5210*/  DSETP.GEU.AND P0, PT, R2, R6, PT ;  /* 0x000000060200722a */ /* 0x001fe20003f0e000 */
[----:B----4-:R-:W-:Y:S02]  /*5220*/  IMAD.MOV.U32 R11, RZ, RZ, R13 ;  /* 0x000000ffff0b7224 */ /* 0x010fe400078e000d */
[----:B--2---:R-:W-:Y:S02]  /*5230*/  IMAD.MOV.U32 R12, RZ, RZ, R14 ;  /* 0x000000ffff0c7224 */ /* 0x004fe400078e000e */
        /* <DEDUP_REMOVED lines=17> */
.L_x_445:
[----:B------:R-:W-:Y:S05]  /*5350*/  BSYNC.RECONVERGENT B1 ;  /* 0x0000000000017941 */ /* 0x000fea0003800200 */
.L_x_444:
[----:B------:R-:W-:Y:S01]  /*5360*/  ISETP.GT.AND P0, PT, R10, 0x17, PT ;  /* 0x000000170a00780c */ /* 0x000fe20003f04270 */
[----:B0-----:R0:W3:Y:S01]  /*5370*/  SHFL.DOWN PT, R2, R4, 0x8, 0x1f ;  /* 0x09001f0004027f89 */ /* 0x0010e200000e0000 */
[----:B------:R-:W-:Y:S01]  /*5380*/  BSSY.RECONVERGENT B1, `(.L_x_446) ;  /* 0x000001d000017945 */ /* 0x000fe20003800200 */
[----:B-1----:R-:W-:Y:S02]  /*5390*/  IMAD.MOV.U32 R8, RZ, RZ, R11 ;  /* 0x000000ffff087224 */ /* 0x002fe400078e000b */
[----:B------:R0:W1:Y:S01]  /*53a0*/  SHFL.DOWN PT, R3, R5, 0x8, 0x1f ;  /* 0x09001f0005037f89 */ /* 0x00006200000e0000 */
[----:B------:R-:W-:Y:S02]  /*53b0*/  IMAD.MOV.U32 R9, RZ, RZ, R12 ;  /* 0x000000ffff097224 */ /* 0x000fe400078e000c */
[----:B------:R-:W-:Y:S01]  /*53c0*/  IMAD.MOV.U32 R6, RZ, RZ, R4 ;  /* 0x000000ffff067224 */ /* 0x000fe200078e0004 */
[----:B--2---:R0:W2:Y:S01]  /*53d0*/  SHFL.DOWN PT, R14, R11, 0x8, 0x1f ;  /* 0x09001f000b0e7f89 */ /* 0x0040a200000e0000 */
[----:B------:R-:W-:-:S03]  /*53e0*/  IMAD.MOV.U32 R7, RZ, RZ, R5 ;  /* 0x000000ffff077224 */ /* 0x000fc600078e0005 */
[----:B----4-:R0:W4:Y:S01]  /*53f0*/  SHFL.DOWN PT, R13, R12, 0x8, 0x1f ;  /* 0x09001f000c0d7f89 */ /* 0x01012200000e0000 */
        /* <DEDUP_REMOVED lines=21> */
.L_x_447:
[----:B------:R-:W-:Y:S05]  /*5550*/  BSYNC.RECONVERGENT B1 ;  /* 0x0000000000017941 */ /* 0x000fea0003800200 */
.L_x_446:
[----:B------:R-:W-:Y:S01]  /*5560*/  ISETP.GT.AND P0, PT, R10, 0xf, PT ;  /* 0x0000000f0a00780c */ /* 0x000fe20003f04270 */
[----:B0-----:R0:W0:Y:S01]  /*5570*/  SHFL.DOWN PT, R4, R6, 0x10, 0x1f ;  /* 0x0a001f0006047f89 */ /* 0x00102200000e0000 */
[----:B------:R-:W-:Y:S01]  /*5580*/  BSSY.RECONVERGENT B1, `(.L_x_448) ;  /* 0x000001d000017945 */ /* 0x000fe20003800200 */
[----:B--2---:R-:W-:Y:S02]  /*5590*/  IMAD.MOV.U32 R14, RZ, RZ, R8 ;  /* 0x000000ffff0e7224 */ /* 0x004fe400078e0008 */
[----:B------:R2:W0:Y:S01]  /*55a0*/  SHFL.DOWN PT, R5, R7, 0x10, 0x1f ;  /* 0x0a001f0007057f89 */ /* 0x00042200000e0000 */
[----:B------:R-:W-:Y:S02]  /*55b0*/  IMAD.MOV.U32 R15, RZ, RZ, R9 ;  /* 0x000000ffff0f7224 */ /* 0x000fe400078e0009 */
[----:B---3--:R-:W-:Y:S01]  /*55c0*/  IMAD.MOV.U32 R2, RZ, RZ, R6 ;  /* 0x000000ffff027224 */ /* 0x008fe200078e0006 */
[----:B------:R2:W3:Y:S01]  /*55d0*/  SHFL.DOWN PT, R11, R8, 0x10, 0x1f ;  /* 0x0a001f00080b7f89 */ /* 0x0004e200000e0000 */
[----:B-1----:R-:W-:-:S03]  /*55e0*/  IMAD.MOV.U32 R3, RZ, RZ, R7 ;  /* 0x000000ffff037224 */ /* 0x002fc600078e0007 */
[----:B------:R2:W1:Y:S01]  /*55f0*/  SHFL.DOWN PT, R12, R9, 0x10, 0x1f ;  /* 0x0a001f00090c7f89 */ /* 0x00046200000e0000 */
[----:B------:R-:W-:Y:S05]  /*5600*/  @P0 BRA `(.L_x_449) ;  /* 0x0000000000500947 */ /* 0x000fea0003800000 */
[----:B0-----:R-:W-:Y:S01]  /*5610*/  DSETP.GEU.AND P0, PT, R6, R4, PT ;  /* 0x000000040600722a */ /* 0x001fe20003f0e000 */
[----:B---3--:R-:W-:Y:S02]  /*5620*/  IMAD.MOV.U32 R14, RZ, RZ, R11 ;  /* 0x000000ffff0e7224 */ /* 0x008fe400078e000b */
        /* <DEDUP_REMOVED lines=18> */
.L_x_449:
[----:B------:R-:W-:Y:S05]  /*5750*/  BSYNC.RECONVERGENT B1 ;  /* 0x0000000000017941 */ /* 0x000fea0003800200 */
.L_x_448:
        /* <DEDUP_REMOVED lines=11> */
.L_x_451:
[----:B------:R-:W-:Y:S05]  /*5810*/  BSYNC.RECONVERGENT B1 ;  /* 0x0000000000017941 */ /* 0x000fea0003800200 */
.L_x_450:
        /* <DEDUP_REMOVED lines=8> */
[----:B--2---:R-:W2:Y:S04]  /*58a0*/  LDS.128 R4, [R0+0x20] ;  /* 0x0000200000047984 */ /* 0x004ea80000000c00 */
[----:B-1--4-:R1:W4:Y:S04]  /*58b0*/  LDS.64 R12, [R0+0x80] ;  /* 0x00008000000c7984 */ /* 0x0123280000000a00 */
[----:B---3--:R1:W3:Y:S01]  /*58c0*/  LDS.128 R8, [R0+0x30] ;  /* 0x0000300000087984 */ /* 0x0082e20000000c00 */
[----:B0-----:R-:W-:Y:S01]  /*58d0*/  DSETP.GEU.AND P0, PT, R2, R16, PT ;  /* 0x000000100200722a */ /* 0x001fe20003f0e000 */
[----:B------:R-:W-:-:S02]  /*58e0*/  IMAD.MOV.U32 R24, RZ, RZ, R16 ;  /* 0x000000ffff187224 */ /* 0x000fc400078e0010 */
[----:B------:R-:W-:Y:S02]  /*58f0*/  IMAD.MOV.U32 R25, RZ, RZ, R17 ;  /* 0x000000ffff197224 */ /* 0x000fe400078e0011 */
[----:B--2---:R-:W-:Y:S02]  /*5900*/  IMAD.MOV.U32 R27, RZ, RZ, R4 ;  /* 0x000000ffff1b7224 */ /* 0x004fe400078e0004 */
[----:B------:R-:W-:-:S07]  /*5910*/  IMAD.MOV.U32 R29, RZ, RZ, R5 ;  /* 0x000000ffff1d7224 */ /* 0x000fce00078e0005 */
[----:B-1-34-:R-:W-:Y:S05]  /*5920*/  @!P0 BRA `(.L_x_453) ;  /* 0x0000000000388947 */ /* 0x01afea0003800000 */
        /* <DEDUP_REMOVED lines=14> */
.L_x_453:
[----:B------:R-:W-:Y:S05]  /*5a10*/  BSYNC.RECONVERGENT B1 ;  /* 0x0000000000017941 */ /* 0x000fea0003800200 */
.L_x_452:
        /* <DEDUP_REMOVED lines=23> */
.L_x_455:
[----:B------:R-:W-:Y:S05]  /*5b90*/  BSYNC.RECONVERGENT B1 ;  /* 0x0000000000017941 */ /* 0x000fea0003800200 */
.L_x_454:
        /* <DEDUP_REMOVED lines=21> */
.L_x_457:
[----:B------:R-:W-:Y:S05]  /*5cf0*/  BSYNC.RECONVERGENT B1 ;  /* 0x0000000000017941 */ /* 0x000fea0003800200 */
.L_x_456:
        /* <DEDUP_REMOVED lines=23> */
.L_x_459:
[----:B------:R-:W-:Y:S05]  /*5e70*/  BSYNC.RECONVERGENT B1 ;  /* 0x0000000000017941 */ /* 0x000fea0003800200 */
.L_x_458:
[----:B------:R-:W-:Y:S01]  /*5e80*/  DSETP.GEU.AND P0, PT, R14, R22, PT ;  /* 0x000000160e00722a */ /* 0x000fe20003f0e000 */
[----:B------:R-:W-:Y:S01]  /*5e90*/  BSSY.RECONVERGENT B1, `(.L_x_460) ;  /* 0x0000014000017945 */ /* 0x000fe20003800200 */
[----:B------:R-:W-:Y:S01]  /*5ea0*/  MOV R2, R22 ;  /* 0x0000001600027202 */ /* 0x000fe20000000f00 */
[----:B------:R-:W-:Y:S02]  /*5eb0*/  IMAD.MOV.U32 R3, RZ, RZ, R23 ;  /* 0x000000ffff037224 */ /* 0x000fe400078e0017 */
[----:B-1----:R-:W-:Y:S02]  /*5ec0*/  IMAD.MOV.U32 R19, RZ, RZ, R8 ;  /* 0x000000ffff137224 */ /* 0x002fe400078e0008 */
        /* <DEDUP_REMOVED lines=16> */
.L_x_461:
[----:B------:R-:W-:Y:S05]  /*5fd0*/  BSYNC.RECONVERGENT B1 ;  /* 0x0000000000017941 */ /* 0x000fea0003800200 */
.L_x_460:
        /* <DEDUP_REMOVED lines=21> */
.L_x_463:
[----:B------:R-:W-:Y:S05]  /*6130*/  BSYNC.RECONVERGENT B1 ;  /* 0x0000000000017941 */ /* 0x000fea0003800200 */
.L_x_462:
        /* <DEDUP_REMOVED lines=20> */
.L_x_385:
[----:B------:R-:W-:Y:S05]  /*6280*/  BSYNC.RECONVERGENT B0 ;  /* 0x0000000000007941 */ /* 0x000fea0003800200 */
.L_x_352:
[----:B------:R-:W-:Y:S05]  /*6290*/  @P1 EXIT ;  /* 0x000000000000194d */ /* 0x000fea0003800000 */
[----:B01----:R-:W0:Y:S02]  /*62a0*/  LDC.64 R4, c[0x0][0x388] ;  /* 0x0000e200ff047b82 */ /* 0x003e240000000a00 */
[----:B0-----:R-:W-:Y:S04]  /*62b0*/  STG.E.64 desc[UR6][R4.64], R2 ;  /* 0x0000000204007986 */ /* 0x001fe8000c101b06 */
[----:B------:R-:W-:Y:S01]  /*62c0*/  STG.E.64 desc[UR6][R4.64+0x8], R14 ;  /* 0x0000080e04007986 */ /* 0x000fe2000c101b06 */
[----:B------:R-:W-:Y:S05]  /*62d0*/  EXIT ;  /* 0x000000000000794d */ /* 0x000fea0003800000 */
.L_x_464:
        /* <DEDUP_REMOVED lines=10> */
.L_x_715:


//--------------------- .text._ZN6thrust24THRUST_300001_SM_1000_NS8cuda_cub4core6detail13_kernel_agentINS1_8__reduce10DrainAgentIiEEJN3cub18CUB_300001_SM_10009GridQueueIjEEiEEEvDpT0_ --------------------------
	.section	.text._ZN6thrust24THRUST_300001_SM_1000_NS8cuda_cub4core6detail13_kernel_agentINS1_8__reduce10DrainAgentIiEEJN3cub18CUB_300001_SM_10009GridQueueIjEEiEEEvDpT0_,"ax",@progbits
	.align	128
        .global         _ZN6thrust24THRUST_300001_SM_1000_NS8cuda_cub4core6detail13_kernel_agentINS1_8__reduce10DrainAgentIiEEJN3cub18CUB_300001_SM_10009GridQueueIjEEiEEEvDpT0_
        .type           _ZN6thrust24THRUST_300001_SM_1000_NS8cuda_cub4core6detail13_kernel_agentINS1_8__reduce10DrainAgentIiEEJN3cub18CUB_300001_SM_10009GridQueueIjEEiEEEvDpT0_,@function
        .size           _ZN6thrust24THRUST_300001_SM_1000_NS8cuda_cub4core6detail13_kernel_agentINS1_8__reduce10DrainAgentIiEEJN3cub18CUB_300001_SM_10009GridQueueIjEEiEEEvDpT0_,(.L_x_716 - _ZN6thrust24THRUST_300001_SM_1000_NS8cuda_cub4core6detail13_kernel_agentINS1_8__reduce10DrainAgentIiEEJN3cub18CUB_300001_SM_10009GridQueueIjEEiEEEvDpT0_)
        .other          _ZN6thrust24THRUST_300001_SM_1000_NS8cuda_cub4core6detail13_kernel_agentINS1_8__reduce10DrainAgentIiEEJN3cub18CUB_300001_SM_10009GridQueueIjEEiEEEvDpT0_,@"STO_CUDA_ENTRY STV_DEFAULT"
_ZN6thrust24THRUST_300001_SM_1000_NS8cuda_cub4core6detail13_kernel_agentINS1_8__reduce10DrainAgentIiEEJN3cub18CUB_300001_SM_10009GridQueueIjEEiEEEvDpT0_:
.text._ZN6thrust24THRUST_300001_SM_1000_NS8cuda_cub4core6detail13_kernel_agentINS1_8__reduce10DrainAgentIiEEJN3cub18CUB_300001_SM_10009GridQueueIjEEiEEEvDpT0_:
[----:B------:R-:W-:Y:S08]  /*0000*/  LDC R1, c[0x0][0x37c] ;  /* 0x0000df00ff017b82 */ /* 0x000ff00000000800 */
[----:B------:R-:W0:Y:S01]  /*0010*/  LDC.64 R2, c[0x0][0x380] ;  /* 0x0000e000ff027b82 */ /* 0x000e220000000a00 */
[----:B------:R-:W0:Y:S07]  /*0020*/  LDCU.64 UR4, c[0x0][0x358] ;  /* 0x00006b00ff0477ac */ /* 0x000e2e0008000a00 */
[----:B------:R-:W1:Y:S01]  /*0030*/  LDC R5, c[0x0][0x388] ;  /* 0x0000e200ff057b82 */ /* 0x000e620000000800 */
[----:B0-----:R-:W-:Y:S04]  /*0040*/  STG.E desc[UR4][R2.64+0x4], RZ ;  /* 0x000004ff02007986 */ /* 0x001fe8000c101904 */
[----:B-1----:R-:W-:Y:S01]  /*0050*/  STG.E desc[UR4][R2.64], R5 ;  /* 0x0000000502007986 */ /* 0x002fe2000c101904 */
[----:B------:R-:W-:Y:S05]  /*0060*/  EXIT ;  /* 0x000000000000794d */ /* 0x000fea0003800000 */
.L_x_465:
        /* <DEDUP_REMOVED lines=9> */
.L_x_716:


//--------------------- .text._ZN6thrust24THRUST_300001_SM_1000_NS8cuda_cub4core6detail13_kernel_agentINS1_8__reduce11ReduceAgentINS0_12zip_iteratorIN4cuda3std3__45tupleIJNS0_10device_ptrIdEENS0_17counting_iteratorIlNS0_11use_defaultESF_SF_EEEEEEEPNSB_IJdlEEESJ_iNS1_9__extrema9arg_max_fIdlNSA_4lessIdEEEEEEJSI_SK_iN3cub18CUB_300001_SM_100013GridEvenShareIiEENSS_9GridQueueIjEESP_EEEvDpT0_ --------------------------
	.section	.text._ZN6thrust24THRUST_300001_SM_1000_NS8cuda_cub4core6detail13_kernel_agentINS1_8__reduce11ReduceAgentINS0_12zip_iteratorIN4cuda3std3__45tupleIJNS0_10device_ptrIdEENS0_17counting_iteratorIlNS0_11use_defaultESF_SF_EEEEEEEPNSB_IJdlEEESJ_iNS1_9__extrema9arg_max_fIdlNSA_4lessIdEEEEEEJSI_SK_iN3cub18CUB_300001_SM_100013GridEvenShareIiEENSS_9GridQueueIjEESP_EEEvDpT0_,"ax",@progbits
	.align	128
        .global         _ZN6thrust24THRUST_300001_SM_1000_NS8cuda_cub4core6detail13_kernel_agentINS1_8__reduce11ReduceAgentINS0_12zip_iteratorIN4cuda3std3__45tupleIJNS0_10device_ptrIdEENS0_17counting_iteratorIlNS0_11use_defaultESF_SF_EEEEEEEPNSB_IJdlEEESJ_iNS1_9__extrema9arg_max_fIdlNSA_4lessIdEEEEEEJSI_SK_iN3cub18CUB_300001_SM_100013GridEvenShareIiEENSS_9GridQueueIjEESP_EEEvDpT0_
        .type           _ZN6thrust24THRUST_300001_SM_1000_NS8cuda_cub4core6detail13_kernel_agentINS1_8__reduce11ReduceAgentINS0_12zip_iteratorIN4cuda3std3__45tupleIJNS0_10device_ptrIdEENS0_17counting_iteratorIlNS0_11use_defaultESF_SF_EEEEEEEPNSB_IJdlEEESJ_iNS1_9__extrema9arg_max_fIdlNSA_4lessIdEEEEEEJSI_SK_iN3cub18CUB_300001_SM_100013GridEvenShareIiEENSS_9GridQueueIjEESP_EEEvDpT0_,@function
        .size           _ZN6thrust24THRUST_300001_SM_1000_NS8cuda_cub4core6detail13_kernel_agentINS1_8__reduce11ReduceAgentINS0_12zip_iteratorIN4cuda3std3__45tupleIJNS0_10device_ptrIdEENS0_17counting_iteratorIlNS0_11use_defaultESF_SF_EEEEEEEPNSB_IJdlEEESJ_iNS1_9__extrema9arg_max_fIdlNSA_4lessIdEEEEEEJSI_SK_iN3cub18CUB_300001_SM_100013GridEvenShareIiEENSS_9GridQueueIjEESP_EEEvDpT0_,(.L_x_717 - _ZN6thrust24THRUST_300001_SM_1000_NS8cuda_cub4core6detail13_kernel_agentINS1_8__reduce11ReduceAgentINS0_12zip_iteratorIN4cuda3std3__45tupleIJNS0_10device_ptrIdEENS0_17counting_iteratorIlNS0_11use_defaultESF_SF_EEEEEEEPNSB_IJdlEEESJ_iNS1_9__extrema9arg_max_fIdlNSA_4lessIdEEEEEEJSI_SK_iN3cub18CUB_300001_SM_100013GridEvenShareIiEENSS_9GridQueueIjEESP_EEEvDpT0_)
        .other          _ZN6thrust24THRUST_300001_SM_1000_NS8cuda_cub4core6detail13_kernel_agentINS1_8__reduce11ReduceAgentINS0_12zip_iteratorIN4cuda3std3__45tupleIJNS0_10device_ptrIdEENS0_17counting_iteratorIlNS0_11use_defaultESF_SF_EEEEEEEPNSB_IJdlEEESJ_iNS1_9__extrema9arg_max_fIdlNSA_4lessIdEEEEEEJSI_SK_iN3cub18CUB_300001_SM_100013GridEvenShareIiEENSS_9GridQueueIjEESP_EEEvDpT0_,@"STO_CUDA_ENTRY STV_DEFAULT"
_ZN6thrust24THRUST_300001_SM_1000_NS8cuda_cub4core6detail13_kernel_agentINS1_8__reduce11ReduceAgentINS0_12zip_iteratorIN4cuda3std3__45tupleIJNS0_10device_ptrIdEENS0_17counting_iteratorIlNS0_11use_defaultESF_SF_EEEEEEEPNSB_IJdlEEESJ_iNS1_9__extrema9arg_max_fIdlNSA_4lessIdEEEEEEJSI_SK_iN3cub18CUB_300001_SM_100013GridEvenShareIiEENSS_9GridQueueIjEESP_EEEvDpT0_:
.text._ZN6thrust24THRUST_300001_SM_1000_NS8cuda_cub4core6detail13_kernel_agentINS1_8__reduce11ReduceAgentINS0_12zip_iteratorIN4cuda3std3__45tupleIJNS0_10device_ptrIdEENS0_17counting_iteratorIlNS0_11use_defaultESF_SF_EEEEEEEPNSB_IJdlEEESJ_iNS1_9__extrema9arg_max_fIdlNSA_4lessIdEEEEEEJSI_SK_iN3cub18CUB_300001_SM_100013GridEvenShareIiEENSS_9GridQueueIjEESP_EEEvDpT0_:
[----:B------:R-:W-:Y:S01]  /*0000*/  LDC R1, c[0x0][0x37c] ;  /* 0x0000df00ff017b82 */ /* 0x000fe20000000800 */
[----:B------:R-:W0:Y:S01]  /*0010*/  S2R R0, SR_CTAID.X ;  /* 0x0000000000007919 */ /* 0x000e220000002500 */
[----:B------:R-:W1:Y:S01]  /*0020*/  LDCU UR4, c[0x0][0x398] ;  /* 0x00007300ff0477ac */ /* 0x000e620008000800 */
[----:B------:R-:W-:Y:S01]  /*0030*/  BSSY.RECONVERGENT B0, `(.L_x_466) ;  /* 0x000066e000007945 */ /* 0x000fe20003800200 */
[----:B------:R-:W2:Y:S01]  /*0040*/  LDCU UR6, c[0x0][0x370] ;  /* 0x00006e00ff0677ac */ /* 0x000ea20008000800 */
[----:B------:R-:W3:Y:S01]  /*0050*/  LDCU.64 UR10, c[0x0][0x358] ;  /* 0x00006b00ff0a77ac */ /* 0x000ee20008000a00 */
[----:B-1----:R-:W-:Y:S01]  /*0060*/  IMAD.U32 R7, RZ, RZ, UR4 ;  /* 0x00000004ff077e24 */ /* 0x002fe2000f8e00ff */
[----:B--2---:R-:W-:Y:S01]  /*0070*/  UIMAD UR6, UR6, 0x500, URZ ;  /* 0x00000500060678a4 */ /* 0x004fe2000f8e02ff */
[----:B0-----:R-:W-:-:S04]  /*0080*/  IMAD R6, R0, 0x500, RZ ;  /* 0x0000050000067824 */ /* 0x001fc800078e02ff */
[----:B------:R-:W-:-:S05]  /*0090*/  VIADD R2, R6, 0x500 ;  /* 0x0000050006027836 */ /* 0x000fca0000000000 */
[----:B------:R-:W-:-:S13]  /*00a0*/  ISETP.GT.AND P0, PT, R2, R7, PT ;  /* 0x000000070200720c */ /* 0x000fda0003f04270 */
[----:B---3--:R-:W-:Y:S05]  /*00b0*/  @!P0 BRA `(.L_x_467) ;  /* 0x0000003800cc8947 */ /* 0x008fea0003800000 */
[----:B------:R-:W0:Y:S01]  /*00c0*/  S2R R5, SR_TID.X ;  /* 0x0000000000057919 */ /* 0x000e220000002100 */
[----:B------:R-:W-:Y:S01]  /*00d0*/  IMAD.IADD R4, R7, 0x1, -R6 ;  /* 0x0000000107047824 */ /* 0x000fe200078e0a06 */
[----:B------:R-:W1:Y:S01]  /*00e0*/  LDCU.64 UR6, c[0x0][0x388] ;  /* 0x00007100ff0677ac */ /* 0x000e620008000a00 */
[----:B------:R-:W-:Y:S01]  /*00f0*/  BSSY.RECONVERGENT B1, `(.L_x_468) ;  /* 0x000000f000017945 */ /* 0x000fe20003800200 */
[----:B------:R-:W-:Y:S02]  /*0100*/  CS2R R8, SRZ ;  /* 0x0000000000087805 */ /* 0x000fe4000001ff00 */
[----:B------:R-:W-:Y:S01]  /*0110*/  CS2R R2, SRZ ;  /* 0x0000000000027805 */ /* 0x000fe2000001ff00 */
[----:B------:R-:W2:Y:S01]  /*0120*/  LDCU.64 UR8, c[0x0][0x388] ;  /* 0x00007100ff0877ac */ /* 0x000ea20008000a00 */
[----:B0-----:R-:W-:Y:S01]  /*0130*/  ISETP.GE.AND P0, PT, R5, R4, PT ;  /* 0x000000040500720c */ /* 0x001fe20003f06270 */
[----:B------:R-:W-:-:S12]  /*0140*/  IMAD.MOV.U32 R11, RZ, RZ, R5 ;  /* 0x000000ffff0b7224 */ /* 0x000fd800078e0005 */
[----:B-12---:R-:W-:Y:S05]  /*0150*/  @P0 BRA `(.L_x_469) ;  /* 0x0000000000200947 */ /* 0x006fea0003800000 */
[----:B------:R-:W0:Y:S01]  /*0160*/  LDC.64 R2, c[0x0][0x380] ;  /* 0x0000e000ff027b82 */ /* 0x000e220000000a00 */
[----:B------:R-:W-:Y:S01]  /*0170*/  IMAD.IADD R13, R6, 0x1, R5 ;  /* 0x00000001060d7824 */ /* 0x000fe200078e0205 */
[----:B------:R-:W1:Y:S03]  /*0180*/  LDCU.64 UR4, c[0x0][0x388] ;  /* 0x00007100ff0477ac */ /* 0x000e660008000a00 */
[----:B0-----:R-:W-:-:S06]  /*0190*/  IMAD.WIDE R2, R13, 0x8, R2 ;  /* 0x000000080d027825 */ /* 0x001fcc00078e0202 */
[----:B------:R-:W5:Y:S01]  /*01a0*/  LDG.E.64 R2, desc[UR10][R2.64] ;  /* 0x0000000a02027981 */ /* 0x000f62000c1e1b00 */
[----:B-1----:R-:W-:Y:S01]  /*01b0*/  IADD3 R9, P0, PT, R13, UR4, RZ ;  /* 0x000000040d097c10 */ /* 0x002fe2000ff1e0ff */
[----:B------:R-:W-:-:S03]  /*01c0*/  VIADD R11, R5, 0x100 ;  /* 0x00000100050b7836 */ /* 0x000fc60000000000 */
[----:B------:R-:W-:-:S09]  /*01d0*/  LEA.HI.X.SX32 R8, R13, UR5, 0x1, P0 ;  /* 0x000000050d087c11 */ /* 0x000fd200080f0eff */
.L_x_469:
[----:B------:R-:W-:Y:S05]  /*01e0*/  BSYNC.RECONVERGENT B1 ;  /* 0x0000000000017941 */ /* 0x000fea0003800200 */
.L_x_468:
        /* <DEDUP_REMOVED lines=9> */
[----:B------:R-:W0:Y:S01]  /*0280*/  LDC.64 R12, c[0x0][0x380] ;  /* 0x0000e000ff0c7b82 */ /* 0x000e220000000a00 */
[----:B------:R-:W-:Y:S01]  /*0290*/  LEA.HI R7, R10, 0x1, RZ, 0x18 ;  /* 0x000000010a077811 */ /* 0x000fe200078fc0ff */
[----:B------:R-:W-:-:S03]  /*02a0*/  IMAD.IADD R19, R6, 0x1, R11 ;  /* 0x0000000106137824 */ /* 0x000fc600078e020b */
[----:B------:R-:W-:-:S05]  /*02b0*/  LOP3.LUT R7, R7, 0x3, RZ, 0xc0, !PT ;  /* 0x0000000307077812 */ /* 0x000fca00078ec0ff */
[----:B------:R-:W-:-:S07]  /*02c0*/  IMAD.MOV R7, RZ, RZ, -R7 ;  /* 0x000000ffff077224 */ /* 0x000fce00078e0a07 */
.L_x_476:
[----:B0-----:R-:W-:-:S06]  /*02d0*/  IMAD.WIDE R14, R19, 0x8, R12 ;  /* 0x00000008130e7825 */ /* 0x001fcc00078e020c */
[----:B------:R-:W2:Y:S01]  /*02e0*/  LDG.E.64 R14, desc[UR10][R14.64] ;  /* 0x0000000a0e0e7981 */ /* 0x000ea2000c1e1b00 */
[----:B------:R-:W-:Y:S01]  /*02f0*/  IADD3 R21, P1, PT, R19, UR6, RZ ;  /* 0x0000000613157c10 */ /* 0x000fe2000ff3e0ff */
[----:B------:R-:W-:Y:S01]  /*0300*/  VIADD R7, R7, 0x1 ;  /* 0x0000000107077836 */ /* 0x000fe20000000000 */
[----:B------:R-:W-:Y:S01]  /*0310*/  BSSY.RECONVERGENT B3, `(.L_x_474) ;  /* 0x000001b000037945 */ /* 0x000fe20003800200 */
[----:B------:R-:W-:Y:S01]  /*0320*/  IMAD.MOV.U32 R18, RZ, RZ, R9 ;  /* 0x000000ffff127224 */ /* 0x000fe200078e0009 */
[----:B------:R-:W-:Y:S01]  /*0330*/  LEA.HI.X.SX32 R23, R19, UR7, 0x1, P1 ;  /* 0x0000000713177c11 */ /* 0x000fe200088f0eff */
[----:B------:R-:W-:Y:S01]  /*0340*/  IMAD.MOV.U32 R20, RZ, RZ, R8 ;  /* 0x000000ffff147224 */ /* 0x000fe200078e0008 */
[----:B------:R-:W-:Y:S01]  /*0350*/  ISETP.NE.AND P2, PT, R7, RZ, PT ;  /* 0x000000ff0700720c */ /* 0x000fe20003f45270 */
[----:B-----5:R-:W-:Y:S02]  /*0360*/  IMAD.MOV.U32 R16, RZ, RZ, R2 ;  /* 0x000000ffff107224 */ /* 0x020fe400078e0002 */
[----:B------:R-:W-:-:S02]  /*0370*/  IMAD.MOV.U32 R17, RZ, RZ, R3 ;  /* 0x000000ffff117224 */ /* 0x000fc400078e0003 */
[----:B------:R-:W-:Y:S02]  /*0380*/  IMAD.MOV.U32 R9, RZ, RZ, R21 ;  /* 0x000000ffff097224 */ /* 0x000fe400078e0015 */
        /* <DEDUP_REMOVED lines=19> */
.L_x_475:
[----:B------:R-:W-:Y:S05]  /*04c0*/  BSYNC.RECONVERGENT B3 ;  /* 0x0000000000037941 */ /* 0x000fea0003800200 */
.L_x_474:
[----:B------:R-:W-:Y:S02]  /*04d0*/  VIADD R11, R11, 0x100 ;  /* 0x000001000b0b7836 */ /* 0x000fe40000000000 */
[----:B------:R-:W-:Y:S01]  /*04e0*/  VIADD R19, R19, 0x100 ;  /* 0x0000010013137836 */ /* 0x000fe20000000000 */
[----:B------:R-:W-:Y:S06]  /*04f0*/  @P2 BRA `(.L_x_476) ;  /* 0xfffffffc00742947 */ /* 0x000fec000383ffff */
.L_x_473:
[----:B------:R-:W-:Y:S05]  /*0500*/  BSYNC.RECONVERGENT B2 ;  /* 0x0000000000027941 */ /* 0x000fea0003800200 */
.L_x_472:
[----:B------:R-:W-:-:S13]  /*0510*/  ISETP.GE.U32.AND P0, PT, R10, 0x300, PT ;  /* 0x000003000a00780c */ /* 0x000fda0003f06070 */
[----:B------:R-:W-:Y:S05]  /*0520*/  @!P0 BRA `(.L_x_471) ;  /* 0x0000000400cc8947 */ /* 0x000fea0003800000 */
[----:B------:R-:W0:Y:S01]  /*0530*/  LDC.64 R12, c[0x0][0x380] ;  /* 0x0000e000ff0c7b82 */ /* 0x000e220000000a00 */
[----:B------:R-:W-:-:S04]  /*0540*/  IMAD.IADD R23, R6, 0x1, R11 ;  /* 0x0000000106177824 */ /* 0x000fc800078e020b */
[C---:B------:R-:W-:Y:S02]  /*0550*/  VIADD R27, R23.reuse, 0x100 ;  /* 0x00000100171b7836 */ /* 0x040fe40000000000 */
[C---:B------:R-:W-:Y:S02]  /*0560*/  VIADD R26, R23.reuse, 0x200 ;  /* 0x00000200171a7836 */ /* 0x040fe40000000000 */
[----:B------:R-:W-:Y:S01]  /*0570*/  VIADD R22, R23, 0x300 ;  /* 0x0000030017167836 */ /* 0x000fe20000000000 */
[----:B0-----:R-:W-:-:S05]  /*0580*/  IADD3 R6, P0, PT, R12, 0x1000, RZ ;  /* 0x000010000c067810 */ /* 0x001fca0007f1e0ff */
[----:B------:R-:W-:-:S08]  /*0590*/  IMAD.X R7, RZ, RZ, R13, P0 ;  /* 0x000000ffff077224 */ /* 0x000fd000000e060d */
.L_x_485:
[----:B------:R-:W-:-:S05]  /*05a0*/  IMAD.WIDE R24, R23, 0x8, R6 ;  /* 0x0000000817187825 */ /* 0x000fca00078e0206 */
[----:B------:R-:W2:Y:S04]  /*05b0*/  LDG.E.64 R20, desc[UR10][R24.64+-0x1000] ;  /* 0xfff0000a18147981 */ /* 0x000ea8000c1e1b00 */
[----:B-----5:R0:W5:Y:S04]  /*05c0*/  LDG.E.64 R16, desc[UR10][R24.64+-0x800] ;  /* 0xfff8000a18107981 */ /* 0x020168000c1e1b00 */
[----:B------:R0:W5:Y:S04]  /*05d0*/  LDG.E.64 R14, desc[UR10][R24.64] ;  /* 0x0000000a180e7981 */ /* 0x000168000c1e1b00 */
[----:B------:R0:W5:Y:S01]  /*05e0*/  LDG.E.64 R12, desc[UR10][R24.64+0x800] ;  /* 0x0008000a180c7981 */ /* 0x000162000c1e1b00 */
[C---:B------:R-:W-:Y:S01]  /*05f0*/  IADD3 R30, P1, PT, R23.reuse, UR8, RZ ;  /* 0x00000008171e7c10 */ /* 0x040fe2000ff3e0ff */
[----:B------:R-:W-:Y:S03]  /*0600*/  BSSY.RECONVERGENT B2, `(.L_x_477) ;  /* 0x0000016000027945 */ /* 0x000fe60003800200 */
[----:B------:R-:W-:Y:S01]  /*0610*/  LEA.HI.X.SX32 R29, R23, UR9, 0x1, P1 ;  /* 0x00000009171d7c11 */ /* 0x000fe200088f0eff */
        /* <DEDUP_REMOVED lines=20> */
.L_x_478:
[----:B------:R-:W-:Y:S05]  /*0760*/  BSYNC.RECONVERGENT B2 ;  /* 0x0000000000027941 */ /* 0x000fea0003800200 */
.L_x_477:
[----:B-----5:R-:W-:Y:S01]  /*0770*/  DSETP.GEU.AND P0, PT, R18, R16, PT ;  /* 0x000000101200722a */ /* 0x020fe20003f0e000 */
[C---:B------:R-:W-:Y:S01]  /*0780*/  IADD3 R21, P1, PT, R27.reuse, UR8, RZ ;  /* 0x000000081b157c10 */ /* 0x040fe2000ff3e0ff */
[----:B------:R-:W-:Y:S01]  /*0790*/  BSSY.RECONVERGENT B2, `(.L_x_479) ;  /* 0x0000015000027945 */ /* 0x000fe20003800200 */
[----:B------:R-:W-:Y:S01]  /*07a0*/  IMAD.MOV.U32 R2, RZ, RZ, R16 ;  /* 0x000000ffff027224 */ /* 0x000fe200078e0010 */
[----:B------:R-:W-:Y:S02]  /*07b0*/  MOV R3, R17 ;  /* 0x0000001100037202 */ /* 0x000fe40000000f00 */
[----:B------:R-:W-:Y:S01]  /*07c0*/  LEA.HI.X.SX32 R25, R27, UR9, 0x1, P1 ;  /* 0x000000091b197c11 */ /* 0x000fe200088f0eff */
[----:B------:R-:W-:-:S04]  /*07d0*/  IMAD.MOV.U32 R8, RZ, RZ, R21 ;  /* 0x000000ffff087224 */ /* 0x000fc800078e0015 */
[----:B------:R-:W-:-:S03]  /*07e0*/  IMAD.MOV.U32 R9, RZ, RZ, R25 ;  /* 0x000000ffff097224 */ /* 0x000fc600078e0019 */
        /* <DEDUP_REMOVED lines=15> */
.L_x_480:
[----:B------:R-:W-:Y:S05]  /*08e0*/  BSYNC.RECONVERGENT B2 ;  /* 0x0000000000027941 */ /* 0x000fea0003800200 */
.L_x_479:
[----:B------:R-:W-:Y:S01]  /*08f0*/  DSETP.GEU.AND P0, PT, R2, R14, PT ;  /* 0x0000000e0200722a */ /* 0x000fe20003f0e000 */
[----:B------:R-:W-:Y:S01]  /*0900*/  IADD3 R19, P1, PT, R26, UR8, RZ ;  /* 0x000000081a137c10 */ /* 0x000fe2000ff3e0ff */
[----:B------:R-:W-:Y:S01]  /*0910*/  BSSY.RECONVERGENT B2, `(.L_x_481) ;  /* 0x0000016000027945 */ /* 0x000fe20003800200 */
[----:B------:R-:W-:Y:S01]  /*0920*/  IADD3 R21, P2, PT, R22, UR8, RZ ;  /* 0x0000000816157c10 */ /* 0x000fe2000ff5e0ff */
[----:B------:R-:W-:Y:S01]  /*0930*/  IMAD.MOV.U32 R16, RZ, RZ, R14 ;  /* 0x000000ffff107224 */ /* 0x000fe200078e000e */
[----:B------:R-:W-:Y:S01]  /*0940*/  LEA.HI.X.SX32 R20, R26, UR9, 0x1, P1 ;  /* 0x000000091a147c11 */ /* 0x000fe200088f0eff */
[----:B------:R-:W-:Y:S02]  /*0950*/  IMAD.MOV.U32 R10, RZ, RZ, R19 ;  /* 0x000000ffff0a7224 */ /* 0x000fe400078e0013 */
[----:B------:R-:W-:Y:S02]  /*0960*/  IMAD.MOV.U32 R17, RZ, RZ, R15 ;  /* 0x000000ffff117224 */ /* 0x000fe400078e000f */
[----:B------:R-:W-:-:S04]  /*0970*/  IMAD.MOV.U32 R18, RZ, RZ, R20 ;  /* 0x000000ffff127224 */ /* 0x000fc800078e0014 */
        /* <DEDUP_REMOVED lines=15> */
.L_x_482:
[----:B------:R-:W-:Y:S05]  /*0a70*/  BSYNC.RECONVERGENT B2 ;  /* 0x0000000000027941 */ /* 0x000fea0003800200 */
.L_x_481:
[----:B------:R-:W-:Y:S01]  /*0a80*/  DSETP.GEU.AND P0, PT, R16, R12, PT ;  /* 0x0000000c1000722a */ /* 0x000fe20003f0e000 */
[----:B------:R-:W-:Y:S01]  /*0a90*/  LEA.HI.X.SX32 R15, R22, UR9, 0x1, P2 ;  /* 0x00000009160f7c11 */ /* 0x000fe200090f0eff */
        /* <DEDUP_REMOVED lines=20> */
.L_x_484:
[----:B------:R-:W-:Y:S05]  /*0be0*/  BSYNC.RECONVERGENT B2 ;  /* 0x0000000000027941 */ /* 0x000fea0003800200 */
.L_x_483:
[----:B------:R-:W-:Y:S02]  /*0bf0*/  VIADD R11, R11, 0x400 ;  /* 0x000004000b0b7836 */ /* 0x000fe40000000000 */
[----:B------:R-:W-:Y:S02]  /*0c00*/  VIADD R27, R27, 0x400 ;  /* 0x000004001b1b7836 */ /* 0x000fe40000000000 */
[----:B------:R-:W-:Y:S01]  /*0c10*/  VIADD R26, R26, 0x400 ;  /* 0x000004001a1a7836 */ /* 0x000fe20000000000 */
[----:B------:R-:W-:Y:S01]  /*0c20*/  ISETP.GE.AND P0, PT, R11, R4, PT ;  /* 0x000000040b00720c */ /* 0x000fe20003f06270 */
[----:B------:R-:W-:Y:S02]  /*0c30*/  VIADD R22, R22, 0x400 ;  /* 0x0000040016167836 */ /* 0x000fe40000000000 */
[----:B------:R-:W-:-:S10]  /*0c40*/  VIADD R23, R23, 0x400 ;  /* 0x0000040017177836 */ /* 0x000fd40000000000 */
[----:B------:R-:W-:Y:S05]  /*0c50*/  @!P0 BRA `(.L_x_485) ;  /* 0xfffffff800508947 */ /* 0x000fea000383ffff */
.L_x_471:
[----:B------:R-:W-:Y:S05]  /*0c60*/  BSYNC.RECONVERGENT B1 ;  /* 0x0000000000017941 */ /* 0x000fea0003800200 */
.L_x_470:
        /* <DEDUP_REMOVED lines=34> */
.L_x_488:
[----:B------:R-:W-:Y:S05]  /*0e90*/  BSYNC.RECONVERGENT B1 ;  /* 0x0000000000017941 */ /* 0x000fea0003800200 */
.L_x_487:
        /* <DEDUP_REMOVED lines=31> */
.L_x_490:
[----:B------:R-:W-:Y:S05]  /*1090*/  BSYNC.RECONVERGENT B1 ;  /* 0x0000000000017941 */ /* 0x000fea0003800200 */
.L_x_489:
[----:B------:R-:W-:Y:S01]  /*10a0*/  ISETP.GT.AND P0, PT, R14, 0x1b, PT ;  /* 0x0000001b0e00780c */ /* 0x000fe20003f04270 */
[----:B-1----:R1:W1:Y:S01]  /*10b0*/  SHFL.DOWN PT, R8, R2, 0x4, 0x1f ;  /* 0x08801f0002087f89 */ /* 0x00226200000e0000 */
[----:B------:R-:W-:Y:S01]  /*10c0*/  BSSY.RECONVERGENT B1, `(.L_x_491) ;  /* 0x000001d000017945 */ /* 0x000fe20003800200 */
[----:B---3--:R-:W-:Y:S02]  /*10d0*/  IMAD.MOV.U32 R11, RZ, RZ, R4 ;  /* 0x000000ffff0b7224 */ /* 0x008fe400078e0004 */
[----:B--2---:R2:W3:Y:S01]  /*10e0*/  SHFL.DOWN PT, R9, R3, 0x4, 0x1f ;  /* 0x08801f0003097f89 */ /* 0x0044e200000e0000 */
[----:B0-----:R-:W-:Y:S02]  /*10f0*/  IMAD.MOV.U32 R12, RZ, RZ, R10 ;  /* 0x000000ffff0c7224 */ /* 0x001fe400078e000a */
[----:B------:R-:W-:Y:S01]  /*1100*/  IMAD.MOV.U32 R6, RZ, RZ, R2 ;  /* 0x000000ffff067224 */ /* 0x000fe200078e0002 */
[----:B------:R2:W0:Y:S01]  /*1110*/  SHFL.DOWN PT, R13, R4, 0x4, 0x1f ;  /* 0x08801f00040d7f89 */ /* 0x00042200000e0000 */
[----:B------:R-:W-:-:S03]  /*1120*/  IMAD.MOV.U32 R7, RZ, RZ, R3 ;  /* 0x000000ffff077224 */ /* 0x000fc600078e0003 */
[----:B------:R2:W0:Y:S01]  /*1130*/  SHFL.DOWN PT, R15, R10, 0x4, 0x1f ;  /* 0x08801f000a0f7f89 */ /* 0x00042200000e0000 */
[----:B------:R-:W-:Y:S05]  /*1140*/  @P0 BRA `(.L_x_492) ;  /* 0x0000000000500947 */ /* 0x000fea0003800000 */
[----:B-1-3--:R-:W-:Y:S01]  /*1150*/  DSETP.GEU.AND P0, PT, R2, R8, PT ;  /* 0x000000080200722a */ /* 0x00afe20003f0e000 */
        /* <DEDUP_REMOVED lines=19> */
.L_x_492:
[----:B------:R-:W-:Y:S05]  /*1290*/  BSYNC.RECONVERGENT B1 ;  /* 0x0000000000017941 */ /* 0x000fea0003800200 */
.L_x_491:
[----:B------:R-:W-:Y:S01]  /*12a0*/  ISETP.GT.AND P0, PT, R14, 0x17, PT ;  /* 0x000000170e00780c */ /* 0x000fe20003f04270 */
[----:B-1----:R1:W1:Y:S01]  /*12b0*/  SHFL.DOWN PT, R8, R6, 0x8, 0x1f ;  /* 0x09001f0006087f89 */ /* 0x00226200000e0000 */
[----:B------:R-:W-:Y:S01]  /*12c0*/  BSSY.RECONVERGENT B1, `(.L_x_493) ;  /* 0x000001d000017945 */ /* 0x000fe20003800200 */
[----:B--2---:R-:W-:Y:S02]  /*12d0*/  IMAD.MOV.U32 R4, RZ, RZ, R11 ;  /* 0x000000ffff047224 */ /* 0x004fe400078e000b */
[----:B---3--:R2:W3:Y:S01]  /*12e0*/  SHFL.DOWN PT, R9, R7, 0x8, 0x1f ;  /* 0x09001f0007097f89 */ /* 0x0084e200000e0000 */
[----:B------:R-:W-:Y:S02]  /*12f0*/  IMAD.MOV.U32 R10, RZ, RZ, R12 ;  /* 0x000000ffff0a7224 */ /* 0x000fe400078e000c */
[----:B------:R-:W-:Y:S01]  /*1300*/  IMAD.MOV.U32 R2, RZ, RZ, R6 ;  /* 0x000000ffff027224 */ /* 0x000fe200078e0006 */
[----:B----4-:R2:W4:Y:S01]  /*1310*/  SHFL.DOWN PT, R16, R11, 0x8, 0x1f ;  /* 0x09001f000b107f89 */ /* 0x01052200000e0000 */
[----:B------:R-:W-:-:S03]  /*1320*/  IMAD.MOV.U32 R3, RZ, RZ, R7 ;  /* 0x000000ffff037224 */ /* 0x000fc600078e0007 */
[----:B0-----:R2:W0:Y:S01]  /*1330*/  SHFL.DOWN PT, R13, R12, 0x8, 0x1f ;  /* 0x09001f000c0d7f89 */ /* 0x00142200000e0000 */
[----:B------:R-:W-:Y:S05]  /*1340*/  @P0 BRA `(.L_x_494) ;  /* 0x0000000000500947 */ /* 0x000fea0003800000 */
[----:B-1-3--:R-:W-:Y:S01]  /*1350*/  DSETP.GEU.AND P0, PT, R6, R8, PT ;  /* 0x000000080600722a */ /* 0x00afe20003f0e000 */
        /* <DEDUP_REMOVED lines=19> */
.L_x_494:
[----:B------:R-:W-:Y:S05]  /*1490*/  BSYNC.RECONVERGENT B1 ;  /* 0x0000000000017941 */ /* 0x000fea0003800200 */
.L_x_493:
[----:B------:R-:W-:Y:S01]  /*14a0*/  ISETP.GT.AND P0, PT, R14, 0xf, PT ;  /* 0x0000000f0e00780c */ /* 0x000fe20003f04270 */
[----:B-1----:R1:W1:Y:S01]  /*14b0*/  SHFL.DOWN PT, R6, R2, 0x10, 0x1f ;  /* 0x0a001f0002067f89 */ /* 0x00226200000e0000 */
[----:B------:R-:W-:Y:S01]  /*14c0*/  BSSY.RECONVERGENT B1, `(.L_x_495) ;  /* 0x000001d000017945 */ /* 0x000fe20003800200 */
[----:B------:R-:W-:Y:S01]  /*14d0*/  MOV R17, R4 ;  /* 0x0000000400117202 */ /* 0x000fe20000000f00 */
[----:B------:R-:W-:Y:S01]  /*14e0*/  IMAD.MOV.U32 R19, RZ, RZ, R10 ;  /* 0x000000ffff137224 */ /* 0x000fe200078e000a */
[----:B--2---:R2:W1:Y:S01]  /*14f0*/  SHFL.DOWN PT, R7, R3, 0x10, 0x1f ;  /* 0x0a001f0003077f89 */ /* 0x00446200000e0000 */
[----:B------:R-:W-:Y:S02]  /*1500*/  IMAD.MOV.U32 R12, RZ, RZ, R2 ;  /* 0x000000ffff0c7224 */ /* 0x000fe400078e0002 */
[----:B0-----:R-:W-:Y:S01]  /*1510*/  IMAD.MOV.U32 R13, RZ, RZ, R3 ;  /* 0x000000ffff0d7224 */ /* 0x001fe200078e0003 */
[----:B---3--:R2:W0:Y:S04]  /*1520*/  SHFL.DOWN PT, R9, R4, 0x10, 0x1f ;  /* 0x0a001f0004097f89 */ /* 0x00842800000e0000 */
[----:B------:R2:W3:Y:S01]  /*1530*/  SHFL.DOWN PT, R11, R10, 0x10, 0x1f ;  /* 0x0a001f000a0b7f89 */ /* 0x0004e200000e0000 */
        /* <DEDUP_REMOVED lines=21> */
.L_x_496:
[----:B------:R-:W-:Y:S05]  /*1690*/  BSYNC.RECONVERGENT B1 ;  /* 0x0000000000017941 */ /* 0x000fea0003800200 */
.L_x_495:
[----:B------:R-:W-:Y:S01]  /*16a0*/  ISETP.NE.AND P0, PT, R14, RZ, PT ;  /* 0x000000ff0e00720c */ /* 0x000fe20003f05270 */
[----:B------:R-:W-:-:S12]  /*16b0*/  BSSY.RECONVERGENT B1, `(.L_x_497) ;  /* 0x000000b000017945 */ /* 0x000fd80003800200 */
[----:B------:R-:W-:Y:S05]  /*16c0*/  @P0 BRA `(.L_x_498) ;  /* 0x0000000000240947 */ /* 0x000fea0003800000 */
[----:B--2---:R-:W2:Y:S01]  /*16d0*/  S2R R4, SR_CgaCtaId ;  /* 0x0000000000047919 */ /* 0x004ea20000008800 */
[----:B------:R-:W-:Y:S01]  /*16e0*/  MOV R3, 0x400 ;  /* 0x0000040000037802 */ /* 0x000fe20000000f00 */
[----:B------:R-:W-:Y:S01]  /*16f0*/  IMAD.MOV.U32 R18, RZ, RZ, R17 ;  /* 0x000000ffff127224 */ /* 0x000fe200078e0011 */
[----:B-1----:R-:W-:-:S04]  /*1700*/  SHF.R.U32.HI R2, RZ, 0x1, R5 ;  /* 0x00000001ff027819 */ /* 0x002fc80000011605 */
[----:B------:R-:W-:Y:S02]  /*1710*/  LOP3.LUT R2, R2, 0x1f0, RZ, 0xc0, !PT ;  /* 0x000001f002027812 */ /* 0x000fe400078ec0ff */
[----:B--2---:R-:W-:-:S05]  /*1720*/  LEA R3, R4, R3, 0x18 ;  /* 0x0000000304037211 */ /* 0x004fca00078ec0ff */
[----:B------:R-:W-:-:S05]  /*1730*/  IMAD.IADD R3, R2, 0x1, R3 ;  /* 0x0000000102037824 */ /* 0x000fca00078e0203 */
[----:B------:R1:W-:Y:S04]  /*1740*/  STS.64 [R3+0x10], R18 ;  /* 0x0000101203007388 */ /* 0x0003e80000000a00 */
[----:B------:R1:W-:Y:S02]  /*1750*/  STS.64 [R3+0x8], R12 ;  /* 0x0000080c03007388 */ /* 0x0003e40000000a00 */
.L_x_498:
[----:B------:R-:W-:Y:S05]  /*1760*/  BSYNC.RECONVERGENT B1 ;  /* 0x0000000000017941 */ /* 0x000fea0003800200 */
.L_x_497:
        /* <DEDUP_REMOVED lines=8> */
[----:B0--3--:R-:W0:Y:S04]  /*17f0*/  LDS.128 R8, [R32+0x20] ;  /* 0x0000200020087984 */ /* 0x009e280000000c00 */
[----:B------:R2:W3:Y:S04]  /*1800*/  LDS.64 R2, [R32+0x80] ;  /* 0x0000800020027984 */ /* 0x0004e80000000a00 */
[----:B------:R2:W2:Y:S01]  /*1810*/  LDS.128 R4, [R32+0x30] ;  /* 0x0000300020047984 */ /* 0x0004a20000000c00 */
[----:B-1----:R-:W-:Y:S01]  /*1820*/  DSETP.GEU.AND P0, PT, R12, R14, PT ;  /* 0x0000000e0c00722a */ /* 0x002fe20003f0e000 */
[----:B------:R-:W-:-:S02]  /*1830*/  IMAD.MOV.U32 R28, RZ, RZ, R14 ;  /* 0x000000ffff1c7224 */ /* 0x000fc400078e000e */
[----:B------:R-:W-:Y:S02]  /*1840*/  IMAD.MOV.U32 R29, RZ, RZ, R15 ;  /* 0x000000ffff1d7224 */ /* 0x000fe400078e000f */
[----:B0-----:R-:W-:Y:S02]  /*1850*/  IMAD.MOV.U32 R30, RZ, RZ, R8 ;  /* 0x000000ffff1e7224 */ /* 0x001fe400078e0008 */
[----:B------:R-:W-:-:S07]  /*1860*/  IMAD.MOV.U32 R31, RZ, RZ, R9 ;  /* 0x000000ffff1f7224 */ /* 0x000fce00078e0009 */
[----:B--23--:R-:W-:Y:S05]  /*1870*/  @!P0 BRA `(.L_x_501) ;  /* 0x0000000000388947 */ /* 0x00cfea0003800000 */
        /* <DEDUP_REMOVED lines=14> */
.L_x_501:
[----:B------:R-:W-:Y:S05]  /*1960*/  BSYNC.RECONVERGENT B1 ;  /* 0x0000000000017941 */ /* 0x000fea0003800200 */
.L_x_500:
[----:B------:R0:W1:Y:S01]  /*1970*/  LDS.128 R12, [R32+0x40] ;  /* 0x00004000200c7984 */ /* 0x0000620000000c00 */
[----:B------:R-:W-:Y:S01]  /*1980*/  DSETP.GEU.AND P0, PT, R28, R10, PT ;  /* 0x0000000a1c00722a */ /* 0x000fe20003f0e000 */
[----:B------:R-:W-:Y:S01]  /*1990*/  BSSY.RECONVERGENT B1, `(.L_x_502) ;  /* 0x0000017000017945 */ /* 0x000fe20003800200 */
[----:B------:R-:W-:Y:S01]  /*19a0*/  IMAD.MOV.U32 R33, RZ, RZ, R4 ;  /* 0x000000ffff217224 */ /* 0x000fe200078e0004 */
[----:B----4-:R0:W2:Y:S01]  /*19b0*/  LDS.128 R16, [R32+0x50] ;  /* 0x0000500020107984 */ /* 0x0100a20000000c00 */
[----:B------:R-:W-:Y:S02]  /*19c0*/  IMAD.MOV.U32 R35, RZ, RZ, R5 ;  /* 0x000000ffff237224 */ /* 0x000fe400078e0005 */
[----:B------:R-:W-:Y:S01]  /*19d0*/  IMAD.MOV.U32 R8, RZ, RZ, R10 ;  /* 0x000000ffff087224 */ /* 0x000fe200078e000a */
[----:B------:R0:W3:Y:S01]  /*19e0*/  LDS.128 R20, [R32+0x60] ;  /* 0x0000600020147984 */ /* 0x0000e20000000c00 */
[----:B------:R-:W-:-:S03]  /*19f0*/  IMAD.MOV.U32 R9, RZ, RZ, R11 ;  /* 0x000000ffff097224 */ /* 0x000fc600078e000b */
[----:B------:R0:W4:Y:S03]  /*1a00*/  LDS.128 R24, [R32+0x70] ;  /* 0x0000700020187984 */ /* 0x0001260000000c00 */
[----:B------:R-:W-:Y:S05]  /*1a10*/  @!P0 BRA `(.L_x_503) ;  /* 0x0000000000388947 */ /* 0x000fea0003800000 */
        /* <DEDUP_REMOVED lines=14> */
.L_x_503:
[----:B------:R-:W-:Y:S05]  /*1b00*/  BSYNC.RECONVERGENT B1 ;  /* 0x0000000000017941 */ /* 0x000fea0003800200 */
.L_x_502:
        /* <DEDUP_REMOVED lines=21> */
.L_x_505:
[----:B------:R-:W-:Y:S05]  /*1c60*/  BSYNC.RECONVERGENT B1 ;  /* 0x0000000000017941 */ /* 0x000fea0003800200 */
.L_x_504:
[----:B------:R-:W-:Y:S01]  /*1c70*/  DSETP.GEU.AND P0, PT, R4, R14, PT ;  /* 0x0000000e0400722a */ /* 0x000fe20003f0e000 */
[----:B------:R-:W-:Y:S01]  /*1c80*/  BSSY.RECONVERGENT B1, `(.L_x_506) ;  /* 0x0000014000017945 */ /* 0x000fe20003800200 */
[----:B------:R-:W-:Y:S02]  /*1c90*/  IMAD.MOV.U32 R6, RZ, RZ, R14 ;  /* 0x000000ffff067224 */ /* 0x000fe400078e000e */
[----:B------:R-:W-:Y:S02]  /*1ca0*/  IMAD.MOV.U32 R7, RZ, RZ, R15 ;  /* 0x000000ffff077224 */ /* 0x000fe400078e000f */
[----:B--2---:R-:W-:Y:S02]  /*1cb0*/  IMAD.MOV.U32 R9, RZ, RZ, R16 ;  /* 0x000000ffff097224 */ /* 0x004fe400078e0010 */
        /* <DEDUP_REMOVED lines=16> */
.L_x_507:
[----:B------:R-:W-:Y:S05]  /*1dc0*/  BSYNC.RECONVERGENT B1 ;  /* 0x0000000000017941 */ /* 0x000fea0003800200 */
.L_x_506:
        /* <DEDUP_REMOVED lines=21> */
.L_x_509:
[----:B------:R-:W-:Y:S05]  /*1f20*/  BSYNC.RECONVERGENT B1 ;  /* 0x0000000000017941 */ /* 0x000fea0003800200 */
.L_x_508:
[----:B------:R-:W-:Y:S01]  /*1f30*/  DSETP.GEU.AND P0, PT, R4, R22, PT ;  /* 0x000000160400722a */ /* 0x000fe20003f0e000 */
[----:B------:R-:W-:Y:S01]  /*1f40*/  BSSY.RECONVERGENT B1, `(.L_x_510) ;  /* 0x0000014000017945 */ /* 0x000fe20003800200 */
[----:B------:R-:W-:Y:S02]  /*1f50*/  IMAD.MOV.U32 R6, RZ, RZ, R22 ;  /* 0x000000ffff067224 */ /* 0x000fe400078e0016 */
[----:B------:R-:W-:Y:S02]  /*1f60*/  IMAD.MOV.U32 R7, RZ, RZ, R23 ;  /* 0x000000ffff077224 */ /* 0x000fe400078e0017 */
[----:B----4-:R-:W-:Y:S02]  /*1f70*/  IMAD.MOV.U32 R9, RZ, RZ, R24 ;  /* 0x000000ffff097224 */ /* 0x010fe400078e0018 */
        /* <DEDUP_REMOVED lines=16> */
.L_x_511:
[----:B------:R-:W-:Y:S05]  /*2080*/  BSYNC.RECONVERGENT B1 ;  /* 0x0000000000017941 */ /* 0x000fea0003800200 */
.L_x_510:
        /* <DEDUP_REMOVED lines=21> */
.L_x_486:
[----:B------:R-:W0:Y:S01]  /*21e0*/  S2R R6, SR_LANEID ;  /* 0x0000000000067919 */ /* 0x000e220000000000 */
[----:B------:R-:W-:Y:S01]  /*21f0*/  LOP3.LUT R7, R5, 0x3e0, RZ, 0xc0, !PT ;  /* 0x000003e005077812 */ /* 0x000fe200078ec0ff */
[----:B------:R-:W-:Y:S01]  /*2200*/  BSSY.RECONVERGENT B1, `(.L_x_512) ;  /* 0x0000024000017945 */ /* 0x000fe20003800200 */
[----:B------:R-:W-:Y:S01]  /*2210*/  IMAD.MOV.U32 R18, RZ, RZ, R9 ;  /* 0x000000ffff127224 */ /* 0x000fe200078e0009 */
[----:B-----5:R-:W-:Y:S01]  /*2220*/  MOV R10, R2 ;  /* 0x00000002000a7202 */ /* 0x020fe20000000f00 */
[----:B------:R-:W-:Y:S02]  /*2230*/  IMAD.MOV.U32 R20, RZ, RZ, R8 ;  /* 0x000000ffff147224 */ /* 0x000fe400078e0008 */
[----:B------:R-:W-:Y:S01]  /*2240*/  VIADD R11, R7, 0x20 ;  /* 0x00000020070b7836 */ /* 0x000fe20000000000 */
[----:B------:R-:W-:-:S04]  /*2250*/  LOP3.LUT R7, RZ, R7, RZ, 0x33, !PT ;  /* 0x00000007ff077212 */ /* 0x000fc800078e33ff */
[----:B------:R-:W-:Y:S01]  /*2260*/  ISETP.GT.AND P0, PT, R11, R4, PT ;  /* 0x000000040b00720c */ /* 0x000fe20003f04270 */
[----:B------:R-:W-:Y:S02]  /*2270*/  IMAD.IADD R7, R4, 0x1, R7 ;  /* 0x0000000104077824 */ /* 0x000fe400078e0207 */
        /* <DEDUP_REMOVED lines=28> */
.L_x_513:
[----:B------:R-:W-:Y:S05]  /*2440*/  BSYNC.RECONVERGENT B1 ;  /* 0x0000000000017941 */ /* 0x000fea0003800200 */
.L_x_512:
[----:B------:R-:W-:Y:S01]  /*2450*/  VIADD R2, R6, 0x2 ;  /* 0x0000000206027836 */ /* 0x000fe20000000000 */
[----:B------:R1:W1:Y:S01]  /*2460*/  SHFL.DOWN PT, R8, R10, 0x2, R7 ;  /* 0x084000000a087989 */ /* 0x00026200000e0007 */
[----:B------:R-:W-:Y:S01]  /*2470*/  BSSY.RECONVERGENT B1, `(.L_x_514) ;  /* 0x000001e000017945 */ /* 0x000fe20003800200 */
[----:B----4-:R-:W-:Y:S02]  /*2480*/  IMAD.MOV.U32 R14, RZ, RZ, R18 ;  /* 0x000000ffff0e7224 */ /* 0x010fe400078e0012 */
[----:B------:R-:W-:Y:S01]  /*2490*/  ISETP.GT.AND P0, PT, R2, R7, PT ;  /* 0x000000070200720c */ /* 0x000fe20003f04270 */
[----:B------:R4:W1:Y:S01]  /*24a0*/  SHFL.DOWN PT, R9, R11, 0x2, R7 ;  /* 0x084000000b097989 */ /* 0x00086200000e0007 */
[----:B------:R-:W-:Y:S02]  /*24b0*/  IMAD.MOV.U32 R16, RZ, RZ, R20 ;  /* 0x000000ffff107224 */ /* 0x000fe400078e0014 */
[----:B------:R-:W-:Y:S01]  /*24c0*/  IMAD.MOV.U32 R2, RZ, RZ, R10 ;  /* 0x000000ffff027224 */ /* 0x000fe200078e000a */
[----:B---3--:R4:W3:Y:S01]  /*24d0*/  SHFL.DOWN PT, R13, R18, 0x2, R7 ;  /* 0x08400000120d7989 */ /* 0x0088e200000e0007 */
[----:B------:R-:W-:-:S03]  /*24e0*/  IMAD.MOV.U32 R3, RZ, RZ, R11 ;  /* 0x000000ffff037224 */ /* 0x000fc600078e000b */
[----:B0-----:R4:W0:Y:S04]  /*24f0*/  SHFL.DOWN PT, R15, R20, 0x2, R7 ;  /* 0x08400000140f7989 */ /* 0x00182800000e0007 */
        /* <DEDUP_REMOVED lines=21> */
.L_x_515:
[----:B------:R-:W-:Y:S05]  /*2650*/  BSYNC.RECONVERGENT B1 ;  /* 0x0000000000017941 */ /* 0x000fea0003800200 */
.L_x_514:
        /* <DEDUP_REMOVED lines=32> */
.L_x_517:
[----:B------:R-:W-:Y:S05]  /*2860*/  BSYNC.RECONVERGENT B1 ;  /* 0x0000000000017941 */ /* 0x000fea0003800200 */
.L_x_516:
[----:B-1----:R-:W-:Y:S01]  /*2870*/  VIADD R2, R6, 0x8 ;  /* 0x0000000806027836 */ /* 0x002fe20000000000 */
[----:B------:R1:W1:Y:S01]  /*2880*/  SHFL.DOWN PT, R10, R8, 0x8, R7 ;  /* 0x09000000080a7989 */ /* 0x00026200000e0007 */
[----:B------:R-:W-:Y:S01]  /*2890*/  BSSY.RECONVERGENT B1, `(.L_x_518) ;  /* 0x000001e000017945 */ /* 0x000fe20003800200 */
[----:B--2---:R-:W-:Y:S01]  /*28a0*/  MOV R14, R12 ;  /* 0x0000000c000e7202 */ /* 0x004fe20000000f00 */
[----:B------:R-:W-:Y:S01]  /*28b0*/  IMAD.MOV.U32 R16, RZ, RZ, R18 ;  /* 0x000000ffff107224 */ /* 0x000fe200078e0012 */
[----:B------:R-:W-:Y:S01]  /*28c0*/  ISETP.GT.AND P0, PT, R2, R7, PT ;  /* 0x000000070200720c */ /* 0x000fe20003f04270 */
[----:B----4-:R2:W4:Y:S01]  /*28d0*/  SHFL.DOWN PT, R11, R9, 0x8, R7 ;  /* 0x09000000090b7989 */ /* 0x01052200000e0007 */
[----:B------:R-:W-:Y:S02]  /*28e0*/  IMAD.MOV.U32 R2, RZ, RZ, R8 ;  /* 0x000000ffff027224 */ /* 0x000fe400078e0008 */
[----:B------:R-:W-:Y:S01]  /*28f0*/  IMAD.MOV.U32 R3, RZ, RZ, R9 ;  /* 0x000000ffff037224 */ /* 0x000fe200078e0009 */
[----:B---3--:R2:W3:Y:S04]  /*2900*/  SHFL.DOWN PT, R13, R12, 0x8, R7 ;  /* 0x090000000c0d7989 */ /* 0x0084e800000e0007 */
        /* <DEDUP_REMOVED lines=22> */
.L_x_519:
[----:B------:R-:W-:Y:S05]  /*2a70*/  BSYNC.RECONVERGENT B1 ;  /* 0x0000000000017941 */ /* 0x000fea0003800200 */
.L_x_518:
[----:B-1----:R-:W-:Y:S01]  /*2a80*/  VIADD R10, R6, 0x10 ;  /* 0x00000010060a7836 */ /* 0x002fe20000000000 */
[----:B------:R1:W1:Y:S01]  /*2a90*/  SHFL.DOWN PT, R8, R2, 0x10, R7 ;  /* 0x0a00000002087989 */ /* 0x00026200000e0007 */
[----:B------:R-:W-:Y:S01]  /*2aa0*/  BSSY.RECONVERGENT B1, `(.L_x_520) ;  /* 0x000001e000017945 */ /* 0x000fe20003800200 */
[----:B------:R-:W-:Y:S02]  /*2ab0*/  IMAD.MOV.U32 R17, RZ, RZ, R14 ;  /* 0x000000ffff117224 */ /* 0x000fe400078e000e */
[----:B------:R-:W-:Y:S01]  /*2ac0*/  ISETP.GT.AND P0, PT, R10, R7, PT ;  /* 0x000000070a00720c */ /* 0x000fe20003f04270 */
[----:B--2---:R2:W1:Y:S01]  /*2ad0*/  SHFL.DOWN PT, R9, R3, 0x10, R7 ;  /* 0x0a00000003097989 */ /* 0x00446200000e0007 */
[----:B------:R-:W-:Y:S02]  /*2ae0*/  IMAD.MOV.U32 R19, RZ, RZ, R16 ;  /* 0x000000ffff137224 */ /* 0x000fe400078e0010 */
[----:B------:R-:W-:Y:S01]  /*2af0*/  IMAD.MOV.U32 R12, RZ, RZ, R2 ;  /* 0x000000ffff0c7224 */ /* 0x000fe200078e0002 */
[----:B----4-:R2:W4:Y:S01]  /*2b00*/  SHFL.DOWN PT, R11, R14, 0x10, R7 ;  /* 0x0a0000000e0b7989 */ /* 0x01052200000e0007 */
[----:B---3--:R-:W-:-:S03]  /*2b10*/  IMAD.MOV.U32 R13, RZ, RZ, R3 ;  /* 0x000000ffff0d7224 */ /* 0x008fc600078e0003 */
[----:B0-----:R2:W0:Y:S04]  /*2b20*/  SHFL.DOWN PT, R15, R16, 0x10, R7 ;  /* 0x0a000000100f7989 */ /* 0x00142800000e0007 */
        /* <DEDUP_REMOVED lines=21> */
.L_x_521:
[----:B------:R-:W-:Y:S05]  /*2c80*/  BSYNC.RECONVERGENT B1 ;  /* 0x0000000000017941 */ /* 0x000fea0003800200 */
.L_x_520:
[----:B------:R-:W-:Y:S01]  /*2c90*/  ISETP.NE.AND P0, PT, R6, RZ, PT ;  /* 0x000000ff0600720c */ /* 0x000fe20003f05270 */
[----:B------:R-:W-:-:S12]  /*2ca0*/  BSSY.RECONVERGENT B1, `(.L_x_522) ;  /* 0x000000b000017945 */ /* 0x000fd80003800200 */
[----:B------:R-:W-:Y:S05]  /*2cb0*/  @P0 BRA `(.L_x_523) ;  /* 0x0000000000240947 */ /* 0x000fea0003800000 */
[----:B------:R-:W3:Y:S01]  /*2cc0*/  S2R R6, SR_CgaCtaId ;  /* 0x0000000000067919 */ /* 0x000ee20000008800 */
[----:B--2---:R-:W-:Y:S01]  /*2cd0*/  MOV R3, 0x400 ;  /* 0x0000040000037802 */ /* 0x004fe20000000f00 */
[----:B------:R-:W-:Y:S01]  /*2ce0*/  IMAD.MOV.U32 R18, RZ, RZ, R17 ;  /* 0x000000ffff127224 */ /* 0x000fe200078e0011 */
[----:B-1----:R-:W-:-:S04]  /*2cf0*/  SHF.R.U32.HI R2, RZ, 0x1, R5 ;  /* 0x00000001ff027819 */ /* 0x002fc80000011605 */
[----:B------:R-:W-:Y:S02]  /*2d00*/  LOP3.LUT R2, R2, 0x1f0, RZ, 0xc0, !PT ;  /* 0x000001f002027812 */ /* 0x000fe400078ec0ff */
[----:B---3--:R-:W-:-:S05]  /*2d10*/  LEA R3, R6, R3, 0x18 ;  /* 0x0000000306037211 */ /* 0x008fca00078ec0ff */
[----:B------:R-:W-:-:S05]  /*2d20*/  IMAD.IADD R3, R2, 0x1, R3 ;  /* 0x0000000102037824 */ /* 0x000fca00078e0203 */
[----:B------:R3:W-:Y:S04]  /*2d30*/  STS.64 [R3+0x10], R18 ;  /* 0x0000101203007388 */ /* 0x0007e80000000a00 */
[----:B------:R3:W-:Y:S02]  /*2d40*/  STS.64 [R3+0x8], R12 ;  /* 0x0000080c03007388 */ /* 0x0007e40000000a00 */
.L_x_523:
[----:B------:R-:W-:Y:S05]  /*2d50*/  BSYNC.RECONVERGENT B1 ;  /* 0x0000000000017941 */ /* 0x000fea0003800200 */
.L_x_522:
[----:B------:R-:W-:Y:S01]  /*2d60*/  BAR.SYNC.DEFER_BLOCKING 0x0 ;  /* 0x0000000000007b1d */ /* 0x000fe20000010000 */
[----:B------:R-:W-:-:S13]  /*2d70*/  ISETP.NE.AND P1, PT, R5, RZ, PT ;  /* 0x000000ff0500720c */ /* 0x000fda0003f25270 */
[----:B------:R-:W-:Y:S05]  /*2d80*/  @P1 BRA `(.L_x_499) ;  /* 0x0000003800601947 */ /* 0x000fea0003800000 */
[----:B------:R-:W-:Y:S01]  /*2d90*/  ISETP.GE.AND P0, PT, R4, 0x21, PT ;  /* 0x000000210400780c */ /* 0x000fe20003f06270 */
[----:B----4-:R-:W-:Y:S02]  /*2da0*/  IMAD.MOV.U32 R11, RZ, RZ, R17 ;  /* 0x000000ffff0b7224 */ /* 0x010fe400078e0011 */
[----:B--2---:R-:W-:Y:S02]  /*2db0*/  IMAD.MOV.U32 R14, RZ, RZ, R19 ;  /* 0x000000ffff0e7224 */ /* 0x004fe400078e0013 */
[----:B-1----:R-:W-:Y:S02]  /*2dc0*/  IMAD.MOV.U32 R2, RZ, RZ, R12 ;  /* 0x000000ffff027224 */ /* 0x002fe400078e000c */
[----:B---3--:R-:W-:-:S06]  /*2dd0*/  IMAD.MOV.U32 R3, RZ, RZ, R13 ;  /* 0x000000ffff037224 */ /* 0x008fcc00078e000d */
[----:B------:R-:W-:Y:S05]  /*2de0*/  @!P0 BRA `(.L_x_524) ;  /* 0x00000000006c8947 */ /* 0x000fea0003800000 */
[----:B------:R-:W1:Y:S01]  /*2df0*/  S2UR UR5, SR_CgaCtaId ;  /* 0x00000000000579c3 */ /* 0x000e620000008800 */
[----:B------:R-:W-:Y:S01]  /*2e00*/  UMOV UR4, 0x400 ;  /* 0x0000040000047882 */ /* 0x000fe20000000000 */
[----:B------:R-:W-:Y:S01]  /*2e10*/  BSSY.RECONVERGENT B1, `(.L_x_524) ;  /* 0x0000018000017945 */ /* 0x000fe20003800200 */
[----:B-1----:R-:W-:-:S09]  /*2e20*/  ULEA UR4, UR5, UR4, 0x18 ;  /* 0x0000000405047291 */ /* 0x002fd2000f8ec0ff */
[----:B------:R-:W1:Y:S04]  /*2e30*/  LDS.64 R6, [UR4+0x18] ;  /* 0x00001804ff067984 */ /* 0x000e680008000a00 */
[----:B------:R-:W2:Y:S01]  /*2e40*/  LDS.64 R8, [UR4+0x20] ;  /* 0x00002004ff087984 */ /* 0x000ea20008000a00 */
[----:B-1----:R-:W-:Y:S01]  /*2e50*/  DSETP.GEU.AND P0, PT, R12, R6, PT ;  /* 0x000000060c00722a */ /* 0x002fe20003f0e000 */
[----:B------:R-:W-:Y:S02]  /*2e60*/  IMAD.MOV.U32 R2, RZ, RZ, R6 ;  /* 0x000000ffff027224 */ /* 0x000fe400078e0006 */
[----:B------:R-:W-:Y:S02]  /*2e70*/  IMAD.MOV.U32 R3, RZ, RZ, R7 ;  /* 0x000000ffff037224 */ /* 0x000fe400078e0007 */
[----:B--2---:R-:W-:-:S02]  /*2e80*/  IMAD.MOV.U32 R11, RZ, RZ, R8 ;  /* 0x000000ffff0b7224 */ /* 0x004fc400078e0008 */
        /* <DEDUP_REMOVED lines=16> */
.L_x_525:
[----:B------:R-:W-:Y:S05]  /*2f90*/  BSYNC.RECONVERGENT B1 ;  /* 0x0000000000017941 */ /* 0x000fea0003800200 */
.L_x_524:
[----:B------:R-:W-:Y:S01]  /*2fa0*/  ISETP.GE.AND P0, PT, R4, 0x41, PT ;  /* 0x000000410400780c */ /* 0x000fe20003f06270 */
[----:B------:R-:W-:Y:S02]  /*2fb0*/  IMAD.MOV.U32 R5, RZ, RZ, R11 ;  /* 0x000000ffff057224 */ /* 0x000fe400078e000b */
[----:B------:R-:W-:Y:S02]  /*2fc0*/  IMAD.MOV.U32 R10, RZ, RZ, R14 ;  /* 0x000000ffff0a7224 */ /* 0x000fe400078e000e */
[----:B------:R-:W-:Y:S02]  /*2fd0*/  IMAD.MOV.U32 R6, RZ, RZ, R2 ;  /* 0x000000ffff067224 */ /* 0x000fe400078e0002 */
[----:B------:R-:W-:-:S06]  /*2fe0*/  IMAD.MOV.U32 R7, RZ, RZ, R3 ;  /* 0x000000ffff077224 */ /* 0x000fcc00078e0003 */
        /* <DEDUP_REMOVED lines=27> */
.L_x_527:
[----:B------:R-:W-:Y:S05]  /*31a0*/  BSYNC.RECONVERGENT B1 ;  /* 0x0000000000017941 */ /* 0x000fea0003800200 */
.L_x_526:
        /* <DEDUP_REMOVED lines=11> */
[----:B0-----:R-:W0:Y:S01]  /*3260*/  LDS.64 R14, [UR4+0x40] ;  /* 0x00004004ff0e7984 */ /* 0x001e220008000a00 */
[----:B-1----:R-:W-:Y:S01]  /*3270*/  DSETP.GEU.AND P0, PT, R6, R8, PT ;  /* 0x000000080600722a */ /* 0x002fe20003f0e000 */
[----:B------:R-:W-:Y:S02]  /*3280*/  IMAD.MOV.U32 R2, RZ, RZ, R8 ;  /* 0x000000ffff027224 */ /* 0x000fe400078e0008 */
[----:B------:R-:W-:Y:S02]  /*3290*/  IMAD.MOV.U32 R3, RZ, RZ, R9 ;  /* 0x000000ffff037224 */ /* 0x000fe400078e0009 */
[----:B0-----:R-:W-:-:S02]  /*32a0*/  IMAD.MOV.U32 R11, RZ, RZ, R14 ;  /* 0x000000ffff0b7224 */ /* 0x001fc400078e000e */
        /* <DEDUP_REMOVED lines=16> */
.L_x_529:
[----:B------:R-:W-:Y:S05]  /*33b0*/  BSYNC.RECONVERGENT B1 ;  /* 0x0000000000017941 */ /* 0x000fea0003800200 */
.L_x_528:
        /* <DEDUP_REMOVED lines=32> */
.L_x_531:
[----:B------:R-:W-:Y:S05]  /*35c0*/  BSYNC.RECONVERGENT B1 ;  /* 0x0000000000017941 */ /* 0x000fea0003800200 */
.L_x_530:
        /* <DEDUP_REMOVED lines=32> */
.L_x_533:
[----:B------:R-:W-:Y:S05]  /*37d0*/  BSYNC.RECONVERGENT B1 ;  /* 0x0000000000017941 */ /* 0x000fea0003800200 */
.L_x_532:
        /* <DEDUP_REMOVED lines=32> */
.L_x_535:
[----:B------:R-:W-:Y:S05]  /*39e0*/  BSYNC.RECONVERGENT B1 ;  /* 0x0000000000017941 */ /* 0x000fea0003800200 */
.L_x_534:
[----:B------:R-:W-:Y:S01]  /*39f0*/  ISETP.GE.AND P0, PT, R4, 0xe1, PT ;  /* 0x000000e10400780c */ /* 0x000fe20003f06270 */
[----:B------:R-:W-:Y:S02]  /*3a00*/  IMAD.MOV.U32 R17, RZ, RZ, R5 ;  /* 0x000000ffff117224 */ /* 0x000fe400078e0005 */
[----:B------:R-:W-:Y:S02]  /*3a10*/  IMAD.MOV.U32 R19, RZ, RZ, R10 ;  /* 0x000000ffff137224 */ /* 0x000fe400078e000a */
[----:B------:R-:W-:Y:S02]  /*3a20*/  IMAD.MOV.U32 R12, RZ, RZ, R6 ;  /* 0x000000ffff0c7224 */ /* 0x000fe400078e0006 */
[----:B------:R-:W-:-:S06]  /*3a30*/  IMAD.MOV.U32 R13, RZ, RZ, R7 ;  /* 0x000000ffff0d7224 */ /* 0x000fcc00078e0007 */
[----:B------:R-:W-:Y:S05]  /*3a40*/  @!P0 BRA `(.L_x_499) ;  /* 0x0000002c00308947 */ /* 0x000fea0003800000 */
[----:B------:R-:W1:Y:S01]  /*3a50*/  S2UR UR5, SR_CgaCtaId ;  /* 0x00000000000579c3 */ /* 0x000e620000008800 */
[----:B------:R-:W-:Y:S02]  /*3a60*/  UMOV UR4, 0x400 ;  /* 0x0000040000047882 */ /* 0x000fe40000000000 */
        /* <DEDUP_REMOVED lines=24> */
.L_x_467:
[----:B------:R-:W0:Y:S01]  /*3bf0*/  S2R R4, SR_TID.X ;  /* 0x0000000000047919 */ /* 0x000e220000002100 */
[----:B------:R-:W1:Y:S01]  /*3c00*/  LDCU.128 UR12, c[0x0][0x380] ;  /* 0x00007000ff0c77ac */ /* 0x000e620008000c00 */
[----:B------:R-:W-:Y:S02]  /*3c10*/  SHF.R.S32.HI R5, RZ, 0x1f, R6 ;  /* 0x0000001fff057819 */ /* 0x000fe40000011406 */
[----:B0-----:R-:W-:-:S04]  /*3c20*/  IADD3 R2, P0, PT, R6, R4, RZ ;  /* 0x0000000406027210 */ /* 0x001fc80007f1e0ff */
[----:B-1----:R-:W-:Y:S02]  /*3c30*/  LEA R8, P1, R2, UR12, 0x3 ;  /* 0x0000000c02087c11 */ /* 0x002fe4000f8218ff */
[----:B------:R-:W-:-:S04]  /*3c40*/  IADD3.X R3, PT, PT, RZ, R5, RZ, P0, !PT ;  /* 0x00000005ff037210 */ /* 0x000fc800007fe4ff */
[----:B------:R-:W-:-:S05]  /*3c50*/  LEA.HI.X R9, R2, UR13, R3, 0x3, P1 ;  /* 0x0000000d02097c11 */ /* 0x000fca00088f1c03 */
[----:B------:R-:W2:Y:S04]  /*3c60*/  LDG.E.64 R10, desc[UR10][R8.64] ;  /* 0x0000000a080a7981 */ /* 0x000ea8000c1e1b00 */
[----:B------:R-:W2:Y:S04]  /*3c70*/  LDG.E.64 R12, desc[UR10][R8.64+0x800] ;  /* 0x0008000a080c7981 */ /* 0x000ea8000c1e1b00 */
[----:B------:R-:W3:Y:S04]  /*3c80*/  LDG.E.64 R14, desc[UR10][R8.64+0x1000] ;  /* 0x0010000a080e7981 */ /* 0x000ee8000c1e1b00 */
[----:B------:R-:W4:Y:S04]  /*3c90*/  LDG.E.64 R16, desc[UR10][R8.64+0x1800] ;  /* 0x0018000a08107981 */ /* 0x000f28000c1e1b00 */
[----:B------:R0:W5:Y:S01]  /*3ca0*/  LDG.E.64 R2, desc[UR10][R8.64+0x2000] ;  /* 0x0020000a08027981 */ /* 0x000162000c1e1b00 */
[----:B------:R-:W-:Y:S01]  /*3cb0*/  BSSY.RECONVERGENT B1, `(.L_x_536) ;  /* 0x000001f000017945 */ /* 0x000fe20003800200 */
[----:B------:R-:W-:-:S02]  /*3cc0*/  ISETP.LE.AND P1, PT, R7, UR6, PT ;  /* 0x0000000607007c0c */ /* 0x000fc4000bf23270 */
[C---:B0-----:R-:W-:Y:S01]  /*3cd0*/  LOP3.LUT R8, R4.reuse, 0x400, RZ, 0xfc, !PT ;  /* 0x0000040004087812 */ /* 0x041fe200078efcff */
[----:B------:R-:W-:Y:S01]  /*3ce0*/  VIADD R9, R4, 0x200 ;  /* 0x0000020004097836 */ /* 0x000fe20000000000 */
[----:B--2---:R-:W-:-:S06]  /*3cf0*/  DSETP.GEU.AND P3, PT, R10, R12, PT ;  /* 0x0000000c0a00722a */ /* 0x004fcc0003f6e000 */
[----:B------:R-:W-:Y:S02]  /*3d00*/  FSEL R10, R10, R12, P3 ;  /* 0x0000000c0a0a7208 */ /* 0x000fe40001800000 */
[----:B------:R-:W-:Y:S02]  /*3d10*/  FSEL R11, R11, R13, P3 ;  /* 0x0000000d0b0b7208 */ /* 0x000fe40001800000 */
[----:B------:R-:W-:-:S04]  /*3d20*/  IADD3 R12, P5, PT, R6, UR14, RZ ;  /* 0x0000000e060c7c10 */ /* 0x000fc8000ffbe0ff */
[----:B---3--:R-:W-:Y:S01]  /*3d30*/  DSETP.GEU.AND P4, PT, R10, R14, PT ;  /* 0x0000000e0a00722a */ /* 0x008fe20003f8e000 */
[----:B------:R-:W-:Y:S02]  /*3d40*/  IADD3.X R13, PT, PT, R5, UR15, RZ, P5, !PT ;  /* 0x0000000f050d7c10 */ /* 0x000fe4000affe4ff */
[----:B------:R-:W-:-:S03]  /*3d50*/  IADD3 R6, P5, PT, R8, R12, RZ ;  /* 0x0000000c08067210 */ /* 0x000fc60007fbe0ff */
[----:B------:R-:W-:Y:S02]  /*3d60*/  FSEL R10, R10, R14, P4 ;  /* 0x0000000e0a0a7208 */ /* 0x000fe40002000000 */
[----:B------:R-:W-:Y:S01]  /*3d70*/  FSEL R11, R11, R15, P4 ;  /* 0x0000000f0b0b7208 */ /* 0x000fe20002000000 */
[----:B------:R-:W-:Y:S02]  /*3d80*/  VIADD R15, R4, 0x100 ;  /* 0x00000100040f7836 */ /* 0x000fe40000000000 */
[----:B------:R-:W-:-:S03]  /*3d90*/  IMAD.X R5, RZ, RZ, R13, P5 ;  /* 0x000000ffff057224 */ /* 0x000fc600028e060d */
[----:B----4-:R-:W-:Y:S01]  /*3da0*/  DSETP.GEU.AND P2, PT, R10, R16, PT ;  /* 0x000000100a00722a */ /* 0x010fe20003f4e000 */
[----:B------:R-:W-:-:S05]  /*3db0*/  @P4 SEL R9, R4, R15, P3 ;  /* 0x0000000f04094207 */ /* 0x000fca0001800000 */
[----:B------:R-:W-:Y:S02]  /*3dc0*/  FSEL R10, R10, R16, P2 ;  /* 0x000000100a0a7208 */ /* 0x000fe40001000000 */
[----:B------:R-:W-:-:S06]  /*3dd0*/  FSEL R11, R11, R17, P2 ;  /* 0x000000110b0b7208 */ /* 0x000fcc0001000000 */
[----:B-----5:R-:W-:Y:S01]  /*3de0*/  DSETP.GEU.AND P0, PT, R10, R2, PT ;  /* 0x000000020a00722a */ /* 0x020fe20003f0e000 */
[----:B------:R-:W-:-:S13]  /*3df0*/  @!P2 VIADD R9, R4, 0x300 ;  /* 0x000003000409a836 */ /* 0x000fda0000000000 */
        /* <DEDUP_REMOVED lines=10> */
.L_x_537:
[----:B------:R-:W-:Y:S05]  /*3ea0*/  BSYNC.RECONVERGENT B1 ;  /* 0x0000000000017941 */ /* 0x000fea0003800200 */
.L_x_536:
        /* <DEDUP_REMOVED lines=12> */
[----:B------:R-:W-:-:S05]  /*3f70*/  IMAD.MOV.U32 R11, RZ, RZ, 0x500 ;  /* 0x00000500ff0b7424 */ /* 0x000fca00078e00ff */
[----:B------:R-:W2:Y:S01]  /*3f80*/  ATOMG.E.ADD.STRONG.GPU PT, R10, desc[UR10][R8.64], R11 ;  /* 0x8000000b080a79a8 */ /* 0x000ea200081ef10a */
[----:B------:R-:W0:Y:S01]  /*3f90*/  S2UR UR5, SR_CgaCtaId ;  /* 0x00000000000579c3 */ /* 0x000e220000008800 */
[----:B------:R-:W-:Y:S02]  /*3fa0*/  UMOV UR4, 0x400 ;  /* 0x0000040000047882 */ /* 0x000fe40000000000 */
[----:B0-----:R-:W-:Y:S01]  /*3fb0*/  ULEA UR4, UR5, UR4, 0x18 ;  /* 0x0000000405047291 */ /* 0x001fe2000f8ec0ff */
[----:B--2---:R-:W-:-:S08]  /*3fc0*/  VIADD R10, R10, UR6 ;  /* 0x000000060a0a7c36 */ /* 0x004fd00008000000 */
[----:B------:R0:W-:Y:S03]  /*3fd0*/  STS [UR4+0x98], R10 ;  /* 0x0000980aff007988 */ /* 0x0001e60008000804 */
.L_x_540:
[----:B------:R-:W-:Y:S05]  /*3fe0*/  BSYNC.RECONVERGENT B1 ;  /* 0x0000000000017941 */ /* 0x000fea0003800200 */
.L_x_539:
[----:B------:R-:W1:Y:S08]  /*3ff0*/  S2UR UR5, SR_CgaCtaId ;  /* 0x00000000000579c3 */ /* 0x000e700000008800 */
[----:B------:R-:W-:Y:S06]  /*4000*/  BAR.SYNC.DEFER_BLOCKING 0x0 ;  /* 0x0000000000007b1d */ /* 0x000fec0000010000 */
[----:B------:R-:W-:-:S02]  /*4010*/  UMOV UR4, 0x400 ;  /* 0x0000040000047882 */ /* 0x000fc40000000000 */
[----:B-1----:R-:W-:-:S06]  /*4020*/  ULEA UR4, UR5, UR4, 0x18 ;  /* 0x0000000405047291 */ /* 0x002fcc000f8ec0ff */
[----:B------:R-:W-:-:S05]  /*4030*/  IMAD.U32 R11, RZ, RZ, UR4 ;  /* 0x00000004ff0b7e24 */ /* 0x000fca000f8e00ff */
[----:B0-----:R-:W0:Y:S02]  /*4040*/  LDS R10, [R11+0x98] ;  /* 0x000098000b0a7984 */ /* 0x001e240000000800 */
[----:B0-----:R-:W-:-:S05]  /*4050*/  VIADD R12, R10, 0x500 ;  /* 0x000005000a0c7836 */ /* 0x001fca0000000000 */
[----:B------:R-:W-:-:S13]  /*4060*/  ISETP.GT.AND P0, PT, R12, R7, PT ;  /* 0x000000070c00720c */ /* 0x000fda0003f04270 */
[----:B------:R-:W-:Y:S05]  /*4070*/  @P0 BRA `(.L_x_541) ;  /* 0x0000000400980947 */ /* 0x000fea0003800000 */
[----:B------:R-:W-:Y:S01]  /*4080*/  BSSY.RECONVERGENT B1, `(.L_x_541) ;  /* 0x0000065000017945 */ /* 0x000fe20003800200 */
[----:B------:R-:W-:Y:S01]  /*4090*/  IMAD.MOV.U32 R20, RZ, RZ, R2 ;  /* 0x000000ffff147224 */ /* 0x000fe200078e0002 */
[----:B------:R-:W0:Y:S01]  /*40a0*/  LDCU UR7, c[0x0][0x398] ;  /* 0x00007300ff0777ac */ /* 0x000e220008000800 */
[----:B------:R-:W-:Y:S01]  /*40b0*/  IMAD.MOV.U32 R21, RZ, RZ, R3 ;  /* 0x000000ffff157224 */ /* 0x000fe200078e0003 */
[----:B------:R-:W1:Y:S06]  /*40c0*/  LDCU.128 UR12, c[0x0][0x380] ;  /* 0x00007000ff0c77ac */ /* 0x000e6c0008000c00 */
.L_x_544:
[----:B------:R-:W-:Y:S02]  /*40d0*/  SHF.R.S32.HI R2, RZ, 0x1f, R10 ;  /* 0x0000001fff027819 */ /* 0x000fe4000001140a */
[----:B------:R-:W-:-:S05]  /*40e0*/  IADD3 R7, P0, PT, R4, R10, RZ ;  /* 0x0000000a04077210 */ /* 0x000fca0007f1e0ff */
[----:B------:R-:W-:Y:S01]  /*40f0*/  IMAD.X R24, RZ, RZ, R2, P0 ;  /* 0x000000ffff187224 */ /* 0x000fe200000e0602 */
[----:B-1----:R-:W-:-:S04]  /*4100*/  LEA R22, P0, R7, UR12, 0x3 ;  /* 0x0000000c07167c11 */ /* 0x002fc8000f8018ff */
[----:B------:R-:W-:-:S05]  /*4110*/  LEA.HI.X R23, R7, UR13, R24, 0x3, P0 ;  /* 0x0000000d07177c11 */ /* 0x000fca00080f1c18 */
[----:B------:R-:W2:Y:S04]  /*4120*/  LDG.E.64 R18, desc[UR10][R22.64] ;  /* 0x0000000a16127981 */ /* 0x000ea8000c1e1b00 */
[----:B------:R-:W3:Y:S04]  /*4130*/  LDG.E.64 R16, desc[UR10][R22.64+0x800] ;  /* 0x0008000a16107981 */ /* 0x000ee8000c1e1b00 */
[----:B------:R-:W4:Y:S04]  /*4140*/  LDG.E.64 R14, desc[UR10][R22.64+0x1000] ;  /* 0x0010000a160e7981 */ /* 0x000f28000c1e1b00 */
[----:B------:R-:W4:Y:S01]  /*4150*/  LDG.E.64 R12, desc[UR10][R22.64+0x1800] ;  /* 0x0018000a160c7981 */ /* 0x000f22000c1e1b00 */
[----:B------:R-:W-:Y:S01]  /*4160*/  IADD3 R25, P0, PT, R7, UR14, RZ ;  /* 0x0000000e07197c10 */ /* 0x000fe2000ff1e0ff */
[----:B------:R-:W-:Y:S02]  /*4170*/  BSSY.RECONVERGENT B2, `(.L_x_542) ;  /* 0x000003d000027945 */ /* 0x000fe40003800200 */
[----:B------:R1:W5:Y:S01]  /*4180*/  LDG.E.64 R2, desc[UR10][R22.64+0x2000] ;  /* 0x0020000a16027981 */ /* 0x000362000c1e1b00 */
[----:B------:R-:W-:Y:S01]  /*4190*/  IADD3.X R24, PT, PT, R24, UR15, RZ, P0, !PT ;  /* 0x0000000f18187c10 */ /* 0x000fe200087fe4ff */
[----:B------:R-:W-:Y:S06]  /*41a0*/  BAR.SYNC.DEFER_BLOCKING 0x0 ;  /* 0x0000000000007b1d */ /* 0x000fec0000010000 */
[----:B--2---:R-:W-:-:S14]  /*41b0*/  DSETP.GEU.AND P1, PT, R20, R18, PT ;  /* 0x000000121400722a */ /* 0x004fdc0003f2e000 */
[----:B------:R-:W-:-:S04]  /*41c0*/  @P1 ISETP.GE.U32.AND P0, PT, R6, R25, PT ;  /* 0x000000190600120c */ /* 0x000fc80003f06070 */
[----:B------:R-:W-:-:S13]  /*41d0*/  @P1 ISETP.GE.AND.EX P0, PT, R5, R24, PT, P0 ;  /* 0x000000180500120c */ /* 0x000fda0003f06300 */
[----:B------:R-:W-:-:S06]  /*41e0*/  @P1 DSETP.LT.OR P0, PT, R18, R20, !P0 ;  /* 0x000000141200122a */ /* 0x000fcc0004701400 */
[----:B------:R-:W-:Y:S02]  /*41f0*/  @P1 FSEL R7, R20, R18, P0 ;  /* 0x0000001214071208 */ /* 0x000fe40000000000 */
[----:B------:R-:W-:Y:S01]  /*4200*/  @P1 FSEL R20, R21, R19, P0 ;  /* 0x0000001315141208 */ /* 0x000fe20000000000 */
[----:B------:R-:W-:Y:S01]  /*4210*/  IMAD.MOV.U32 R21, RZ, RZ, R24 ;  /* 0x000000ffff157224 */ /* 0x000fe200078e0018 */
[----:B------:R-:W-:Y:S01]  /*4220*/  @P1 SEL R21, R5, R24, P0 ;  /* 0x0000001805151207 */ /* 0x000fe20000000000 */
[----:B------:R-:W-:Y:S01]  /*4230*/  @P1 IMAD.MOV.U32 R18, RZ, RZ, R7 ;  /* 0x000000ffff121224 */ /* 0x000fe200078e0007 */
[----:B------:R-:W-:Y:S01]  /*4240*/  IADD3 R7, P3, PT, R25, 0x100, RZ ;  /* 0x0000010019077810 */ /* 0x000fe20007f7e0ff */
[----:B------:R-:W-:Y:S02]  /*4250*/  @P1 IMAD.MOV.U32 R19, RZ, RZ, R20 ;  /* 0x000000ffff131224 */ /* 0x000fe400078e0014 */
[----:B------:R-:W-:Y:S01]  /*4260*/  IMAD.MOV.U32 R20, RZ, RZ, R25 ;  /* 0x000000ffff147224 */ /* 0x000fe200078e0019 */
[----:B------:R-:W-:Y:S01]  /*4270*/  @P1 SEL R20, R6, R25, P0 ;  /* 0x0000001906141207 */ /* 0x000fe20000000000 */
[----:B------:R-:W-:-:S02]  /*4280*/  IMAD.X R6, RZ, RZ, R24, P3 ;  /* 0x000000ffff067224 */ /* 0x000fc400018e0618 */
[----:B---3--:R-:W-:-:S14]  /*4290*/  DSETP.GEU.AND P2, PT, R18, R16, PT ;  /* 0x000000101200722a */ /* 0x008fdc0003f4e000 */
        /* <DEDUP_REMOVED lines=9> */
[----:B------:R-:W-:Y:S02]  /*4330*/  IADD3 R18, P3, PT, R25, 0x200, RZ ;  /* 0x0000020019127810 */ /* 0x000fe40007f7e0ff */
[----:B------:R-:W-:-:S03]  /*4340*/  SHF.R.S32.HI R21, RZ, 0x1f, R10 ;  /* 0x0000001fff157819 */ /* 0x000fc6000001140a */
[----:B----4-:R-:W-:Y:S01]  /*4350*/  DSETP.GEU.AND P1, PT, R16, R14, PT ;  /* 0x0000000e1000722a */ /* 0x010fe20003f2e000 */
[----:B------:R-:W-:Y:S01]  /*4360*/  IMAD.X R19, RZ, RZ, R24, P3 ;  /* 0x000000ffff137224 */ /* 0x000fe200018e0618 */
[----:B------:R-:W-:-:S04]  /*4370*/  IADD3 R20, P3, P4, R4, UR14, R10 ;  /* 0x0000000e04147c10 */ /* 0x000fc8000fc7e00a */
[----:B------:R-:W-:-:S08]  /*4380*/  IADD3.X R21, PT, PT, RZ, UR15, R21, P3, P4 ;  /* 0x0000000fff157c10 */ /* 0x000fd00009fe8415 */
[----:B------:R-:W-:-:S04]  /*4390*/  @P1 ISETP.GE.U32.AND P0, PT, R7, R18, PT ;  /* 0x000000120700120c */ /* 0x000fc80003f06070 */
[----:B------:R-:W-:-:S13]  /*43a0*/  @P1 ISETP.GE.AND.EX P0, PT, R6, R19, PT, P0 ;  /* 0x000000130600120c */ /* 0x000fda0003f06300 */
[----:B------:R-:W-:-:S06]  /*43b0*/  @P1 DSETP.LT.OR P0, PT, R14, R16, !P0 ;  /* 0x000000100e00122a */ /* 0x000fcc0004701400 */
[----:B------:R-:W-:Y:S02]  /*43c0*/  @P1 FSEL R5, R16, R14, P0 ;  /* 0x0000000e10051208 */ /* 0x000fe40000000000 */
[----:B------:R-:W-:Y:S02]  /*43d0*/  @P1 FSEL R16, R17, R15, P0 ;  /* 0x0000000f11101208 */ /* 0x000fe40000000000 */
[----:B------:R-:W-:Y:S01]  /*43e0*/  IADD3 R17, P3, PT, R20, 0x300, RZ ;  /* 0x0000030014117810 */ /* 0x000fe20007f7e0ff */
[----:B------:R-:W-:Y:S01]  /*43f0*/  @P1 IMAD.MOV.U32 R14, RZ, RZ, R5 ;  /* 0x000000ffff0e1224 */ /* 0x000fe200078e0005 */
[----:B------:R-:W-:Y:S01]  /*4400*/  @P1 SEL R18, R7, R18, P0 ;  /* 0x0000001207121207 */ /* 0x000fe20000000000 */
[----:B------:R-:W-:Y:S01]  /*4410*/  @P1 IMAD.MOV.U32 R15, RZ, RZ, R16 ;  /* 0x000000ffff0f1224 */ /* 0x000fe200078e0010 */
[----:B------:R-:W-:Y:S01]  /*4420*/  @P1 SEL R19, R6, R19, P0 ;  /* 0x0000001306131207 */ /* 0x000fe20000000000 */
[----:B------:R-:W-:Y:S01]  /*4430*/  IMAD.X R16, RZ, RZ, R21, P3 ;  /* 0x000000ffff107224 */ /* 0x000fe200018e0615 */
[----:B------:R-:W-:-:S03]  /*4440*/  ISETP.NE.AND P1, PT, R4, RZ, PT ;  /* 0x000000ff0400720c */ /* 0x000fc60003f25270 */
[----:B------:R-:W-:-:S14]  /*4450*/  DSETP.GEU.AND P2, PT, R14, R12, PT ;  /* 0x0000000c0e00722a */ /* 0x000fdc0003f4e000 */
[----:B------:R-:W-:-:S04]  /*4460*/  @P2 ISETP.GE.U32.AND P0, PT, R18, R17, PT ;  /* 0x000000111200220c */ /* 0x000fc80003f06070 */
[----:B------:R-:W-:-:S13]  /*4470*/  @P2 ISETP.GE.AND.EX P0, PT, R19, R16, PT, P0 ;  /* 0x000000101300220c */ /* 0x000fda0003f06300 */
[----:B------:R-:W-:-:S06]  /*4480*/  @P2 DSETP.LT.OR P0, PT, R12, R14, !P0 ;  /* 0x0000000e0c00222a */ /* 0x000fcc0004701400 */
[----:B------:R-:W-:Y:S02]  /*4490*/  @P2 FSEL R7, R14, R12, P0 ;  /* 0x0000000c0e072208 */ /* 0x000fe40000000000 */
[----:B------:R-:W-:Y:S01]  /*44a0*/  @P2 FSEL R14, R15, R13, P0 ;  /* 0x0000000d0f0e2208 */ /* 0x000fe20000000000 */
[----:B-1----:R-:W-:Y:S06]  /*44b0*/  @P1 BRA `(.L_x_543) ;  /* 0x0000000000201947 */ /* 0x002fec0003800000 */
[----:B------:R-:W-:-:S06]  /*44c0*/  IMAD.MOV.U32 R5, RZ, RZ, 0x500 ;  /* 0x00000500ff057424 */ /* 0x000fcc00078e00ff */
[----:B------:R-:W2:Y:S01]  /*44d0*/  ATOMG.E.ADD.STRONG.GPU PT, R5, desc[UR10][R8.64], R5 ;  /* 0x80000005080579a8 */ /* 0x000ea200081ef10a */
[----:B------:R-:W1:Y:S01]  /*44e0*/  S2UR UR5, SR_CgaCtaId ;  /* 0x00000000000579c3 */ /* 0x000e620000008800 */
[----:B------:R-:W-:Y:S02]  /*44f0*/  UMOV UR4, 0x400 ;  /* 0x0000040000047882 */ /* 0x000fe40000000000 */
[----:B-1----:R-:W-:-:S06]  /*4500*/  ULEA UR4, UR5, UR4, 0x18 ;  /* 0x0000000405047291 */ /* 0x002fcc000f8ec0ff */
[----:B------:R-:W-:Y:S02]  /*4510*/  IMAD.U32 R11, RZ, RZ, UR4 ;  /* 0x00000004ff0b7e24 */ /* 0x000fe4000f8e00ff */
[----:B--2---:R-:W-:-:S05]  /*4520*/  VIADD R6, R5, UR6 ;  /* 0x0000000605067c36 */ /* 0x004fca0008000000 */
[----:B------:R1:W-:Y:S02]  /*4530*/  STS [R11+0x98], R6 ;  /* 0x000098060b007388 */ /* 0x0003e40000000800 */
.L_x_543:
[----:B0-----:R-:W-:Y:S05]  /*4540*/  BSYNC.RECONVERGENT B2 ;  /* 0x0000000000027941 */ /* 0x001fea0003800200 */
.L_x_542:
[----:B------:R-:W-:Y:S01]  /*4550*/  BAR.SYNC.DEFER_BLOCKING 0x0 ;  /* 0x0000000000007b1d */ /* 0x000fe20000010000 */
[----:B------:R-:W-:Y:S01]  /*4560*/  @P2 IMAD.MOV.U32 R12, RZ, RZ, R7 ;  /* 0x000000ffff0c2224 */ /* 0x000fe200078e0007 */
[----:B-1----:R-:W-:Y:S01]  /*4570*/  IADD3 R6, P3, PT, R20, 0x400, RZ ;  /* 0x0000040014067810 */ /* 0x002fe20007f7e0ff */
[----:B------:R-:W-:Y:S01]  /*4580*/  @P2 IMAD.MOV.U32 R13, RZ, RZ, R14 ;  /* 0x000000ffff0d2224 */ /* 0x000fe200078e000e */
[----:B------:R-:W-:Y:S01]  /*4590*/  @P2 SEL R17, R18, R17, P0 ;  /* 0x0000001112112207 */ /* 0x000fe20000000000 */
[----:B------:R-:W-:Y:S01]  /*45a0*/  IMAD.U32 R7, RZ, RZ, UR7 ;  /* 0x00000007ff077e24 */ /* 0x000fe2000f8e00ff */
[----:B------:R-:W-:Y:S01]  /*45b0*/  @P2 SEL R16, R19, R16, P0 ;  /* 0x0000001013102207 */ /* 0x000fe20000000000 */
[----:B------:R-:W-:Y:S02]  /*45c0*/  IMAD.X R5, RZ, RZ, R21, P3 ;  /* 0x000000ffff057224 */ /* 0x000fe400018e0615 */
[----:B-----5:R-:W-:-:S14]  /*45d0*/  DSETP.GEU.AND P1, PT, R12, R2, PT ;  /* 0x000000020c00722a */ /* 0x020fdc0003f2e000 */
[----:B------:R-:W-:Y:S01]  /*45e0*/  @P1 ISETP.GE.U32.AND P0, PT, R17, R6, PT ;  /* 0x000000061100120c */ /* 0x000fe20003f06070 */
[----:B------:R-:W0:Y:S03]  /*45f0*/  LDS R10, [R11+0x98] ;  /* 0x000098000b0a7984 */ /* 0x000e260000000800 */
[----:B------:R-:W-:-:S13]  /*4600*/  @P1 ISETP.GE.AND.EX P0, PT, R16, R5, PT, P0 ;  /* 0x000000051000120c */ /* 0x000fda0003f06300 */
[----:B------:R-:W-:-:S06]  /*4610*/  @P1 DSETP.LT.OR P0, PT, R2, R12, !P0 ;  /* 0x0000000c0200122a */ /* 0x000fcc0004701400 */
[----:B------:R-:W-:Y:S02]  /*4620*/  @P1 FSEL R14, R12, R2, P0 ;  /* 0x000000020c0e1208 */ /* 0x000fe40000000000 */
[----:B------:R-:W-:Y:S02]  /*4630*/  @P1 FSEL R13, R13, R3, P0 ;  /* 0x000000030d0d1208 */ /* 0x000fe40000000000 */
[----:B------:R-:W-:Y:S01]  /*4640*/  @P1 SEL R6, R17, R6, P0 ;  /* 0x0000000611061207 */ /* 0x000fe20000000000 */
[----:B------:R-:W-:Y:S01]  /*4650*/  @P1 IMAD.MOV.U32 R2, RZ, RZ, R14 ;  /* 0x000000ffff021224 */ /* 0x000fe200078e000e */
[----:B------:R-:W-:Y:S01]  /*4660*/  @P1 SEL R5, R16, R5, P0 ;  /* 0x0000000510051207 */ /* 0x000fe20000000000 */
[----:B------:R-:W-:-:S03]  /*4670*/  @P1 IMAD.MOV.U32 R3, RZ, RZ, R13 ;  /* 0x000000ffff031224 */ /* 0x000fc600078e000d */
[----:B------:R-:W-:Y:S01]  /*4680*/  MOV R20, R2 ;  /* 0x0000000200147202 */ /* 0x000fe20000000f00 */
[----:B------:R-:W-:Y:S02]  /*4690*/  IMAD.MOV.U32 R21, RZ, RZ, R3 ;  /* 0x000000ffff157224 */ /* 0x000fe400078e0003 */
[----:B0-----:R-:W-:-:S05]  /*46a0*/  VIADD R12, R10, 0x500 ;  /* 0x000005000a0c7836 */ /* 0x001fca0000000000 */
[----:B------:R-:W-:-:S13]  /*46b0*/  ISETP.GT.AND P0, PT, R12, R7, PT ;  /* 0x000000070c00720c */ /* 0x000fda0003f04270 */
[----:B------:R-:W-:Y:S05]  /*46c0*/  @!P0 BRA `(.L_x_544) ;  /* 0xfffffff800808947 */ /* 0x000fea000383ffff */
[----:B------:R-:W-:Y:S05]  /*46d0*/  BSYNC.RECONVERGENT B1 ;  /* 0x0000000000017941 */ /* 0x000fea0003800200 */
.L_x_541:
[----:B------:R-:W-:Y:S01]  /*46e0*/  ISETP.GE.AND P0, PT, R10, R7, PT ;  /* 0x000000070a00720c */ /* 0x000fe20003f06270 */
[----:B------:R-:W0:Y:S01]  /*46f0*/  LDCU.64 UR6, c[0x0][0x388] ;  /* 0x00007100ff0677ac */ /* 0x000e220008000a00 */
[----:B------:R-:W-:Y:S01]  /*4700*/  BSSY.RECONVERGENT B1, `(.L_x_538) ;  /* 0x00000ac000017945 */ /* 0x000fe20003800200 */
[----:B------:R-:W1:Y:S10]  /*4710*/  LDCU.64 UR4, c[0x0][0x388] ;  /* 0x00007100ff0477ac */ /* 0x000e740008000a00 */
        /* <DEDUP_REMOVED lines=11> */
[----:B------:R-:W2:Y:S01]  /*47d0*/  LDC.64 R12, c[0x0][0x380] ;  /* 0x0000e000ff0c7b82 */ /* 0x000ea20000000a00 */
[----:B------:R-:W-:Y:S01]  /*47e0*/  LEA.HI R7, R18, 0x1, RZ, 0x18 ;  /* 0x0000000112077811 */ /* 0x000fe200078fc0ff */
[----:B------:R-:W-:-:S03]  /*47f0*/  IMAD.IADD R11, R4, 0x1, R10 ;  /* 0x00000001040b7824 */ /* 0x000fc600078e020a */
[----:B------:R-:W-:Y:S01]  /*4800*/  LOP3.LUT R8, R7, 0x3, RZ, 0xc0, !PT ;  /* 0x0000000307087812 */ /* 0x000fe200078ec0ff */
[----:B------:R-:W-:-:S04]  /*4810*/  IMAD.MOV.U32 R7, RZ, RZ, R4 ;  /* 0x000000ffff077224 */ /* 0x000fc800078e0004 */
[----:B------:R-:W-:-:S07]  /*4820*/  IMAD.MOV R8, RZ, RZ, -R8 ;  /* 0x000000ffff087224 */ /* 0x000fce00078e0a08 */
.L_x_550:
[----:B--2---:R-:W-:-:S06]  /*4830*/  IMAD.WIDE R14, R11, 0x8, R12 ;  /* 0x000000080b0e7825 */ /* 0x004fcc00078e020c */
[----:B------:R-:W2:Y:S01]  /*4840*/  LDG.E.64 R14, desc[UR10][R14.64] ;  /* 0x0000000a0e0e7981 */ /* 0x000ea2000c1e1b00 */
[C---:B-1----:R-:W-:Y:S01]  /*4850*/  IADD3 R19, P1, PT, R11.reuse, UR4, RZ ;  /* 0x000000040b137c10 */ /* 0x042fe2000ff3e0ff */
[----:B------:R-:W-:Y:S01]  /*4860*/  VIADD R8, R8, 0x1 ;  /* 0x0000000108087836 */ /* 0x000fe20000000000 */
[----:B------:R-:W-:Y:S01]  /*4870*/  BSSY.RECONVERGENT B3, `(.L_x_548) ;  /* 0x000001b000037945 */ /* 0x000fe20003800200 */
[----:B------:R-:W-:Y:S01]  /*4880*/  IMAD.MOV.U32 R22, RZ, RZ, R6 ;  /* 0x000000ffff167224 */ /* 0x000fe200078e0006 */
[----:B------:R-:W-:Y:S01]  /*4890*/  LEA.HI.X.SX32 R20, R11, UR5, 0x1, P1 ;  /* 0x000000050b147c11 */ /* 0x000fe200088f0eff */
[----:B------:R-:W-:Y:S01]  /*48a0*/  IMAD.MOV.U32 R21, RZ, RZ, R5 ;  /* 0x000000ffff157224 */ /* 0x000fe200078e0005 */
[----:B------:R-:W-:Y:S01]  /*48b0*/  ISETP.NE.AND P2, PT, R8, RZ, PT ;  /* 0x000000ff0800720c */ /* 0x000fe20003f45270 */
[----:B------:R-:W-:Y:S02]  /*48c0*/  IMAD.MOV.U32 R16, RZ, RZ, R2 ;  /* 0x000000ffff107224 */ /* 0x000fe400078e0002 */
        /* <DEDUP_REMOVED lines=21> */
.L_x_549:
[----:B0-----:R-:W-:Y:S05]  /*4a20*/  BSYNC.RECONVERGENT B3 ;  /* 0x0000000000037941 */ /* 0x001fea0003800200 */
.L_x_548:
[----:B------:R-:W-:Y:S02]  /*4a30*/  VIADD R7, R7, 0x100 ;  /* 0x0000010007077836 */ /* 0x000fe40000000000 */
[----:B------:R-:W-:Y:S01]  /*4a40*/  VIADD R11, R11, 0x100 ;  /* 0x000001000b0b7836 */ /* 0x000fe20000000000 */
[----:B------:R-:W-:Y:S06]  /*4a50*/  @P2 BRA `(.L_x_550) ;  /* 0xfffffffc00742947 */ /* 0x000fec000383ffff */
.L_x_547:
[----:B01----:R-:W-:Y:S05]  /*4a60*/  BSYNC.RECONVERGENT B2 ;  /* 0x0000000000027941 */ /* 0x003fea0003800200 */
.L_x_546:
        /* <DEDUP_REMOVED lines=9> */
.L_x_559:
[----:B------:R-:W-:-:S05]  /*4b00*/  IMAD.WIDE R24, R23, 0x8, R10 ;  /* 0x0000000817187825 */ /* 0x000fca00078e020a */
[----:B------:R-:W2:Y:S04]  /*4b10*/  LDG.E.64 R20, desc[UR10][R24.64+-0x1000] ;  /* 0xfff0000a18147981 */ /* 0x000ea8000c1e1b00 */
[----:B------:R0:W5:Y:S04]  /*4b20*/  LDG.E.64 R16, desc[UR10][R24.64+-0x800] ;  /* 0xfff8000a18107981 */ /* 0x000168000c1e1b00 */
        /* <DEDUP_REMOVED lines=25> */
.L_x_552:
[----:B------:R-:W-:Y:S05]  /*4cc0*/  BSYNC.RECONVERGENT B2 ;  /* 0x0000000000027941 */ /* 0x000fea0003800200 */
.L_x_551:
[----:B-----5:R-:W-:Y:S01]  /*4cd0*/  DSETP.GEU.AND P0, PT, R18, R16, PT ;  /* 0x000000101200722a */ /* 0x020fe20003f0e000 */
[C---:B------:R-:W-:Y:S01]  /*4ce0*/  IADD3 R21, P1, PT, R27.reuse, UR6, RZ ;  /* 0x000000061b157c10 */ /* 0x040fe2000ff3e0ff */
[----:B------:R-:W-:Y:S01]  /*4cf0*/  BSSY.RECONVERGENT B2, `(.L_x_553) ;  /* 0x0000015000027945 */ /* 0x000fe20003800200 */
[----:B------:R-:W-:Y:S01]  /*4d00*/  MOV R2, R16 ;  /* 0x0000001000027202 */ /* 0x000fe20000000f00 */
[----:B------:R-:W-:Y:S01]  /*4d10*/  IMAD.MOV.U32 R3, RZ, RZ, R17 ;  /* 0x000000ffff037224 */ /* 0x000fe200078e0011 */
[----:B------:R-:W-:Y:S01]  /*4d20*/  LEA.HI.X.SX32 R25, R27, UR7, 0x1, P1 ;  /* 0x000000071b197c11 */ /* 0x000fe200088f0eff */
[----:B------:R-:W-:-:S04]  /*4d30*/  IMAD.MOV.U32 R5, RZ, RZ, R21 ;  /* 0x000000ffff057224 */ /* 0x000fc800078e0015 */
        /* <DEDUP_REMOVED lines=16> */
.L_x_554:
[----:B------:R-:W-:Y:S05]  /*4e40*/  BSYNC.RECONVERGENT B2 ;  /* 0x0000000000027941 */ /* 0x000fea0003800200 */
.L_x_553:
        /* <DEDUP_REMOVED lines=24> */
.L_x_556:
[----:B------:R-:W-:Y:S05]  /*4fd0*/  BSYNC.RECONVERGENT B2 ;  /* 0x0000000000027941 */ /* 0x000fea0003800200 */
.L_x_555:
        /* <DEDUP_REMOVED lines=22> */
.L_x_558:
[----:B------:R-:W-:Y:S05]  /*5140*/  BSYNC.RECONVERGENT B2 ;  /* 0x0000000000027941 */ /* 0x000fea0003800200 */
.L_x_557:
[----:B------:R-:W-:Y:S02]  /*5150*/  VIADD R7, R7, 0x400 ;  /* 0x0000040007077836 */ /* 0x000fe40000000000 */
[----:B------:R-:W-:Y:S02]  /*5160*/  VIADD R27, R27, 0x400 ;  /* 0x000004001b1b7836 */ /* 0x000fe40000000000 */
[----:B------:R-:W-:Y:S01]  /*5170*/  VIADD R26, R26, 0x400 ;  /* 0x000004001a1a7836 */ /* 0x000fe20000000000 */
[----:B------:R-:W-:Y:S01]  /*5180*/  ISETP.GE.AND P0, PT, R7, R9, PT ;  /* 0x000000090700720c */ /* 0x000fe20003f06270 */
[----:B------:R-:W-:Y:S02]  /*5190*/  VIADD R22, R22, 0x400 ;  /* 0x0000040016167836 */ /* 0x000fe40000000000 */
[----:B------:R-:W-:-:S10]  /*51a0*/  VIADD R23, R23, 0x400 ;  /* 0x0000040017177836 */ /* 0x000fd40000000000 */
[----:B------:R-:W-:Y:S05]  /*51b0*/  @!P0 BRA `(.L_x_559) ;  /* 0xfffffff800508947 */ /* 0x000fea000383ffff */
.L_x_545:
[----:B01----:R-:W-:Y:S05]  /*51c0*/  BSYNC.RECONVERGENT B1 ;  /* 0x0000000000017941 */ /* 0x003fea0003800200 */
.L_x_538:
        /* <DEDUP_REMOVED lines=32> */
.L_x_561:
[----:B------:R-:W-:Y:S05]  /*53d0*/  BSYNC.RECONVERGENT B1 ;  /* 0x0000000000017941 */ /* 0x000fea0003800200 */
.L_x_560:
        /* <DEDUP_REMOVED lines=31> */
.L_x_563:
[----:B------:R-:W-:Y:S05]  /*55d0*/  BSYNC.RECONVERGENT B1 ;  /* 0x0000000000017941 */ /* 0x000fea0003800200 */
.L_x_562:
[----:B------:R-:W-:Y:S01]  /*55e0*/  ISETP.GT.AND P0, PT, R14, 0x1b, PT ;  /* 0x0000001b0e00780c */ /* 0x000fe20003f04270 */
[----:B0-----:R0:W0:Y:S01]  /*55f0*/  SHFL.DOWN PT, R8, R2, 0x4, 0x1f ;  /* 0x08801f0002087f89 */ /* 0x00102200000e0000 */
[----:B------:R-:W-:Y:S01]  /*5600*/  BSSY.RECONVERGENT B1, `(.L_x_564) ;  /* 0x000001d000017945 */ /* 0x000fe20003800200 */
[----:B---3--:R-:W-:Y:S02]  /*5610*/  IMAD.MOV.U32 R11, RZ, RZ, R5 ;  /* 0x000000ffff0b7224 */ /* 0x008fe400078e0005 */
[----:B------:R3:W0:Y:S01]  /*5620*/  SHFL.DOWN PT, R9, R3, 0x4, 0x1f ;  /* 0x08801f0003097f89 */ /* 0x00062200000e0000 */
[----:B------:R-:W-:Y:S02]  /*5630*/  IMAD.MOV.U32 R12, RZ, RZ, R10 ;  /* 0x000000ffff0c7224 */ /* 0x000fe400078e000a */
[----:B-1----:R-:W-:Y:S01]  /*5640*/  IMAD.MOV.U32 R6, RZ, RZ, R2 ;  /* 0x000000ffff067224 */ /* 0x002fe200078e0002 */
[----:B----4-:R3:W1:Y:S01]  /*5650*/  SHFL.DOWN PT, R16, R5, 0x4, 0x1f ;  /* 0x08801f0005107f89 */ /* 0x01066200000e0000 */
[----:B--2---:R-:W-:-:S03]  /*5660*/  IMAD.MOV.U32 R7, RZ, RZ, R3 ;  /* 0x000000ffff077224 */ /* 0x004fc600078e0003 */
[----:B------:R3:W2:Y:S01]  /*5670*/  SHFL.DOWN PT, R13, R10, 0x4, 0x1f ;  /* 0x08801f000a0d7f89 */ /* 0x0006a200000e0000 */
[----:B------:R-:W-:Y:S05]  /*5680*/  @P0 BRA `(.L_x_565) ;  /* 0x0000000000500947 */ /* 0x000fea0003800000 */
[----:B0-----:R-:W-:Y:S01]  /*5690*/  DSETP.GEU.AND P0, PT, R2, R8, PT ;  /* 0x000000080200722a */ /* 0x001fe20003f0e000 */
[----:B-1----:R-:W-:Y:S02]  /*56a0*/  IMAD.MOV.U32 R11, RZ, RZ, R16 ;  /* 0x000000ffff0b7224 */ /* 0x002fe400078e0010 */
        /* <DEDUP_REMOVED lines=18> */
.L_x_565:
[----:B------:R-:W-:Y:S05]  /*57d0*/  BSYNC.RECONVERGENT B1 ;  /* 0x0000000000017941 */ /* 0x000fea0003800200 */
.L_x_564:
[----:B------:R-:W-:Y:S01]  /*57e0*/  ISETP.GT.AND P0, PT, R14, 0x17, PT ;  /* 0x000000170e00780c */ /* 0x000fe20003f04270 */
[----:B0-----:R0:W4:Y:S01]  /*57f0*/  SHFL.DOWN PT, R8, R6, 0x8, 0x1f ;  /* 0x09001f0006087f89 */ /* 0x00112200000e0000 */
[----:B------:R-:W-:Y:S01]  /*5800*/  BSSY.RECONVERGENT B1, `(.L_x_566) ;  /* 0x000001d000017945 */ /* 0x000fe20003800200 */
[----:B---3--:R-:W-:Y:S02]  /*5810*/  IMAD.MOV.U32 R5, RZ, RZ, R11 ;  /* 0x000000ffff057224 */ /* 0x008fe400078e000b */
[----:B------:R0:W3:Y:S01]  /*5820*/  SHFL.DOWN PT, R9, R7, 0x8, 0x1f ;  /* 0x09001f0007097f89 */ /* 0x0000e200000e0000 */
[----:B------:R-:W-:Y:S02]  /*5830*/  IMAD.MOV.U32 R10, RZ, RZ, R12 ;  /* 0x000000ffff0a7224 */ /* 0x000fe400078e000c */
[----:B------:R-:W-:Y:S01]  /*5840*/  IMAD.MOV.U32 R2, RZ, RZ, R6 ;  /* 0x000000ffff027224 */ /* 0x000fe200078e0006 */
[----:B-1----:R0:W1:Y:S01]  /*5850*/  SHFL.DOWN PT, R16, R11, 0x8, 0x1f ;  /* 0x09001f000b107f89 */ /* 0x00206200000e0000 */
[----:B------:R-:W-:-:S03]  /*5860*/  IMAD.MOV.U32 R3, RZ, RZ, R7 ;  /* 0x000000ffff037224 */ /* 0x000fc600078e0007 */
[----:B--2---:R0:W2:Y:S01]  /*5870*/  SHFL.DOWN PT, R13, R12, 0x8, 0x1f ;  /* 0x09001f000c0d7f89 */ /* 0x0040a200000e0000 */
[----:B------:R-:W-:Y:S05]  /*5880*/  @P0 BRA `(.L_x_567) ;  /* 0x0000000000500947 */ /* 0x000fea0003800000 */
[----:B---34-:R-:W-:Y:S01]  /*5890*/  DSETP.GEU.AND P0, PT, R6, R8, PT ;  /* 0x000000080600722a */ /* 0x018fe20003f0e000 */
[----:B-1----:R-:W-:Y:S02]  /*58a0*/  IMAD.MOV.U32 R5, RZ, RZ, R16 ;  /* 0x000000ffff057224 */ /* 0x002fe400078e0010 */
[----:B--2---:R-:W-:Y:S02]  /*58b0*/  IMAD.MOV.U32 R10, RZ, RZ, R13 ;  /* 0x000000ffff0a7224 */ /* 0x004fe400078e000d */
        /* <DEDUP_REMOVED lines=17> */
.L_x_567:
[----:B------:R-:W-:Y:S05]  /*59d0*/  BSYNC.RECONVERGENT B1 ;  /* 0x0000000000017941 */ /* 0x000fea0003800200 */
.L_x_566:
[----:B------:R-:W-:Y:S01]  /*59e0*/  ISETP.GT.AND P0, PT, R14, 0xf, PT ;  /* 0x0000000f0e00780c */ /* 0x000fe20003f04270 */
[----:B0-----:R0:W0:Y:S01]  /*59f0*/  SHFL.DOWN PT, R6, R2, 0x10, 0x1f ;  /* 0x0a001f0002067f89 */ /* 0x00102200000e0000 */
[----:B------:R-:W-:Y:S01]  /*5a00*/  BSSY.RECONVERGENT B1, `(.L_x_568) ;  /* 0x000001d000017945 */ /* 0x000fe20003800200 */
[----:B------:R-:W-:Y:S02]  /*5a10*/  IMAD.MOV.U32 R17, RZ, RZ, R5 ;  /* 0x000000ffff117224 */ /* 0x000fe400078e0005 */
[----:B------:R0:W0:Y:S01]  /*5a20*/  SHFL.DOWN PT, R7, R3, 0x10, 0x1f ;  /* 0x0a001f0003077f89 */ /* 0x00002200000e0000 */
[----:B------:R-:W-:Y:S02]  /*5a30*/  IMAD.MOV.U32 R19, RZ, RZ, R10 ;  /* 0x000000ffff137224 */ /* 0x000fe400078e000a */
[----:B------:R-:W-:Y:S01]  /*5a40*/  IMAD.MOV.U32 R12, RZ, RZ, R2 ;  /* 0x000000ffff0c7224 */ /* 0x000fe200078e0002 */
[----:B----4-:R4:W0:Y:S01]  /*5a50*/  SHFL.DOWN PT, R8, R5, 0x10, 0x1f ;  /* 0x0a001f0005087f89 */ /* 0x01082200000e0000 */
[----:B--2---:R-:W-:-:S03]  /*5a60*/  IMAD.MOV.U32 R13, RZ, RZ, R3 ;  /* 0x000000ffff0d7224 */ /* 0x004fc600078e0003 */
[----:B---3--:R4:W2:Y:S01]  /*5a70*/  SHFL.DOWN PT, R9, R10, 0x10, 0x1f ;  /* 0x0a001f000a097f89 */ /* 0x0088a200000e0000 */
[----:B------:R-:W-:Y:S05]  /*5a80*/  @P0 BRA `(.L_x_569) ;  /* 0x0000000000500947 */ /* 0x000fea0003800000 */
[----:B0-----:R-:W-:Y:S01]  /*5a90*/  DSETP.GEU.AND P0, PT, R2, R6, PT ;  /* 0x000000060200722a */ /* 0x001fe20003f0e000 */
[----:B------:R-:W-:Y:S02]  /*5aa0*/  IMAD.MOV.U32 R17, RZ, RZ, R8 ;  /* 0x000000ffff117224 */ /* 0x000fe400078e0008 */
        /* <DEDUP_REMOVED lines=18> */
.L_x_569:
[----:B------:R-:W-:Y:S05]  /*5bd0*/  BSYNC.RECONVERGENT B1 ;  /* 0x0000000000017941 */ /* 0x000fea0003800200 */
.L_x_568:
[----:B------:R-:W-:Y:S01]  /*5be0*/  ISETP.NE.AND P0, PT, R14, RZ, PT ;  /* 0x000000ff0e00720c */ /* 0x000fe20003f05270 */
[----:B------:R-:W-:-:S12]  /*5bf0*/  BSSY.RECONVERGENT B1, `(.L_x_570) ;  /* 0x000000b000017945 */ /* 0x000fd80003800200 */
[----:B------:R-:W-:Y:S05]  /*5c00*/  @P0 BRA `(.L_x_571) ;  /* 0x0000000000240947 */ /* 0x000fea0003800000 */
[----:B0-----:R-:W0:Y:S01]  /*5c10*/  S2R R6, SR_CgaCtaId ;  /* 0x0000000000067919 */ /* 0x001e220000008800 */
[----:B------:R-:W-:Y:S01]  /*5c20*/  MOV R3, 0x400 ;  /* 0x0000040000037802 */ /* 0x000fe20000000f00 */
[----:B------:R-:W-:Y:S01]  /*5c30*/  IMAD.MOV.U32 R18, RZ, RZ, R17 ;  /* 0x000000ffff127224 */ /* 0x000fe200078e0011 */
[----:B------:R-:W-:-:S04]  /*5c40*/  SHF.R.U32.HI R2, RZ, 0x1, R4 ;  /* 0x00000001ff027819 */ /* 0x000fc80000011604 */
[----:B------:R-:W-:Y:S02]  /*5c50*/  LOP3.LUT R2, R2, 0x1f0, RZ, 0xc0, !PT ;  /* 0x000001f002027812 */ /* 0x000fe400078ec0ff */
[----:B0-----:R-:W-:-:S05]  /*5c60*/  LEA R3, R6, R3, 0x18 ;  /* 0x0000000306037211 */ /* 0x001fca00078ec0ff */
[----:B------:R-:W-:-:S05]  /*5c70*/  IMAD.IADD R3, R2, 0x1, R3 ;  /* 0x0000000102037824 */ /* 0x000fca00078e0203 */
[----:B------:R3:W-:Y:S04]  /*5c80*/  STS.64 [R3+0x10], R18 ;  /* 0x0000101203007388 */ /* 0x0007e80000000a00 */
[----:B------:R3:W-:Y:S02]  /*5c90*/  STS.64 [R3+0x8], R12 ;  /* 0x0000080c03007388 */ /* 0x0007e40000000a00 */
.L_x_571:
[----:B------:R-:W-:Y:S05]  /*5ca0*/  BSYNC.RECONVERGENT B1 ;  /* 0x0000000000017941 */ /* 0x000fea0003800200 */
.L_x_570:
[----:B------:R-:W-:Y:S01]  /*5cb0*/  BAR.SYNC.DEFER_BLOCKING 0x0 ;  /* 0x0000000000007b1d */ /* 0x000fe20000010000 */
[----:B------:R-:W-:-:S13]  /*5cc0*/  ISETP.NE.AND P1, PT, R4, RZ, PT ;  /* 0x000000ff0400720c */ /* 0x000fda0003f25270 */
[----:B------:R-:W-:Y:S05]  /*5cd0*/  @P1 BRA `(.L_x_499) ;  /* 0x00000008008c1947 */ /* 0x000fea0003800000 */
[----:B0--3--:R-:W0:Y:S01]  /*5ce0*/  S2R R3, SR_CgaCtaId ;  /* 0x0000000000037919 */ /* 0x009e220000008800 */
[----:B------:R-:W-:Y:S01]  /*5cf0*/  MOV R2, 0x400 ;  /* 0x0000040000027802 */ /* 0x000fe20000000f00 */
[----:B------:R-:W-:Y:S03]  /*5d00*/  BSSY.RECONVERGENT B1, `(.L_x_572) ;  /* 0x000001a000017945 */ /* 0x000fe60003800200 */
[----:B0-----:R-:W-:-:S05]  /*5d10*/  LEA R30, R3, R2, 0x18 ;  /* 0x00000002031e7211 */ /* 0x001fca00078ec0ff */
[----:B------:R-:W0:Y:S04]  /*5d20*/  LDS.64 R14, [R30+0x18] ;  /* 0x000018001e0e7984 */ /* 0x000e280000000a00 */
[----:B----4-:R-:W3:Y:S04]  /*5d30*/  LDS.128 R4, [R30+0x20] ;  /* 0x000020001e047984 */ /* 0x010ee80000000c00 */
[----:B------:R4:W1:Y:S04]  /*5d40*/  LDS.64 R28, [R30+0x80] ;  /* 0x000080001e1c7984 */ /* 0x0008680000000a00 */
[----:B--2---:R4:W2:Y:S01]  /*5d50*/  LDS.128 R8, [R30+0x30] ;  /* 0x000030001e087984 */ /* 0x0048a20000000c00 */
[----:B0-----:R-:W-:Y:S01]  /*5d60*/  DSETP.GEU.AND P0, PT, R12, R14, PT ;  /* 0x0000000e0c00722a */ /* 0x001fe20003f0e000 */
[----:B------:R-:W-:-:S02]  /*5d70*/  IMAD.MOV.U32 R2, RZ, RZ, R14 ;  /* 0x000000ffff027224 */ /* 0x000fc400078e000e */
[----:B------:R-:W-:Y:S02]  /*5d80*/  IMAD.MOV.U32 R3, RZ, RZ, R15 ;  /* 0x000000ffff037224 */ /* 0x000fe400078e000f */
[----:B---3--:R-:W-:Y:S02]  /*5d90*/  IMAD.MOV.U32 R31, RZ, RZ, R4 ;  /* 0x000000ffff1f7224 */ /* 0x008fe400078e0004 */
[----:B------:R-:W-:-:S07]  /*5da0*/  IMAD.MOV.U32 R33, RZ, RZ, R5 ;  /* 0x000000ffff217224 */ /* 0x000fce00078e0005 */
[----:B-12-4-:R-:W-:Y:S05]  /*5db0*/  @!P0 BRA `(.L_x_573) ;  /* 0x0000000000388947 */ /* 0x016fea0003800000 */
        /* <DEDUP_REMOVED lines=14> */
.L_x_573:
[----:B------:R-:W-:Y:S05]  /*5ea0*/  BSYNC.RECONVERGENT B1 ;  /* 0x0000000000017941 */ /* 0x000fea0003800200 */
.L_x_572:
[----:B------:R0:W1:Y:S01]  /*5eb0*/  LDS.128 R16, [R30+0x40] ;  /* 0x000040001e107984 */ /* 0x0000620000000c00 */
[----:B------:R-:W-:Y:S01]  /*5ec0*/  DSETP.GEU.AND P0, PT, R2, R6, PT ;  /* 0x000000060200722a */ /* 0x000fe20003f0e000 */
[----:B------:R-:W-:Y:S01]  /*5ed0*/  BSSY.RECONVERGENT B1, `(.L_x_574) ;  /* 0x0000017000017945 */ /* 0x000fe20003800200 */
[----:B------:R-:W-:Y:S01]  /*5ee0*/  IMAD.MOV.U32 R35, RZ, RZ, R8 ;  /* 0x000000ffff237224 */ /* 0x000fe200078e0008 */
[----:B------:R0:W2:Y:S01]  /*5ef0*/  LDS.128 R20, [R30+0x50] ;  /* 0x000050001e147984 */ /* 0x0000a20000000c00 */
        /* <DEDUP_REMOVED lines=20> */
.L_x_575:
[----:B------:R-:W-:Y:S05]  /*6040*/  BSYNC.RECONVERGENT B1 ;  /* 0x0000000000017941 */ /* 0x000fea0003800200 */
.L_x_574:
        /* <DEDUP_REMOVED lines=21> */
.L_x_577:
[----:B------:R-:W-:Y:S05]  /*61a0*/  BSYNC.RECONVERGENT B1 ;  /* 0x0000000000017941 */ /* 0x000fea0003800200 */
.L_x_576:
        /* <DEDUP_REMOVED lines=21> */
.L_x_579:
[----:B------:R-:W-:Y:S05]  /*6300*/  BSYNC.RECONVERGENT B1 ;  /* 0x0000000000017941 */ /* 0x000fea0003800200 */
.L_x_578:
        /* <DEDUP_REMOVED lines=21> */
.L_x_581:
[----:B------:R-:W-:Y:S05]  /*6460*/  BSYNC.RECONVERGENT B1 ;  /* 0x0000000000017941 */ /* 0x000fea0003800200 */
.L_x_580:
        /* <DEDUP_REMOVED lines=21> */
.L_x_583:
[----:B------:R-:W-:Y:S05]  /*65c0*/  BSYNC.RECONVERGENT B1 ;  /* 0x0000000000017941 */ /* 0x000fea0003800200 */
.L_x_582:
        /* <DEDUP_REMOVED lines=20> */
.L_x_499:
[----:B------:R-:W-:Y:S05]  /*6710*/  BSYNC.RECONVERGENT B0 ;  /* 0x0000000000007941 */ /* 0x000fea0003800200 */
.L_x_466:
[----:B------:R-:W-:Y:S05]  /*6720*/  @P1 EXIT ;  /* 0x000000000000194d */ /* 0x000fea0003800000 */
[----:B0123--:R-:W0:Y:S01]  /*6730*/  LDC.64 R2, c[0x0][0x390] ;  /* 0x0000e400ff027b82 */ /* 0x00fe220000000a00 */
[----:B------:R-:W-:Y:S02]  /*6740*/  IMAD.MOV.U32 R18, RZ, RZ, R17 ;  /* 0x000000ffff127224 */ /* 0x000fe400078e0011 */
[----:B0-----:R-:W-:-:S05]  /*6750*/  IMAD.WIDE.U32 R2, R0, 0x10, R2 ;  /* 0x0000001000027825 */ /* 0x001fca00078e0002 */
[----:B------:R-:W-:Y:S04]  /*6760*/  STG.E.64 desc[UR10][R2.64], R12 ;  /* 0x0000000c02007986 */ /* 0x000fe8000c101b0a */
[----:B------:R-:W-:Y:S01]  /*6770*/  STG.E.64 desc[UR10][R2.64+0x8], R18 ;  /* 0x0000081202007986 */ /* 0x000fe2000c101b0a */
[----:B------:R-:W-:Y:S05]  /*6780*/  EXIT ;  /* 0x000000000000794d */ /* 0x000fea0003800000 */
.L_x_584:
        /* <DEDUP_REMOVED lines=15> */
.L_x_717:


//--------------------- .text._ZN6thrust24THRUST_300001_SM_1000_NS8cuda_cub4core6detail13_kernel_agentINS1_8__reduce11ReduceAgentINS0_12zip_iteratorIN4cuda3std3__45tupleIJNS0_10device_ptrIdEENS0_17counting_iteratorIlNS0_11use_defaultESF_SF_EEEEEEEPNSB_IJdlEEESJ_iNS1_9__extrema9arg_max_fIdlNSA_4lessIdEEEEEEJSI_SK_iSP_EEEvDpT0_ --------------------------
	.section	.text._ZN6thrust24THRUST_300001_SM_1000_NS8cuda_cub4core6detail13_kernel_agentINS1_8__reduce11ReduceAgentINS0_12zip_iteratorIN4cuda3std3__45tupleIJNS0_10device_ptrIdEENS0_17counting_iteratorIlNS0_11use_defaultESF_SF_EEEEEEEPNSB_IJdlEEESJ_iNS1_9__extrema9arg_max_fIdlNSA_4lessIdEEEEEEJSI_SK_iSP_EEEvDpT0_,"ax",@progbits
	.align	128
        .global         _ZN6thrust24THRUST_300001_SM_1000_NS8cuda_cub4core6detail13_kernel_agentINS1_8__reduce11ReduceAgentINS0_12zip_iteratorIN4cuda3std3__45tupleIJNS0_10device_ptrIdEENS0_17counting_iteratorIlNS0_11use_defaultESF_SF_EEEEEEEPNSB_IJdlEEESJ_iNS1_9__extrema9arg_max_fIdlNSA_4lessIdEEEEEEJSI_SK_iSP_EEEvDpT0_
        .type           _ZN6thrust24THRUST_300001_SM_1000_NS8cuda_cub4core6detail13_kernel_agentINS1_8__reduce11ReduceAgentINS0_12zip_iteratorIN4cuda3std3__45tupleIJNS0_10device_ptrIdEENS0_17counting_iteratorIlNS0_11use_defaultESF_SF_EEEEEEEPNSB_IJdlEEESJ_iNS1_9__extrema9arg_max_fIdlNSA_4lessIdEEEEEEJSI_SK_iSP_EEEvDpT0_,@function
        .size           _ZN6thrust24THRUST_300001_SM_1000_NS8cuda_cub4core6detail13_kernel_agentINS1_8__reduce11ReduceAgentINS0_12zip_iteratorIN4cuda3std3__45tupleIJNS0_10device_ptrIdEENS0_17counting_iteratorIlNS0_11use_defaultESF_SF_EEEEEEEPNSB_IJdlEEESJ_iNS1_9__extrema9arg_max_fIdlNSA_4lessIdEEEEEEJSI_SK_iSP_EEEvDpT0_,(.L_x_718 - _ZN6thrust24THRUST_300001_SM_1000_NS8cuda_cub4core6detail13_kernel_agentINS1_8__reduce11ReduceAgentINS0_12zip_iteratorIN4cuda3std3__45tupleIJNS0_10device_ptrIdEENS0_17counting_iteratorIlNS0_11use_defaultESF_SF_EEEEEEEPNSB_IJdlEEESJ_iNS1_9__extrema9arg_max_fIdlNSA_4lessIdEEEEEEJSI_SK_iSP_EEEvDpT0_)
        .other          _ZN6thrust24THRUST_300001_SM_1000_NS8cuda_cub4core6detail13_kernel_agentINS1_8__reduce11ReduceAgentINS0_12zip_iteratorIN4cuda3std3__45tupleIJNS0_10device_ptrIdEENS0_17counting_iteratorIlNS0_11use_defaultESF_SF_EEEEEEEPNSB_IJdlEEESJ_iNS1_9__extrema9arg_max_fIdlNSA_4lessIdEEEEEEJSI_SK_iSP_EEEvDpT0_,@"STO_CUDA_ENTRY STV_DEFAULT"
_ZN6thrust24THRUST_300001_SM_1000_NS8cuda_cub4core6detail13_kernel_agentINS1_8__reduce11ReduceAgentINS0_12zip_iteratorIN4cuda3std3__45tupleIJNS0_10device_ptrIdEENS0_17counting_iteratorIlNS0_11use_defaultESF_SF_EEEEEEEPNSB_IJdlEEESJ_iNS1_9__extrema9arg_max_fIdlNSA_4lessIdEEEEEEJSI_SK_iSP_EEEvDpT0_:
.text._ZN6thrust24THRUST_300001_SM_1000_NS8cuda_cub4core6detail13_kernel_agentINS1_8__reduce11ReduceAgentINS0_12zip_iteratorIN4cuda3std3__45tupleIJNS0_10device_ptrIdEENS0_17counting_iteratorIlNS0_11use_defaultESF_SF_EEEEEEEPNSB_IJdlEEESJ_iNS1_9__extrema9arg_max_fIdlNSA_4lessIdEEEEEEJSI_SK_iSP_EEEvDpT0_:
        /* <DEDUP_REMOVED lines=23> */
.L_x_588:
[----:B0-----:R-:W-:Y:S05]  /*0170*/  BSYNC.RECONVERGENT B1 ;  /* 0x0000000000017941 */ /* 0x001fea0003800200 */
.L_x_587:
        /* <DEDUP_REMOVED lines=19> */
.L_x_595:
        /* <DEDUP_REMOVED lines=31> */
.L_x_594:
[----:B------:R-:W-:Y:S05]  /*04a0*/  BSYNC.RECONVERGENT B3 ;  /* 0x0000000000037941 */ /* 0x000fea0003800200 */
.L_x_593:
[----:B------:R-:W-:Y:S01]  /*04b0*/  IADD3 R14, P0, PT, R14, 0x100, RZ ;  /* 0x000001000e0e7810 */ /* 0x000fe20007f1e0ff */
[----:B------:R-:W-:Y:S02]  /*04c0*/  VIADD R10, R10, 0x100 ;  /* 0x000001000a0a7836 */ /* 0x000fe40000000000 */
[----:B------:R-:W-:Y:S01]  /*04d0*/  IMAD.X R13, RZ, RZ, R13, P3 ;  /* 0x000000ffff0d7224 */ /* 0x000fe200018e060d */
[----:B------:R-:W-:Y:S01]  /*04e0*/  IADD3.X R15, PT, PT, RZ, R15, RZ, P0, !PT ;  /* 0x0000000fff0f7210 */ /* 0x000fe200007fe4ff */
[----:B------:R-:W-:Y:S08]  /*04f0*/  @P2 BRA `(.L_x_595) ;  /* 0xfffffffc006c2947 */ /* 0x000ff0000383ffff */
.L_x_592:
[----:B------:R-:W-:Y:S05]  /*0500*/  BSYNC.RECONVERGENT B2 ;  /* 0x0000000000027941 */ /* 0x000fea0003800200 */
.L_x_591:
[----:B------:R-:W-:-:S13]  /*0510*/  ISETP.GE.U32.AND P0, PT, R16, 0x300, PT ;  /* 0x000003001000780c */ /* 0x000fda0003f06070 */
[----:B------:R-:W-:Y:S05]  /*0520*/  @!P0 BRA `(.L_x_590) ;  /* 0x0000000400bc8947 */ /* 0x000fea0003800000 */
[----:B------:R-:W0:Y:S01]  /*0530*/  LDC.64 R4, c[0x0][0x380] ;  /* 0x0000e000ff047b82 */ /* 0x000e220000000a00 */
[----:B------:R-:W-:-:S07]  /*0540*/  VIADD R20, R10, 0x200 ;  /* 0x000002000a147836 */ /* 0x000fce0000000000 */
[----:B------:R-:W1:Y:S02]  /*0550*/  LDC.64 R6, c[0x0][0x388] ;  /* 0x0000e200ff067b82 */ /* 0x000e640000000a00 */
.L_x_604:
        /* <DEDUP_REMOVED lines=30> */
.L_x_597:
[----:B------:R-:W-:Y:S05]  /*0740*/  BSYNC.RECONVERGENT B2 ;  /* 0x0000000000027941 */ /* 0x000fea0003800200 */
.L_x_596:
        /* <DEDUP_REMOVED lines=23> */
.L_x_599:
[----:B------:R-:W-:Y:S05]  /*08c0*/  BSYNC.RECONVERGENT B2 ;  /* 0x0000000000027941 */ /* 0x000fea0003800200 */
.L_x_598:
        /* <DEDUP_REMOVED lines=25> */
.L_x_601:
[----:B------:R-:W-:Y:S05]  /*0a60*/  BSYNC.RECONVERGENT B2 ;  /* 0x0000000000027941 */ /* 0x000fea0003800200 */
.L_x_600:
        /* <DEDUP_REMOVED lines=22> */
.L_x_603:
[----:B------:R-:W-:Y:S05]  /*0bd0*/  BSYNC.RECONVERGENT B2 ;  /* 0x0000000000027941 */ /* 0x000fea0003800200 */
.L_x_602:
[C---:B------:R-:W-:Y:S02]  /*0be0*/  VIADD R10, R20.reuse, 0x200 ;  /* 0x00000200140a7836 */ /* 0x040fe40000000000 */
[----:B------:R-:W-:-:S03]  /*0bf0*/  VIADD R20, R20, 0x400 ;  /* 0x0000040014147836 */ /* 0x000fc60000000000 */
[----:B------:R-:W-:-:S13]  /*0c00*/  ISETP.GE.AND P0, PT, R10, UR5, PT ;  /* 0x000000050a007c0c */ /* 0x000fda000bf06270 */
[----:B------:R-:W-:Y:S05]  /*0c10*/  @!P0 BRA `(.L_x_604) ;  /* 0xfffffff800508947 */ /* 0x000fea000383ffff */
.L_x_590:
[----:B------:R-:W-:Y:S05]  /*0c20*/  BSYNC.RECONVERGENT B1 ;  /* 0x0000000000017941 */ /* 0x000fea0003800200 */
.L_x_589:
        /* <DEDUP_REMOVED lines=35> */
.L_x_607:
[----:B------:R-:W-:Y:S05]  /*0e60*/  BSYNC.RECONVERGENT B1 ;  /* 0x0000000000017941 */ /* 0x000fea0003800200 */
.L_x_606:
        /* <DEDUP_REMOVED lines=31> */
.L_x_609:
[----:B------:R-:W-:Y:S05]  /*1060*/  BSYNC.RECONVERGENT B1 ;  /* 0x0000000000017941 */ /* 0x000fea0003800200 */
.L_x_608:
        /* <DEDUP_REMOVED lines=31> */
.L_x_611:
[----:B------:R-:W-:Y:S05]  /*1260*/  BSYNC.RECONVERGENT B1 ;  /* 0x0000000000017941 */ /* 0x000fea0003800200 */
.L_x_610:
[----:B------:R-:W-:Y:S01]  /*1270*/  ISETP.GT.AND P0, PT, R10, 0x17, PT ;  /* 0x000000170a00780c */ /* 0x000fe20003f04270 */
[----:B-1----:R1:W1:Y:S01]  /*1280*/  SHFL.DOWN PT, R2, R4, 0x8, 0x1f ;  /* 0x09001f0004027f89 */ /* 0x00226200000e0000 */
[----:B------:R-:W-:Y:S01]  /*1290*/  BSSY.RECONVERGENT B1, `(.L_x_612) ;  /* 0x000001d000017945 */ /* 0x000fe20003800200 */
[----:B0-----:R-:W-:Y:S02]  /*12a0*/  IMAD.MOV.U32 R8, RZ, RZ, R11 ;  /* 0x000000ffff087224 */ /* 0x001fe400078e000b */
[----:B------:R0:W0:Y:S01]  /*12b0*/  SHFL.DOWN PT, R3, R5, 0x8, 0x1f ;  /* 0x09001f0005037f89 */ /* 0x00002200000e0000 */
[----:B------:R-:W-:Y:S02]  /*12c0*/  IMAD.MOV.U32 R9, RZ, RZ, R12 ;  /* 0x000000ffff097224 */ /* 0x000fe400078e000c */
[----:B------:R-:W-:Y:S01]  /*12d0*/  IMAD.MOV.U32 R6, RZ, RZ, R4 ;  /* 0x000000ffff067224 */ /* 0x000fe200078e0004 */
[----:B---3--:R3:W0:Y:S01]  /*12e0*/  SHFL.DOWN PT, R14, R11, 0x8, 0x1f ;  /* 0x09001f000b0e7f89 */ /* 0x00862200000e0000 */
[----:B--2---:R-:W-:-:S03]  /*12f0*/  IMAD.MOV.U32 R7, RZ, RZ, R5 ;  /* 0x000000ffff077224 */ /* 0x004fc600078e0005 */
[----:B----4-:R3:W2:Y:S01]  /*1300*/  SHFL.DOWN PT, R13, R12, 0x8, 0x1f ;  /* 0x09001f000c0d7f89 */ /* 0x0106a200000e0000 */
[----:B------:R-:W-:Y:S05]  /*1310*/  @P0 BRA `(.L_x_613) ;  /* 0x0000000000500947 */ /* 0x000fea0003800000 */
[----:B01----:R-:W-:Y:S01]  /*1320*/  DSETP.GEU.AND P0, PT, R4, R2, PT ;  /* 0x000000020400722a */ /* 0x003fe20003f0e000 */
        /* <DEDUP_REMOVED lines=19> */
.L_x_613:
[----:B------:R-:W-:Y:S05]  /*1460*/  BSYNC.RECONVERGENT B1 ;  /* 0x0000000000017941 */ /* 0x000fea0003800200 */
.L_x_612:
[----:B------:R-:W-:Y:S01]  /*1470*/  ISETP.GT.AND P0, PT, R10, 0xf, PT ;  /* 0x0000000f0a00780c */ /* 0x000fe20003f04270 */
[----:B-1----:R1:W4:Y:S01]  /*1480*/  SHFL.DOWN PT, R4, R6, 0x10, 0x1f ;  /* 0x0a001f0006047f89 */ /* 0x00232200000e0000 */
[----:B------:R-:W-:Y:S01]  /*1490*/  BSSY.RECONVERGENT B1, `(.L_x_614) ;  /* 0x000001d000017945 */ /* 0x000fe20003800200 */
[----:B0-----:R-:W-:Y:S02]  /*14a0*/  IMAD.MOV.U32 R14, RZ, RZ, R8 ;  /* 0x000000ffff0e7224 */ /* 0x001fe400078e0008 */
[----:B------:R1:W0:Y:S01]  /*14b0*/  SHFL.DOWN PT, R5, R7, 0x10, 0x1f ;  /* 0x0a001f0007057f89 */ /* 0x00022200000e0000 */
[----:B------:R-:W-:Y:S02]  /*14c0*/  IMAD.MOV.U32 R15, RZ, RZ, R9 ;  /* 0x000000ffff0f7224 */ /* 0x000fe400078e0009 */
[----:B------:R-:W-:Y:S01]  /*14d0*/  IMAD.MOV.U32 R2, RZ, RZ, R6 ;  /* 0x000000ffff027224 */ /* 0x000fe200078e0006 */
[----:B---3--:R1:W3:Y:S01]  /*14e0*/  SHFL.DOWN PT, R11, R8, 0x10, 0x1f ;  /* 0x0a001f00080b7f89 */ /* 0x0082e200000e0000 */
[----:B------:R-:W-:-:S03]  /*14f0*/  IMAD.MOV.U32 R3, RZ, RZ, R7 ;  /* 0x000000ffff037224 */ /* 0x000fc600078e0007 */
[----:B------:R1:W0:Y:S01]  /*1500*/  SHFL.DOWN PT, R12, R9, 0x10, 0x1f ;  /* 0x0a001f00090c7f89 */ /* 0x00022200000e0000 */
[----:B------:R-:W-:Y:S05]  /*1510*/  @P0 BRA `(.L_x_615) ;  /* 0x0000000000500947 */ /* 0x000fea0003800000 */
[----:B0---4-:R-:W-:Y:S01]  /*1520*/  DSETP.GEU.AND P0, PT, R6, R4, PT ;  /* 0x000000040600722a */ /* 0x011fe20003f0e000 */
[----:B---3--:R-:W-:Y:S02]  /*1530*/  IMAD.MOV.U32 R14, RZ, RZ, R11 ;  /* 0x000000ffff0e7224 */ /* 0x008fe400078e000b */
        /* <DEDUP_REMOVED lines=18> */
.L_x_615:
[----:B------:R-:W-:Y:S05]  /*1660*/  BSYNC.RECONVERGENT B1 ;  /* 0x0000000000017941 */ /* 0x000fea0003800200 */
.L_x_614:
[----:B------:R-:W-:Y:S01]  /*1670*/  ISETP.NE.AND P0, PT, R10, RZ, PT ;  /* 0x000000ff0a00720c */ /* 0x000fe20003f05270 */
[----:B------:R-:W-:-:S12]  /*1680*/  BSSY.RECONVERGENT B1, `(.L_x_616) ;  /* 0x000000a000017945 */ /* 0x000fd80003800200 */
[----:B------:R-:W-:Y:S05]  /*1690*/  @P0 BRA `(.L_x_617) ;  /* 0x0000000000200947 */ /* 0x000fea0003800000 */
[----:B-1----:R-:W1:Y:S01]  /*16a0*/  S2R R6, SR_CgaCtaId ;  /* 0x0000000000067919 */ /* 0x002e620000008800 */
[----:B0-----:R-:W-:Y:S02]  /*16b0*/  MOV R5, 0x400 ;  /* 0x0000040000057802 */ /* 0x001fe40000000f00 */
[----:B----4-:R-:W-:-:S04]  /*16c0*/  SHF.R.U32.HI R4, RZ, 0x1, R0 ;  /* 0x00000001ff047819 */ /* 0x010fc80000011600 */
[----:B------:R-:W-:Y:S02]  /*16d0*/  LOP3.LUT R4, R4, 0x1f0, RZ, 0xc0, !PT ;  /* 0x000001f004047812 */ /* 0x000fe400078ec0ff */
[----:B-1----:R-:W-:-:S05]  /*16e0*/  LEA R5, R6, R5, 0x18 ;  /* 0x0000000506057211 */ /* 0x002fca00078ec0ff */
[----:B------:R-:W-:-:S05]  /*16f0*/  IMAD.IADD R5, R4, 0x1, R5 ;  /* 0x0000000104057824 */ /* 0x000fca00078e0205 */
[----:B------:R0:W-:Y:S04]  /*1700*/  STS.64 [R5+0x10], R14 ;  /* 0x0000100e05007388 */ /* 0x0001e80000000a00 */
[----:B------:R0:W-:Y:S02]  /*1710*/  STS.64 [R5+0x8], R2 ;  /* 0x0000080205007388 */ /* 0x0001e40000000a00 */
.L_x_617:
[----:B------:R-:W-:Y:S05]  /*1720*/  BSYNC.RECONVERGENT B1 ;  /* 0x0000000000017941 */ /* 0x000fea0003800200 */
.L_x_616:
        /* <DEDUP_REMOVED lines=8> */
[----:B-1--4-:R-:W1:Y:S04]  /*17b0*/  LDS.128 R4, [R0+0x20] ;  /* 0x0000200000047984 */ /* 0x012e680000000c00 */
[----:B--2---:R2:W4:Y:S04]  /*17c0*/  LDS.64 R12, [R0+0x80] ;  /* 0x00008000000c7984 */ /* 0x0045280000000a00 */
[----:B---3--:R2:W3:Y:S01]  /*17d0*/  LDS.128 R8, [R0+0x30] ;  /* 0x0000300000087984 */ /* 0x0084e20000000c00 */
        /* <DEDUP_REMOVED lines=20> */
.L_x_620:
[----:B------:R-:W-:Y:S05]  /*1920*/  BSYNC.RECONVERGENT B1 ;  /* 0x0000000000017941 */ /* 0x000fea0003800200 */
.L_x_619:
        /* <DEDUP_REMOVED lines=23> */
.L_x_622:
[----:B------:R-:W-:Y:S05]  /*1aa0*/  BSYNC.RECONVERGENT B1 ;  /* 0x0000000000017941 */ /* 0x000fea0003800200 */
.L_x_621:
        /* <DEDUP_REMOVED lines=21> */
.L_x_624:
[----:B------:R-:W-:Y:S05]  /*1c00*/  BSYNC.RECONVERGENT B1 ;  /* 0x0000000000017941 */ /* 0x000fea0003800200 */
.L_x_623:
        /* <DEDUP_REMOVED lines=23> */
.L_x_626:
[----:B------:R-:W-:Y:S05]  /*1d80*/  BSYNC.RECONVERGENT B1 ;  /* 0x0000000000017941 */ /* 0x000fea0003800200 */
.L_x_625:
        /* <DEDUP_REMOVED lines=21> */
.L_x_628:
[----:B------:R-:W-:Y:S05]  /*1ee0*/  BSYNC.RECONVERGENT B1 ;  /* 0x0000000000017941 */ /* 0x000fea0003800200 */
.L_x_627:
        /* <DEDUP_REMOVED lines=21> */
.L_x_630:
[----:B------:R-:W-:Y:S05]  /*2040*/  BSYNC.RECONVERGENT B1 ;  /* 0x0000000000017941 */ /* 0x000fea0003800200 */
.L_x_629:
        /* <DEDUP_REMOVED lines=21> */
.L_x_605:
        /* <DEDUP_REMOVED lines=38> */
.L_x_632:
[----:B------:R-:W-:Y:S05]  /*2400*/  BSYNC.RECONVERGENT B1 ;  /* 0x0000000000017941 */ /* 0x000fea0003800200 */
.L_x_631:
[----:B------:R-:W-:Y:S01]  /*2410*/  IADD3 R8, PT, PT, R4, 0x2, RZ ;  /* 0x0000000204087810 */ /* 0x000fe20007ffe0ff */
[----:B------:R1:W1:Y:S01]  /*2420*/  SHFL.DOWN PT, R2, R6, 0x2, R5 ;  /* 0x0840000006027989 */ /* 0x00026200000e0005 */
[----:B------:R-:W-:Y:S01]  /*2430*/  BSSY.RECONVERGENT B1, `(.L_x_633) ;  /* 0x000001e000017945 */ /* 0x000fe20003800200 */
[----:B--2---:R-:W-:Y:S01]  /*2440*/  IMAD.MOV.U32 R10, RZ, RZ, R14 ;  /* 0x000000ffff0a7224 */ /* 0x004fe200078e000e */
[----:B------:R-:W-:Y:S01]  /*2450*/  ISETP.GT.AND P0, PT, R8, R5, PT ;  /* 0x000000050800720c */ /* 0x000fe20003f04270 */
[----:B------:R2:W1:Y:S01]  /*2460*/  SHFL.DOWN PT, R3, R7, 0x2, R5 ;  /* 0x0840000007037989 */ /* 0x00046200000e0005 */
[----:B----4-:R-:W-:Y:S02]  /*2470*/  IMAD.MOV.U32 R12, RZ, RZ, R16 ;  /* 0x000000ffff0c7224 */ /* 0x010fe400078e0010 */
        /* <DEDUP_REMOVED lines=25> */
.L_x_634:
[----:B------:R-:W-:Y:S05]  /*2610*/  BSYNC.RECONVERGENT B1 ;  /* 0x0000000000017941 */ /* 0x000fea0003800200 */
.L_x_633:
[----:B-1----:R-:W-:Y:S01]  /*2620*/  VIADD R2, R4, 0x4 ;  /* 0x0000000404027836 */ /* 0x002fe20000000000 */
[----:B------:R1:W4:Y:S01]  /*2630*/  SHFL.DOWN PT, R6, R8, 0x4, R5 ;  /* 0x0880000008067989 */ /* 0x00032200000e0005 */
[----:B------:R-:W-:Y:S01]  /*2640*/  BSSY.RECONVERGENT B1, `(.L_x_635) ;  /* 0x000001e000017945 */ /* 0x000fe20003800200 */
[----:B--2---:R-:W-:Y:S02]  /*2650*/  IMAD.MOV.U32 R14, RZ, RZ, R10 ;  /* 0x000000ffff0e7224 */ /* 0x004fe400078e000a */
[----:B------:R-:W-:Y:S01]  /*2660*/  ISETP.GT.AND P0, PT, R2, R5, PT ;  /* 0x000000050200720c */ /* 0x000fe20003f04270 */
[----:B------:R1:W2:Y:S01]  /*2670*/  SHFL.DOWN PT, R7, R9, 0x4, R5 ;  /* 0x0880000009077989 */ /* 0x0002a200000e0005 */
[----:B------:R-:W-:Y:S02]  /*2680*/  IMAD.MOV.U32 R16, RZ, RZ, R12 ;  /* 0x000000ffff107224 */ /* 0x000fe400078e000c */
[----:B------:R-:W-:Y:S01]  /*2690*/  IMAD.MOV.U32 R2, RZ, RZ, R8 ;  /* 0x000000ffff027224 */ /* 0x000fe200078e0008 */
[----:B---3--:R1:W3:Y:S01]  /*26a0*/  SHFL.DOWN PT, R11, R10, 0x4, R5 ;  /* 0x088000000a0b7989 */ /* 0x0082e200000e0005 */
[----:B------:R-:W-:-:S03]  /*26b0*/  IMAD.MOV.U32 R3, RZ, RZ, R9 ;  /* 0x000000ffff037224 */ /* 0x000fc600078e0009 */
[----:B0-----:R1:W0:Y:S04]  /*26c0*/  SHFL.DOWN PT, R13, R12, 0x4, R5 ;  /* 0x088000000c0d7989 */ /* 0x00122800000e0005 */
[----:B------:R-:W-:Y:S05]  /*26d0*/  @P0 BRA `(.L_x_636) ;  /* 0x0000000000500947 */ /* 0x000fea0003800000 */
[----:B--2-4-:R-:W-:Y:S01]  /*26e0*/  DSETP.GEU.AND P0, PT, R8, R6, PT ;  /* 0x000000060800722a */ /* 0x014fe20003f0e000 */
[----:B---3--:R-:W-:Y:S02]  /*26f0*/  IMAD.MOV.U32 R14, RZ, RZ, R11 ;  /* 0x000000ffff0e7224 */ /* 0x008fe400078e000b */
[----:B0-----:R-:W-:Y:S02]  /*2700*/  IMAD.MOV.U32 R16, RZ, RZ, R13 ;  /* 0x000000ffff107224 */ /* 0x001fe400078e000d */
        /* <DEDUP_REMOVED lines=17> */
.L_x_636:
[----:B------:R-:W-:Y:S05]  /*2820*/  BSYNC.RECONVERGENT B1 ;  /* 0x0000000000017941 */ /* 0x000fea0003800200 */
.L_x_635:
[----:B----4-:R-:W-:Y:S01]  /*2830*/  VIADD R6, R4, 0x8 ;  /* 0x0000000804067836 */ /* 0x010fe20000000000 */
[----:B-1----:R1:W4:Y:S01]  /*2840*/  SHFL.DOWN PT, R8, R2, 0x8, R5 ;  /* 0x0900000002087989 */ /* 0x00232200000e0005 */
[----:B------:R-:W-:Y:S01]  /*2850*/  BSSY.RECONVERGENT B1, `(.L_x_637) ;  /* 0x000001e000017945 */ /* 0x000fe20003800200 */
[----:B------:R-:W-:Y:S02]  /*2860*/  IMAD.MOV.U32 R10, RZ, RZ, R14 ;  /* 0x000000ffff0a7224 */ /* 0x000fe400078e000e */
[----:B------:R-:W-:Y:S01]  /*2870*/  ISETP.GT.AND P0, PT, R6, R5, PT ;  /* 0x000000050600720c */ /* 0x000fe20003f04270 */
[----:B------:R1:W1:Y:S01]  /*2880*/  SHFL.DOWN PT, R9, R3, 0x8, R5 ;  /* 0x0900000003097989 */ /* 0x00026200000e0005 */
[----:B------:R-:W-:Y:S02]  /*2890*/  IMAD.MOV.U32 R12, RZ, RZ, R16 ;  /* 0x000000ffff0c7224 */ /* 0x000fe400078e0010 */
[----:B------:R-:W-:Y:S01]  /*28a0*/  IMAD.MOV.U32 R6, RZ, RZ, R2 ;  /* 0x000000ffff067224 */ /* 0x000fe200078e0002 */
[----:B---3--:R3:W1:Y:S01]  /*28b0*/  SHFL.DOWN PT, R11, R14, 0x8, R5 ;  /* 0x090000000e0b7989 */ /* 0x00866200000e0005 */
[----:B--2---:R-:W-:-:S03]  /*28c0*/  IMAD.MOV.U32 R7, RZ, RZ, R3 ;  /* 0x000000ffff077224 */ /* 0x004fc600078e0003 */
[----:B0-----:R3:W0:Y:S04]  /*28d0*/  SHFL.DOWN PT, R13, R16, 0x8, R5 ;  /* 0x09000000100d7989 */ /* 0x00162800000e0005 */
[----:B------:R-:W-:Y:S05]  /*28e0*/  @P0 BRA `(.L_x_638) ;  /* 0x0000000000500947 */ /* 0x000fea0003800000 */
[----:B-1--4-:R-:W-:Y:S01]  /*28f0*/  DSETP.GEU.AND P0, PT, R2, R8, PT ;  /* 0x000000080200722a */ /* 0x012fe20003f0e000 */
[----:B------:R-:W-:Y:S02]  /*2900*/  IMAD.MOV.U32 R10, RZ, RZ, R11 ;  /* 0x000000ffff0a7224 */ /* 0x000fe400078e000b */
        /* <DEDUP_REMOVED lines=18> */
.L_x_638:
[----:B------:R-:W-:Y:S05]  /*2a30*/  BSYNC.RECONVERGENT B1 ;  /* 0x0000000000017941 */ /* 0x000fea0003800200 */
.L_x_637:
[----:B-1----:R-:W-:Y:S01]  /*2a40*/  VIADD R2, R4, 0x10 ;  /* 0x0000001004027836 */ /* 0x002fe20000000000 */
[----:B----4-:R1:W2:Y:S01]  /*2a50*/  SHFL.DOWN PT, R8, R6, 0x10, R5 ;  /* 0x0a00000006087989 */ /* 0x0102a200000e0005 */
[----:B------:R-:W-:Y:S01]  /*2a60*/  BSSY.RECONVERGENT B1, `(.L_x_639) ;  /* 0x000001e000017945 */ /* 0x000fe20003800200 */
[----:B---3--:R-:W-:Y:S02]  /*2a70*/  IMAD.MOV.U32 R14, RZ, RZ, R10 ;  /* 0x000000ffff0e7224 */ /* 0x008fe400078e000a */
[----:B------:R-:W-:Y:S01]  /*2a80*/  ISETP.GT.AND P0, PT, R2, R5, PT ;  /* 0x000000050200720c */ /* 0x000fe20003f04270 */
[----:B------:R1:W3:Y:S01]  /*2a90*/  SHFL.DOWN PT, R9, R7, 0x10, R5 ;  /* 0x0a00000007097989 */ /* 0x0002e200000e0005 */
[----:B------:R-:W-:Y:S02]  /*2aa0*/  IMAD.MOV.U32 R15, RZ, RZ, R12 ;  /* 0x000000ffff0f7224 */ /* 0x000fe400078e000c */
[----:B------:R-:W-:Y:S01]  /*2ab0*/  IMAD.MOV.U32 R2, RZ, RZ, R6 ;  /* 0x000000ffff027224 */ /* 0x000fe200078e0006 */
[----:B------:R1:W4:Y:S01]  /*2ac0*/  SHFL.DOWN PT, R11, R10, 0x10, R5 ;  /* 0x0a0000000a0b7989 */ /* 0x00032200000e0005 */
[----:B------:R-:W-:-:S03]  /*2ad0*/  IMAD.MOV.U32 R3, RZ, RZ, R7 ;  /* 0x000000ffff037224 */ /* 0x000fc600078e0007 */
[----:B0-----:R1:W0:Y:S04]  /*2ae0*/  SHFL.DOWN PT, R13, R12, 0x10, R5 ;  /* 0x0a0000000c0d7989 */ /* 0x00122800000e0005 */
[----:B------:R-:W-:Y:S05]  /*2af0*/  @P0 BRA `(.L_x_640) ;  /* 0x0000000000500947 */ /* 0x000fea0003800000 */
[----:B--23--:R-:W-:Y:S01]  /*2b00*/  DSETP.GEU.AND P0, PT, R6, R8, PT ;  /* 0x000000080600722a */ /* 0x00cfe20003f0e000 */
[----:B----4-:R-:W-:Y:S02]  /*2b10*/  IMAD.MOV.U32 R14, RZ, RZ, R11 ;  /* 0x000000ffff0e7224 */ /* 0x010fe400078e000b */
[----:B0-----:R-:W-:Y:S02]  /*2b20*/  IMAD.MOV.U32 R15, RZ, RZ, R13 ;  /* 0x000000ffff0f7224 */ /* 0x001fe400078e000d */
        /* <DEDUP_REMOVED lines=17> */
.L_x_640:
[----:B------:R-:W-:Y:S05]  /*2c40*/  BSYNC.RECONVERGENT B1 ;  /* 0x0000000000017941 */ /* 0x000fea0003800200 */
.L_x_639:
        /* <DEDUP_REMOVED lines=11> */
.L_x_642:
[----:B------:R-:W-:Y:S05]  /*2d00*/  BSYNC.RECONVERGENT B1 ;  /* 0x0000000000017941 */ /* 0x000fea0003800200 */
.L_x_641:
[----:B------:R-:W-:Y:S01]  /*2d10*/  BAR.SYNC.DEFER_BLOCKING 0x0 ;  /* 0x0000000000007b1d */ /* 0x000fe20000010000 */
[----:B------:R-:W-:-:S13]  /*2d20*/  ISETP.NE.AND P1, PT, R0, RZ, PT ;  /* 0x000000ff0000720c */ /* 0x000fda0003f25270 */
[----:B------:R-:W-:Y:S05]  /*2d30*/  @P1 BRA `(.L_x_618) ;  /* 0x0000003400ec1947 */ /* 0x000fea0003800000 */
[----:B------:R-:W-:Y:S01]  /*2d40*/  UISETP.GE.AND UP0, UPT, UR6, 0x21, UPT ;  /* 0x000000210600788c */ /* 0x000fe2000bf06270 */
[----:B----4-:R-:W-:Y:S02]  /*2d50*/  IMAD.MOV.U32 R11, RZ, RZ, R14 ;  /* 0x000000ffff0b7224 */ /* 0x010fe400078e000e */
[----:B--2---:R-:W-:Y:S02]  /*2d60*/  IMAD.MOV.U32 R8, RZ, RZ, R15 ;  /* 0x000000ffff087224 */ /* 0x004fe400078e000f */
        /* <DEDUP_REMOVED lines=29> */
.L_x_644:
[----:B------:R-:W-:Y:S05]  /*2f40*/  BSYNC.RECONVERGENT B1 ;  /* 0x0000000000017941 */ /* 0x000fea0003800200 */
.L_x_643:
[----:B------:R-:W-:Y:S01]  /*2f50*/  UISETP.GE.AND UP0, UPT, UR6, 0x41, UPT ;  /* 0x000000410600788c */ /* 0x000fe2000bf06270 */
[----:B---3--:R-:W-:Y:S02]  /*2f60*/  IMAD.MOV.U32 R9, RZ, RZ, R11 ;  /* 0x000000ffff097224 */ /* 0x008fe400078e000b */
[----:B------:R-:W-:Y:S02]  /*2f70*/  IMAD.MOV.U32 R0, RZ, RZ, R8 ;  /* 0x000000ffff007224 */ /* 0x000fe400078e0008 */
[----:B------:R-:W-:Y:S02]  /*2f80*/  IMAD.MOV.U32 R2, RZ, RZ, R4 ;  /* 0x000000ffff027224 */ /* 0x000fe400078e0004 */
[----:B------:R-:W-:Y:S02]  /*2f90*/  IMAD.MOV.U32 R3, RZ, RZ, R5 ;  /* 0x000000ffff037224 */ /* 0x000fe400078e0005 */
        /* <DEDUP_REMOVED lines=9> */
[----:B------:R-:W-:Y:S01]  /*3030*/  IMAD.MOV.U32 R3, RZ, RZ, R7 ;  /* 0x000000ffff037224 */ /* 0x000fe200078e0007 */
[----:B0-----:R-:W-:Y:S01]  /*3040*/  MOV R0, R13 ;  /* 0x0000000d00007202 */ /* 0x001fe20000000f00 */
        /* <DEDUP_REMOVED lines=16> */
.L_x_646:
[----:B------:R-:W-:Y:S05]  /*3150*/  BSYNC.RECONVERGENT B1 ;  /* 0x0000000000017941 */ /* 0x000fea0003800200 */
.L_x_645:
[----:B------:R-:W-:Y:S01]  /*3160*/  UISETP.GE.AND UP0, UPT, UR6, 0x61, UPT ;  /* 0x000000610600788c */ /* 0x000fe2000bf06270 */
[----:B------:R-:W-:Y:S02]  /*3170*/  IMAD.MOV.U32 R11, RZ, RZ, R9 ;  /* 0x000000ffff0b7224 */ /* 0x000fe400078e0009 */
        /* <DEDUP_REMOVED lines=30> */
.L_x_648:
[----:B------:R-:W-:Y:S05]  /*3360*/  BSYNC.RECONVERGENT B1 ;  /* 0x0000000000017941 */ /* 0x000fea0003800200 */
.L_x_647:
        /* <DEDUP_REMOVED lines=32> */
.L_x_650:
[----:B------:R-:W-:Y:S05]  /*3570*/  BSYNC.RECONVERGENT B1 ;  /* 0x0000000000017941 */ /* 0x000fea0003800200 */
.L_x_649:
        /* <DEDUP_REMOVED lines=32> */
.L_x_652:
[----:B------:R-:W-:Y:S05]  /*3780*/  BSYNC.RECONVERGENT B1 ;  /* 0x0000000000017941 */ /* 0x000fea0003800200 */
.L_x_651:
        /* <DEDUP_REMOVED lines=32> */
.L_x_654:
[----:B------:R-:W-:Y:S05]  /*3990*/  BSYNC.RECONVERGENT B1 ;  /* 0x0000000000017941 */ /* 0x000fea0003800200 */
.L_x_653:
[----:B------:R-:W-:Y:S01]  /*39a0*/  UISETP.GE.AND UP0, UPT, UR6, 0xe1, UPT ;  /* 0x000000e10600788c */ /* 0x000fe2000bf06270 */
[----:B------:R-:W-:Y:S02]  /*39b0*/  IMAD.MOV.U32 R14, RZ, RZ, R9 ;  /* 0x000000ffff0e7224 */ /* 0x000fe400078e0009 */
[----:B------:R-:W-:Y:S02]  /*39c0*/  IMAD.MOV.U32 R15, RZ, RZ, R0 ;  /* 0x000000ffff0f7224 */ /* 0x000fe400078e0000 */
[----:B------:R-:W-:Y:S02]  /*39d0*/  IMAD.MOV.U32 R2, RZ, RZ, R6 ;  /* 0x000000ffff027224 */ /* 0x000fe400078e0006 */
[----:B------:R-:W-:Y:S02]  /*39e0*/  IMAD.MOV.U32 R3, RZ, RZ, R7 ;  /* 0x000000ffff037224 */ /* 0x000fe400078e0007 */
[----:B------:R-:W-:Y:S05]  /*39f0*/  BRA.U !UP0, `(.L_x_618) ;  /* 0x0000002908bc7547 */ /* 0x000fea000b800000 */
        /* <DEDUP_REMOVED lines=26> */
.L_x_586:
        /* <DEDUP_REMOVED lines=37> */
.L_x_656:
[----:B------:R-:W-:Y:S05]  /*3df0*/  BSYNC.RECONVERGENT B1 ;  /* 0x0000000000017941 */ /* 0x000fea0003800200 */
.L_x_655:
[----:B------:R-:W-:Y:S01]  /*3e00*/  UISETP.GE.U32.AND UP0, UPT, UR4, 0xa00, UPT ;  /* 0x00000a000400788c */ /* 0x000fe2000bf06070 */
[----:B------:R-:W-:-:S08]  /*3e10*/  IMAD.MOV.U32 R5, RZ, RZ, 0x500 ;  /* 0x00000500ff057424 */ /* 0x000fd000078e00ff */
[----:B------:R-:W-:Y:S05]  /*3e20*/  BRA.U !UP0, `(.L_x_657) ;  /* 0x0000000508647547 */ /* 0x000fea000b800000 */
[----:B------:R-:W-:Y:S01]  /*3e30*/  IMAD.MOV.U32 R14, RZ, RZ, R8 ;  /* 0x000000ffff0e7224 */ /* 0x000fe200078e0008 */
[----:B------:R-:W-:Y:S01]  /*3e40*/  MOV R15, R9 ;  /* 0x00000009000f7202 */ /* 0x000fe20000000f00 */
[----:B------:R-:W-:Y:S01]  /*3e50*/  IMAD.MOV.U32 R17, RZ, RZ, 0x500 ;  /* 0x00000500ff117424 */ /* 0x000fe200078e00ff */
[----:B------:R-:W0:Y:S01]  /*3e60*/  LDCU UR4, c[0x0][0x398] ;  /* 0x00007300ff0477ac */ /* 0x000e220008000800 */
[----:B------:R-:W1:Y:S05]  /*3e70*/  LDCU.64 UR6, c[0x0][0x388] ;  /* 0x00007100ff0677ac */ /* 0x000e6a0008000a00 */
.L_x_660:
[----:B------:R-:W-:-:S05]  /*3e80*/  IMAD.WIDE.U32 R20, R17, 0x8, R2 ;  /* 0x0000000811147825 */ /* 0x000fca00078e0002 */
[----:B------:R-:W2:Y:S04]  /*3e90*/  LDG.E.64 R12, desc[UR8][R20.64] ;  /* 0x00000008140c7981 */ /* 0x000ea8000c1e1b00 */
[----:B------:R-:W3:Y:S01]  /*3ea0*/  LDG.E.64 R10, desc[UR8][R20.64+0x800] ;  /* 0x00080008140a7981 */ /* 0x000ee2000c1e1b00 */
[----:B------:R-:W-:Y:S01]  /*3eb0*/  IADD3 R16, P0, PT, R0, R17, RZ ;  /* 0x0000001100107210 */ /* 0x000fe20007f1e0ff */
[----:B------:R-:W-:Y:S02]  /*3ec0*/  BSSY.RECONVERGENT B1, `(.L_x_658) ;  /* 0x0000022000017945 */ /* 0x000fe40003800200 */
[----:B------:R-:W5:Y:S01]  /*3ed0*/  LDG.E.64 R6, desc[UR8][R20.64+0x1000] ;  /* 0x0010000814067981 */ /* 0x000f62000c1e1b00 */
[----:B-1----:R-:W-:Y:S01]  /*3ee0*/  IADD3 R16, P2, PT, R16, UR6, RZ ;  /* 0x0000000610107c10 */ /* 0x002fe2000ff5e0ff */
[----:B------:R-:W-:-:S02]  /*3ef0*/  IMAD.X R19, RZ, RZ, RZ, P0 ;  /* 0x000000ffff137224 */ /* 0x000fc400000e06ff */
[----:B------:R-:W5:Y:S03]  /*3f00*/  LDG.E.64 R4, desc[UR8][R20.64+0x1800] ;  /* 0x0018000814047981 */ /* 0x000f66000c1e1b00 */
[----:B------:R-:W-:Y:S01]  /*3f10*/  IADD3.X R19, PT, PT, R19, UR7, RZ, P2, !PT ;  /* 0x0000000713137c10 */ /* 0x000fe200097fe4ff */
[----:B------:R1:W5:Y:S04]  /*3f20*/  LDG.E.64 R8, desc[UR8][R20.64+0x2000] ;  /* 0x0020000814087981 */ /* 0x000368000c1e1b00 */
[----:B------:R-:W-:Y:S02]  /*3f30*/  IMAD.MOV.U32 R18, RZ, RZ, R19 ;  /* 0x000000ffff127224 */ /* 0x000fe400078e0013 */
[----:B-1----:R-:W-:Y:S01]  /*3f40*/  IMAD.MOV.U32 R21, RZ, RZ, R16 ;  /* 0x000000ffff157224 */ /* 0x002fe200078e0010 */
        /* <DEDUP_REMOVED lines=12> */
[----:B---3--:R-:W-:-:S14]  /*4010*/  DSETP.GEU.AND P2, PT, R12, R10, PT ;  /* 0x0000000a0c00722a */ /* 0x008fdc0003f4e000 */
[----:B------:R-:W-:Y:S05]  /*4020*/  @!P2 BRA `(.L_x_659) ;  /* 0x00000000002ca947 */ /* 0x000fea0003800000 */
[----:B------:R-:W-:-:S04]  /*4030*/  IADD3 R14, P0, P1, R0, UR6, R17 ;  /* 0x00000006000e7c10 */ /* 0x000fc8000f91e011 */
[----:B------:R-:W-:Y:S02]  /*4040*/  IADD3 R14, P2, PT, R14, 0x100, RZ ;  /* 0x000001000e0e7810 */ /* 0x000fe40007f5e0ff */
[----:B------:R-:W-:Y:S02]  /*4050*/  IADD3.X R15, PT, PT, RZ, UR7, RZ, P0, P1 ;  /* 0x00000007ff0f7c10 */ /* 0x000fe400087e24ff */
[----:B------:R-:W-:-:S03]  /*4060*/  ISETP.GE.U32.AND P0, PT, R21, R14, PT ;  /* 0x0000000e1500720c */ /* 0x000fc60003f06070 */
[----:B------:R-:W-:-:S05]  /*4070*/  IMAD.X R15, RZ, RZ, R15, P2 ;  /* 0x000000ffff0f7224 */ /* 0x000fca00010e060f */
[----:B------:R-:W-:-:S13]  /*4080*/  ISETP.GE.AND.EX P0, PT, R18, R15, PT, P0 ;  /* 0x0000000f1200720c */ /* 0x000fda0003f06300 */
[----:B------:R-:W-:-:S06]  /*4090*/  DSETP.LT.OR P0, PT, R10, R12, !P0 ;  /* 0x0000000c0a00722a */ /* 0x000fcc0004701400 */
[----:B------:R-:W-:Y:S02]  /*40a0*/  FSEL R10, R12, R10, P0 ;  /* 0x0000000a0c0a7208 */ /* 0x000fe40000000000 */
[----:B------:R-:W-:Y:S02]  /*40b0*/  FSEL R11, R13, R11, P0 ;  /* 0x0000000b0d0b7208 */ /* 0x000fe40000000000 */
[----:B------:R-:W-:Y:S02]  /*40c0*/  SEL R14, R21, R14, P0 ;  /* 0x0000000e150e7207 */ /* 0x000fe40000000000 */
[----:B------:R-:W-:-:S07]  /*40d0*/  SEL R15, R18, R15, P0 ;  /* 0x0000000f120f7207 */ /* 0x000fce0000000000 */
.L_x_659:
[----:B0-----:R-:W-:Y:S05]  /*40e0*/  BSYNC.RECONVERGENT B1 ;  /* 0x0000000000017941 */ /* 0x001fea0003800200 */
.L_x_658:
[----:B-----5:R-:W-:Y:S01]  /*40f0*/  DSETP.GEU.AND P2, PT, R10, R6, PT ;  /* 0x000000060a00722a */ /* 0x020fe20003f4e000 */
[----:B------:R-:W-:Y:S02]  /*4100*/  IADD3 R13, P0, PT, R16, 0x200, RZ ;  /* 0x00000200100d7810 */ /* 0x000fe40007f1e0ff */
[----:B------:R-:W-:-:S03]  /*4110*/  IADD3 R23, P3, P4, R0, UR6, R17 ;  /* 0x0000000600177c10 */ /* 0x000fc6000fc7e011 */
[----:B------:R-:W-:Y:S01]  /*4120*/  IMAD.X R12, RZ, RZ, R19, P0 ;  /* 0x000000ffff0c7224 */ /* 0x000fe200000e0613 */
[----:B------:R-:W-:-:S07]  /*4130*/  IADD3.X R24, PT, PT, RZ, UR7, RZ, P3, P4 ;  /* 0x00000007ff187c10 */ /* 0x000fce0009fe84ff */
        /* <DEDUP_REMOVED lines=10> */
[----:B------:R-:W-:Y:S01]  /*41e0*/  IMAD.X R11, RZ, RZ, R24, P3 ;  /* 0x000000ffff0b7224 */ /* 0x000fe200018e0618 */
[----:B------:R-:W-:Y:S01]  /*41f0*/  IADD3 R23, P3, PT, R23, 0x400, RZ ;  /* 0x0000040017177810 */ /* 0x000fe20007f7e0ff */
[----:B------:R-:W-:-:S04]  /*4200*/  DSETP.GEU.AND P1, PT, R6, R4, PT ;  /* 0x000000040600722a */ /* 0x000fc80003f2e000 */
[----:B------:R-:W-:-:S10]  /*4210*/  IMAD.X R24, RZ, RZ, R24, P3 ;  /* 0x000000ffff187224 */ /* 0x000fd400018e0618 */
        /* <DEDUP_REMOVED lines=9> */
[----:B------:R-:W-:-:S04]  /*42b0*/  VIADD R6, R17, 0xa00 ;  /* 0x00000a0011067836 */ /* 0x000fc80000000000 */
[----:B------:R-:W-:Y:S01]  /*42c0*/  DSETP.GEU.AND P2, PT, R4, R8, PT ;  /* 0x000000080400722a */ /* 0x000fe20003f4e000 */
[----:B------:R-:W-:-:S13]  /*42d0*/  ISETP.GT.AND P1, PT, R6, UR4, PT ;  /* 0x0000000406007c0c */ /* 0x000fda000bf24270 */
[----:B------:R-:W-:-:S04]  /*42e0*/  @P2 ISETP.GE.U32.AND P0, PT, R10, R23, PT ;  /* 0x000000170a00220c */ /* 0x000fc80003f06070 */
[----:B------:R-:W-:-:S13]  /*42f0*/  @P2 ISETP.GE.AND.EX P0, PT, R11, R24, PT, P0 ;  /* 0x000000180b00220c */ /* 0x000fda0003f06300 */
[----:B------:R-:W-:-:S06]  /*4300*/  @P2 DSETP.LT.OR P0, PT, R8, R4, !P0 ;  /* 0x000000040800222a */ /* 0x000fcc0004701400 */
[----:B------:R-:W-:Y:S02]  /*4310*/  @P2 FSEL R4, R4, R8, P0 ;  /* 0x0000000804042208 */ /* 0x000fe40000000000 */
[----:B------:R-:W-:Y:S01]  /*4320*/  @P2 FSEL R7, R5, R9, P0 ;  /* 0x0000000905072208 */ /* 0x000fe20000000000 */
[----:B------:R-:W-:Y:S01]  /*4330*/  VIADD R5, R17, 0x500 ;  /* 0x0000050011057836 */ /* 0x000fe20000000000 */
[----:B------:R-:W-:Y:S01]  /*4340*/  @P2 SEL R23, R10, R23, P0 ;  /* 0x000000170a172207 */ /* 0x000fe20000000000 */
[----:B------:R-:W-:Y:S01]  /*4350*/  @P2 IMAD.MOV.U32 R8, RZ, RZ, R4 ;  /* 0x000000ffff082224 */ /* 0x000fe200078e0004 */
[----:B------:R-:W-:Y:S01]  /*4360*/  @P2 SEL R24, R11, R24, P0 ;  /* 0x000000180b182207 */ /* 0x000fe20000000000 */
[----:B------:R-:W-:Y:S02]  /*4370*/  @P2 IMAD.MOV.U32 R9, RZ, RZ, R7 ;  /* 0x000000ffff092224 */ /* 0x000fe400078e0007 */
[----:B------:R-:W-:Y:S02]  /*4380*/  IMAD.MOV.U32 R17, RZ, RZ, R5 ;  /* 0x000000ffff117224 */ /* 0x000fe400078e0005 */
[----:B------:R-:W-:-:S02]  /*4390*/  IMAD.MOV.U32 R14, RZ, RZ, R8 ;  /* 0x000000ffff0e7224 */ /* 0x000fc400078e0008 */
[----:B------:R-:W-:Y:S01]  /*43a0*/  IMAD.MOV.U32 R15, RZ, RZ, R9 ;  /* 0x000000ffff0f7224 */ /* 0x000fe200078e0009 */
[----:B------:R-:W-:Y:S06]  /*43b0*/  @!P1 BRA `(.L_x_660) ;  /* 0xfffffff800b09947 */ /* 0x000fec000383ffff */
.L_x_657:
        /* <DEDUP_REMOVED lines=14> */
[----:B------:R-:W-:Y:S02]  /*44a0*/  IADD3 R7, PT, PT, R0, R5, RZ ;  /* 0x0000000500077210 */ /* 0x000fe40007ffe0ff */
[----:B------:R-:W-:Y:S02]  /*44b0*/  LEA.HI R4, R10, 0x1, RZ, 0x18 ;  /* 0x000000010a047811 */ /* 0x000fe400078fc0ff */
[----:B------:R-:W-:Y:S02]  /*44c0*/  IADD3 R14, P0, PT, R7, UR6, RZ ;  /* 0x00000006070e7c10 */ /* 0x000fe4000ff1e0ff */
[----:B------:R-:W-:Y:S01]  /*44d0*/  LOP3.LUT R6, R4, 0x3, RZ, 0xc0, !PT ;  /* 0x0000000304067812 */ /* 0x000fe200078ec0ff */
[----:B------:R-:W-:Y:S02]  /*44e0*/  IMAD.MOV.U32 R4, RZ, RZ, R0 ;  /* 0x000000ffff047224 */ /* 0x000fe400078e0000 */
[----:B------:R-:W-:-:S02]  /*44f0*/  IMAD.X R15, RZ, RZ, UR7, P0 ;  /* 0x00000007ff0f7e24 */ /* 0x000fc400080e06ff */
[----:B------:R-:W-:Y:S02]  /*4500*/  IMAD.MOV R11, RZ, RZ, -R6 ;  /* 0x000000ffff0b7224 */ /* 0x000fe400078e0a06 */
[----:B0-----:R-:W-:-:S04]  /*4510*/  IMAD.WIDE.U32 R2, R7, 0x8, R2 ;  /* 0x0000000807027825 */ /* 0x001fc800078e0002 */
[----:B------:R-:W-:Y:S02]  /*4520*/  IMAD.MOV.U32 R12, RZ, RZ, R2 ;  /* 0x000000ffff0c7224 */ /* 0x000fe400078e0002 */
[----:B------:R-:W-:-:S07]  /*4530*/  IMAD.MOV.U32 R13, RZ, RZ, R3 ;  /* 0x000000ffff0d7224 */ /* 0x000fce00078e0003 */
.L_x_667:
        /* <DEDUP_REMOVED lines=31> */
.L_x_666:
[----:B------:R-:W-:Y:S05]  /*4730*/  BSYNC.RECONVERGENT B3 ;  /* 0x0000000000037941 */ /* 0x000fea0003800200 */
.L_x_665:
[----:B------:R-:W-:Y:S01]  /*4740*/  IADD3 R14, P0, PT, R14, 0x100, RZ ;  /* 0x000001000e0e7810 */ /* 0x000fe20007f1e0ff */
[----:B------:R-:W-:Y:S02]  /*4750*/  VIADD R4, R4, 0x100 ;  /* 0x0000010004047836 */ /* 0x000fe40000000000 */
[----:B------:R-:W-:Y:S02]  /*4760*/  IMAD.X R13, RZ, RZ, R13, P3 ;  /* 0x000000ffff0d7224 */ /* 0x000fe400018e060d */
[----:B------:R-:W-:Y:S01]  /*4770*/  IMAD.X R15, RZ, RZ, R15, P0 ;  /* 0x000000ffff0f7224 */ /* 0x000fe200000e060f */
[----:B------:R-:W-:Y:S07]  /*4780*/  @P2 BRA `(.L_x_667) ;  /* 0xfffffffc006c2947 */ /* 0x000fee000383ffff */
.L_x_664:
[----:B------:R-:W-:Y:S05]  /*4790*/  BSYNC.RECONVERGENT B2 ;  /* 0x0000000000027941 */ /* 0x000fea0003800200 */
.L_x_663:
[----:B------:R-:W-:-:S13]  /*47a0*/  ISETP.GE.U32.AND P0, PT, R10, 0x300, PT ;  /* 0x000003000a00780c */ /* 0x000fda0003f06070 */
[----:B------:R-:W-:Y:S05]  /*47b0*/  @!P0 BRA `(.L_x_662) ;  /* 0x0000000400fc8947 */ /* 0x000fea0003800000 */
[----:B------:R-:W0:Y:S01]  /*47c0*/  LDCU.128 UR12, c[0x0][0x380] ;  /* 0x00007000ff0c77ac */ /* 0x000e220008000c00 */
[----:B------:R-:W1:Y:S01]  /*47d0*/  LDC.64 R20, c[0x0][0x380] ;  /* 0x0000e000ff147b82 */ /* 0x000e620000000a00 */
[CC--:B------:R-:W-:Y:S01]  /*47e0*/  IADD3 R7, P1, PT, R4.reuse, R5.reuse, RZ ;  /* 0x0000000504077210 */ /* 0x0c0fe20007f3e0ff */
[C---:B------:R-:W-:Y:S01]  /*47f0*/  VIADD R22, R4.reuse, 0x200 ;  /* 0x0000020004167836 */ /* 0x040fe20000000000 */
[----:B------:R-:W-:-:S03]  /*4800*/  IADD3 R16, PT, PT, R4, R5, RZ ;  /* 0x0000000504107210 */ /* 0x000fc60007ffe0ff */
[----:B------:R-:W-:Y:S02]  /*4810*/  IMAD.X R10, RZ, RZ, RZ, P1 ;  /* 0x000000ffff0a7224 */ /* 0x000fe400008e06ff */
[----:B------:R-:W2:Y:S01]  /*4820*/  LDC.64 R2, c[0x0][0x388] ;  /* 0x0000e200ff027b82 */ /* 0x000ea20000000a00 */
[C---:B0-----:R-:W-:Y:S02]  /*4830*/  LEA R6, P2, R7.reuse, UR12, 0x3 ;  /* 0x0000000c07067c11 */ /* 0x041fe4000f8418ff */
[----:B------:R-:W-:Y:S02]  /*4840*/  IADD3 R18, P0, PT, R16, UR14, RZ ;  /* 0x0000000e10127c10 */ /* 0x000fe4000ff1e0ff */
[----:B------:R-:W-:Y:S02]  /*4850*/  IADD3 R6, P1, PT, R6, 0x1800, RZ ;  /* 0x0000180006067810 */ /* 0x000fe40007f3e0ff */
[----:B------:R-:W-:Y:S01]  /*4860*/  LEA.HI.X R5, R7, UR13, R10, 0x3, P2 ;  /* 0x0000000d07057c11 */ /* 0x000fe200090f1c0a */
[----:B-1----:R-:W-:-:S04]  /*4870*/  IMAD.WIDE.U32 R20, R16, 0x8, R20 ;  /* 0x0000000810147825 */ /* 0x002fc800078e0014 */
[----:B------:R-:W-:Y:S02]  /*4880*/  IMAD.X R19, RZ, RZ, UR15, P0 ;  /* 0x0000000fff137e24 */ /* 0x000fe400080e06ff */
[----:B------:R-:W-:-:S07]  /*4890*/  IMAD.X R5, RZ, RZ, R5, P1 ;  /* 0x000000ffff057224 */ /* 0x000fce00008e0605 */
.L_x_676:
[----:B------:R-:W3:Y:S01]  /*48a0*/  LDG.E.64 R14, desc[UR8][R20.64] ;  /* 0x00000008140e7981 */ /* 0x000ee2000c1e1b00 */
[----:B------:R-:W-:-:S05]  /*48b0*/  IMAD.MOV.U32 R4, RZ, RZ, R6 ;  /* 0x000000ffff047224 */ /* 0x000fca00078e0006 */
[----:B------:R0:W5:Y:S04]  /*48c0*/  LDG.E.64 R10, desc[UR8][R4.64+-0x1000] ;  /* 0xfff00008040a7981 */ /* 0x000168000c1e1b00 */
[----:B------:R0:W5:Y:S01]  /*48d0*/  LDG.E.64 R6, desc[UR8][R4.64+-0x800] ;  /* 0xfff8000804067981 */ /* 0x000162000c1e1b00 */
[----:B------:R-:W-:Y:S01]  /*48e0*/  BSSY.RECONVERGENT B2, `(.L_x_668) ;  /* 0x0000015000027945 */ /* 0x000fe20003800200 */
[----:B------:R-:W-:Y:S02]  /*48f0*/  IMAD.MOV.U32 R26, RZ, RZ, R18 ;  /* 0x000000ffff1a7224 */ /* 0x000fe400078e0012 */
[----:B------:R-:W-:Y:S01]  /*4900*/  IMAD.MOV.U32 R25, RZ, RZ, R19 ;  /* 0x000000ffff197224 */ /* 0x000fe200078e0013 */
[----:B---3--:R-:W-:Y:S01]  /*4910*/  DSETP.GEU.AND P0, PT, R8, R14, PT ;  /* 0x0000000e0800722a */ /* 0x008fe20003f0e000 */
[----:B------:R-:W-:-:S02]  /*4920*/  IMAD.MOV.U32 R12, RZ, RZ, R14 ;  /* 0x000000ffff0c7224 */ /* 0x000fc400078e000e */
        /* <DEDUP_REMOVED lines=16> */
.L_x_669:
[----:B------:R-:W-:Y:S05]  /*4a30*/  BSYNC.RECONVERGENT B2 ;  /* 0x0000000000027941 */ /* 0x000fea0003800200 */
.L_x_668:
[----:B-----5:R-:W-:Y:S01]  /*4a40*/  DSETP.GEU.AND P0, PT, R12, R10, PT ;  /* 0x0000000a0c00722a */ /* 0x020fe20003f0e000 */
[----:B------:R-:W-:Y:S01]  /*4a50*/  VIADD R9, R16, 0x100 ;  /* 0x0000010010097836 */ /* 0x000fe20000000000 */
[----:B------:R-:W-:Y:S01]  /*4a60*/  BSSY.RECONVERGENT B2, `(.L_x_670) ;  /* 0x0000016000027945 */ /* 0x000fe20003800200 */
[----:B------:R-:W-:-:S03]  /*4a70*/  IMAD.MOV.U32 R8, RZ, RZ, R10 ;  /* 0x000000ffff087224 */ /* 0x000fc600078e000a */
[----:B--2---:R-:W-:Y:S01]  /*4a80*/  IADD3 R23, P1, PT, R9, R2, RZ ;  /* 0x0000000209177210 */ /* 0x004fe20007f3e0ff */
[----:B------:R-:W-:-:S04]  /*4a90*/  IMAD.MOV.U32 R9, RZ, RZ, R11 ;  /* 0x000000ffff097224 */ /* 0x000fc800078e000b */
[----:B------:R-:W-:Y:S02]  /*4aa0*/  IMAD.X R24, RZ, RZ, R3, P1 ;  /* 0x000000ffff187224 */ /* 0x000fe400008e0603 */
[----:B------:R-:W-:Y:S02]  /*4ab0*/  IMAD.MOV.U32 R15, RZ, RZ, R23 ;  /* 0x000000ffff0f7224 */ /* 0x000fe400078e0017 */
[----:B------:R-:W-:Y:S01]  /*4ac0*/  IMAD.MOV.U32 R14, RZ, RZ, R24 ;  /* 0x000000ffff0e7224 */ /* 0x000fe200078e0018 */
        /* <DEDUP_REMOVED lines=15> */
.L_x_671:
[----:B------:R-:W-:Y:S05]  /*4bc0*/  BSYNC.RECONVERGENT B2 ;  /* 0x0000000000027941 */ /* 0x000fea0003800200 */
.L_x_670:
[----:B------:R0:W5:Y:S01]  /*4bd0*/  LDG.E.64 R10, desc[UR8][R4.64] ;  /* 0x00000008040a7981 */ /* 0x000162000c1e1b00 */
[----:B------:R-:W-:Y:S01]  /*4be0*/  DSETP.GEU.AND P0, PT, R8, R6, PT ;  /* 0x000000060800722a */ /* 0x000fe20003f0e000 */
[----:B------:R-:W-:Y:S01]  /*4bf0*/  IADD3 R13, PT, PT, R16, 0x200, RZ ;  /* 0x00000200100d7810 */ /* 0x000fe20007ffe0ff */
[----:B------:R-:W-:Y:S01]  /*4c00*/  BSSY.RECONVERGENT B2, `(.L_x_672) ;  /* 0x0000016000027945 */ /* 0x000fe20003800200 */
[----:B------:R-:W-:Y:S02]  /*4c10*/  IMAD.MOV.U32 R12, RZ, RZ, R6 ;  /* 0x000000ffff0c7224 */ /* 0x000fe400078e0006 */
[----:B------:R-:W-:Y:S01]  /*4c20*/  IADD3 R24, P1, PT, R13, R2, RZ ;  /* 0x000000020d187210 */ /* 0x000fe20007f3e0ff */
[----:B------:R-:W-:-:S04]  /*4c30*/  IMAD.MOV.U32 R13, RZ, RZ, R7 ;  /* 0x000000ffff0d7224 */ /* 0x000fc800078e0007 */
[----:B------:R-:W-:Y:S02]  /*4c40*/  IMAD.X R23, RZ, RZ, R3, P1 ;  /* 0x000000ffff177224 */ /* 0x000fe400008e0603 */
        /* <DEDUP_REMOVED lines=17> */
.L_x_673:
[----:B------:R-:W-:Y:S05]  /*4d60*/  BSYNC.RECONVERGENT B2 ;  /* 0x0000000000027941 */ /* 0x000fea0003800200 */
.L_x_672:
[----:B-----5:R-:W-:Y:S01]  /*4d70*/  DSETP.GEU.AND P0, PT, R12, R10, PT ;  /* 0x0000000a0c00722a */ /* 0x020fe20003f0e000 */
[----:B------:R-:W-:Y:S01]  /*4d80*/  VIADD R7, R16, 0x300 ;  /* 0x0000030010077836 */ /* 0x000fe20000000000 */
[----:B------:R-:W-:Y:S01]  /*4d90*/  BSSY.RECONVERGENT B2, `(.L_x_674) ;  /* 0x0000016000027945 */ /* 0x000fe20003800200 */
[----:B------:R-:W-:Y:S02]  /*4da0*/  IMAD.MOV.U32 R8, RZ, RZ, R10 ;  /* 0x000000ffff087224 */ /* 0x000fe400078e000a */
[----:B------:R-:W-:Y:S01]  /*4db0*/  IMAD.MOV.U32 R9, RZ, RZ, R11 ;  /* 0x000000ffff097224 */ /* 0x000fe200078e000b */
[----:B------:R-:W-:-:S05]  /*4dc0*/  IADD3 R7, P1, PT, R7, R2, RZ ;  /* 0x0000000207077210 */ /* 0x000fca0007f3e0ff */
        /* <DEDUP_REMOVED lines=18> */
.L_x_675:
[----:B------:R-:W-:Y:S05]  /*4ef0*/  BSYNC.RECONVERGENT B2 ;  /* 0x0000000000027941 */ /* 0x000fea0003800200 */
.L_x_674:
[----:B------:R-:W-:Y:S01]  /*4f00*/  VIADD R10, R22, 0x200 ;  /* 0x00000200160a7836 */ /* 0x000fe20000000000 */
[----:B------:R-:W-:Y:S01]  /*4f10*/  IADD3 R6, P2, PT, R4, 0x2000, RZ ;  /* 0x0000200004067810 */ /* 0x000fe20007f5e0ff */
[----:B------:R-:W-:Y:S01]  /*4f20*/  VIADD R22, R22, 0x400 ;  /* 0x0000040016167836 */ /* 0x000fe20000000000 */
[----:B------:R-:W-:Y:S01]  /*4f30*/  IADD3 R18, P1, PT, R18, 0x400, RZ ;  /* 0x0000040012127810 */ /* 0x000fe20007f3e0ff */
[----:B------:R-:W-:Y:S01]  /*4f40*/  VIADD R16, R16, 0x400 ;  /* 0x0000040010107836 */ /* 0x000fe20000000000 */
[----:B------:R-:W-:Y:S01]  /*4f50*/  ISETP.GE.AND P0, PT, R10, R17, PT ;  /* 0x000000110a00720c */ /* 0x000fe20003f06270 */
[----:B------:R-:W-:Y:S01]  /*4f60*/  IMAD.X R5, RZ, RZ, R5, P2 ;  /* 0x000000ffff057224 */ /* 0x000fe200010e0605 */
[----:B------:R-:W-:Y:S02]  /*4f70*/  IADD3 R20, P2, PT, R20, 0x2000, RZ ;  /* 0x0000200014147810 */ /* 0x000fe40007f5e0ff */
[----:B------:R-:W-:-:S03]  /*4f80*/  IADD3.X R19, PT, PT, RZ, R19, RZ, P1, !PT ;  /* 0x00000013ff137210 */ /* 0x000fc60000ffe4ff */
[----:B------:R-:W-:-:S06]  /*4f90*/  IMAD.X R21, RZ, RZ, R21, P2 ;  /* 0x000000ffff157224 */ /* 0x000fcc00010e0615 */
[----:B------:R-:W-:Y:S05]  /*4fa0*/  @!P0 BRA `(.L_x_676) ;  /* 0xfffffff8003c8947 */ /* 0x000fea000383ffff */
.L_x_662:
[----:B------:R-:W-:Y:S05]  /*4fb0*/  BSYNC.RECONVERGENT B1 ;  /* 0x0000000000017941 */ /* 0x000fea0003800200 */
.L_x_661:
        /* <DEDUP_REMOVED lines=32> */
.L_x_678:
[----:B------:R-:W-:Y:S05]  /*51c0*/  BSYNC.RECONVERGENT B1 ;  /* 0x0000000000017941 */ /* 0x000fea0003800200 */
.L_x_677:
        /* <DEDUP_REMOVED lines=31> */
.L_x_680:
[----:B------:R-:W-:Y:S05]  /*53c0*/  BSYNC.RECONVERGENT B1 ;  /* 0x0000000000017941 */ /* 0x000fea0003800200 */
.L_x_679:
        /* <DEDUP_REMOVED lines=31> */
.L_x_682:
[----:B------:R-:W-:Y:S05]  /*55c0*/  BSYNC.RECONVERGENT B1 ;  /* 0x0000000000017941 */ /* 0x000fea0003800200 */
.L_x_681:
        /* <DEDUP_REMOVED lines=31> */
.L_x_684:
[----:B------:R-:W-:Y:S05]  /*57c0*/  BSYNC.RECONVERGENT B1 ;  /* 0x0000000000017941 */ /* 0x000fea0003800200 */
.L_x_683:
[----:B------:R-:W-:Y:S01]  /*57d0*/  ISETP.GT.AND P0, PT, R10, 0xf, PT ;  /* 0x0000000f0a00780c */ /* 0x000fe20003f04270 */
[----:B-1----:R1:W1:Y:S01]  /*57e0*/  SHFL.DOWN PT, R6, R4, 0x10, 0x1f ;  /* 0x0a001f0004067f89 */ /* 0x00226200000e0000 */
[----:B------:R-:W-:Y:S01]  /*57f0*/  BSSY.RECONVERGENT B1, `(.L_x_685) ;  /* 0x000001d000017945 */ /* 0x000fe20003800200 */
[----:B---3--:R-:W-:Y:S02]  /*5800*/  IMAD.MOV.U32 R14, RZ, RZ, R8 ;  /* 0x000000ffff0e7224 */ /* 0x008fe400078e0008 */
[----:B--2---:R2:W3:Y:S01]  /*5810*/  SHFL.DOWN PT, R7, R5, 0x10, 0x1f ;  /* 0x0a001f0005077f89 */ /* 0x0044e200000e0000 */
[----:B------:R-:W-:Y:S02]  /*5820*/  IMAD.MOV.U32 R15, RZ, RZ, R9 ;  /* 0x000000ffff0f7224 */ /* 0x000fe400078e0009 */
[----:B------:R-:W-:Y:S01]  /*5830*/  IMAD.MOV.U32 R2, RZ, RZ, R4 ;  /* 0x000000ffff027224 */ /* 0x000fe200078e0004 */
[----:B0-----:R2:W0:Y:S01]  /*5840*/  SHFL.DOWN PT, R11, R8, 0x10, 0x1f ;  /* 0x0a001f00080b7f89 */ /* 0x00142200000e0000 */
        /* <DEDUP_REMOVED lines=23> */
.L_x_686:
[----:B------:R-:W-:Y:S05]  /*59c0*/  BSYNC.RECONVERGENT B1 ;  /* 0x0000000000017941 */ /* 0x000fea0003800200 */
.L_x_685:
        /* <DEDUP_REMOVED lines=11> */
.L_x_688:
[----:B------:R-:W-:Y:S05]  /*5a80*/  BSYNC.RECONVERGENT B1 ;  /* 0x0000000000017941 */ /* 0x000fea0003800200 */
.L_x_687:
        /* <DEDUP_REMOVED lines=8> */
[----:B---3--:R-:W2:Y:S04]  /*5b10*/  LDS.128 R4, [R0+0x20] ;  /* 0x0000200000047984 */ /* 0x008ea80000000c00 */
[----:B0---4-:R0:W3:Y:S04]  /*5b20*/  LDS.64 R12, [R0+0x80] ;  /* 0x00008000000c7984 */ /* 0x0110e80000000a00 */
[----:B------:R0:W4:Y:S01]  /*5b30*/  LDS.128 R8, [R0+0x30] ;  /* 0x0000300000087984 */ /* 0x0001220000000c00 */
[----:B-1----:R-:W-:Y:S01]  /*5b40*/  DSETP.GEU.AND P0, PT, R2, R16, PT ;  /* 0x000000100200722a */ /* 0x002fe20003f0e000 */
[----:B------:R-:W-:-:S02]  /*5b50*/  IMAD.MOV.U32 R24, RZ, RZ, R16 ;  /* 0x000000ffff187224 */ /* 0x000fc400078e0010 */
[----:B------:R-:W-:Y:S02]  /*5b60*/  IMAD.MOV.U32 R25, RZ, RZ, R17 ;  /* 0x000000ffff197224 */ /* 0x000fe400078e0011 */
[----:B--2---:R-:W-:Y:S02]  /*5b70*/  IMAD.MOV.U32 R27, RZ, RZ, R4 ;  /* 0x000000ffff1b7224 */ /* 0x004fe400078e0004 */
[----:B------:R-:W-:-:S07]  /*5b80*/  IMAD.MOV.U32 R29, RZ, RZ, R5 ;  /* 0x000000ffff1d7224 */ /* 0x000fce00078e0005 */
[----:B0--34-:R-:W-:Y:S05]  /*5b90*/  @!P0 BRA `(.L_x_690) ;  /* 0x0000000000388947 */ /* 0x019fea0003800000 */
        /* <DEDUP_REMOVED lines=14> */
.L_x_690:
[----:B------:R-:W-:Y:S05]  /*5c80*/  BSYNC.RECONVERGENT B1 ;  /* 0x0000000000017941 */ /* 0x000fea0003800200 */
.L_x_689:
[----:B------:R0:W1:Y:S01]  /*5c90*/  LDS.128 R16, [R0+0x40] ;  /* 0x0000400000107984 */ /* 0x0000620000000c00 */
[----:B------:R-:W-:Y:S01]  /*5ca0*/  DSETP.GEU.AND P0, PT, R24, R6, PT ;  /* 0x000000061800722a */ /* 0x000fe20003f0e000 */
[----:B------:R-:W-:Y:S01]  /*5cb0*/  BSSY.RECONVERGENT B1, `(.L_x_691) ;  /* 0x0000015000017945 */ /* 0x000fe20003800200 */
[----:B------:R-:W-:Y:S01]  /*5cc0*/  IMAD.MOV.U32 R4, RZ, RZ, R6 ;  /* 0x000000ffff047224 */ /* 0x000fe200078e0006 */
[----:B------:R0:W2:Y:S01]  /*5cd0*/  LDS.128 R20, [R0+0x50] ;  /* 0x0000500000147984 */ /* 0x0000a20000000c00 */
[----:B------:R-:W-:Y:S01]  /*5ce0*/  MOV R5, R7 ;  /* 0x0000000700057202 */ /* 0x000fe20000000f00 */
[----:B------:R-:W-:Y:S02]  /*5cf0*/  IMAD.MOV.U32 R15, RZ, RZ, R8 ;  /* 0x000000ffff0f7224 */ /* 0x000fe400078e0008 */
[----:B------:R-:W-:-:S07]  /*5d00*/  IMAD.MOV.U32 R14, RZ, RZ, R9 ;  /* 0x000000ffff0e7224 */ /* 0x000fce00078e0009 */
        /* <DEDUP_REMOVED lines=15> */
.L_x_692:
[----:B------:R-:W-:Y:S05]  /*5e00*/  BSYNC.RECONVERGENT B1 ;  /* 0x0000000000017941 */ /* 0x000fea0003800200 */
.L_x_691:
        /* <DEDUP_REMOVED lines=21> */
.L_x_694:
[----:B------:R-:W-:Y:S05]  /*5f60*/  BSYNC.RECONVERGENT B1 ;  /* 0x0000000000017941 */ /* 0x000fea0003800200 */
.L_x_693:
        /* <DEDUP_REMOVED lines=23> */
.L_x_696:
[----:B------:R-:W-:Y:S05]  /*60e0*/  BSYNC.RECONVERGENT B1 ;  /* 0x0000000000017941 */ /* 0x000fea0003800200 */
.L_x_695:
        /* <DEDUP_REMOVED lines=21> */
.L_x_698:
[----:B------:R-:W-:Y:S05]  /*6240*/  BSYNC.RECONVERGENT B1 ;  /* 0x0000000000017941 */ /* 0x000fea0003800200 */
.L_x_697:
        /* <DEDUP_REMOVED lines=21> */
.L_x_700:
[----:B------:R-:W-:Y:S05]  /*63a0*/  BSYNC.RECONVERGENT B1 ;  /* 0x0000000000017941 */ /* 0x000fea0003800200 */
.L_x_699:
        /* <DEDUP_REMOVED lines=20> */
.L_x_618:
[----:B------:R-:W-:Y:S05]  /*64f0*/  BSYNC.RECONVERGENT B0 ;  /* 0x0000000000007941 */ /* 0x000fea0003800200 */
.L_x_585:
[----:B------:R-:W-:Y:S05]  /*6500*/  @P1 EXIT ;  /* 0x000000000000194d */ /* 0x000fea0003800000 */
[----:B012-4-:R-:W0:Y:S02]  /*6510*/  LDC.64 R4, c[0x0][0x390] ;  /* 0x0000e400ff047b82 */ /* 0x017e240000000a00 */
[----:B0-----:R-:W-:Y:S04]  /*6520*/  STG.E.64 desc[UR8][R4.64], R2 ;  /* 0x0000000204007986 */ /* 0x001fe8000c101b08 */
[----:B------:R-:W-:Y:S01]  /*6530*/  STG.E.64 desc[UR8][R4.64+0x8], R14 ;  /* 0x0000080e04007986 */ /* 0x000fe2000c101b08 */
[----:B------:R-:W-:Y:S05]  /*6540*/  EXIT ;  /* 0x000000000000794d */ /* 0x000fea0003800000 */
.L_x_701:
        /* <DEDUP_REMOVED lines=11> */
.L_x_718:


//--------------------- .text._Z6jacobiILj512EEvPdS0_mmmS0_ --------------------------
	.section	.text._Z6jacobiILj512EEvPdS0_mmmS0_,"ax",@progbits
	.align	128
        .global         _Z6jacobiILj512EEvPdS0_mmmS0_
        .type           _Z6jacobiILj512EEvPdS0_mmmS0_,@function
        .size           _Z6jacobiILj512EEvPdS0_mmmS0_,(.L_x_709 - _Z6jacobiILj512EEvPdS0_mmmS0_)
        .other          _Z6jacobiILj512EEvPdS0_mmmS0_,@"STO_CUDA_ENTRY STV_DEFAULT"
_Z6jacobiILj512EEvPdS0_mmmS0_:
.text._Z6jacobiILj512EEvPdS0_mmmS0_:
[----:B------:R-:W-:Y:S01]  /*0000*/  LDC R1, c[0x0][0x37c] ;  /* 0x0000df00ff017b82 */ /* 0x000fe20000000800 */
[----:B------:R-:W0:Y:S07]  /*0010*/  S2R R21, SR_TID.Y ;  /* 0x0000000000157919 */ /* 0x000e2e0000002200 */
[----:B------:R-:W1:Y:S01]  /*0020*/  LDC R25, c[0x0][0x360] ;  /* 0x0000d800ff197b82 */ /* 0x000e620000000800 */
[----:B------:R-:W2:Y:S01]  /*0030*/  LDCU.64 UR4, c[0x0][0x3a0] ;  /* 0x00007400ff0477ac */ /* 0x000ea20008000a00 */
[----:B------:R-:W-:Y:S01]  /*0040*/  IMAD.MOV.U32 R4, RZ, RZ, -0x1 ;  /* 0xffffffffff047424 */ /* 0x000fe200078e00ff */
[----:B------:R-:W1:Y:S01]  /*0050*/  S2R R20, SR_TID.X ;  /* 0x0000000000147919 */ /* 0x000e620000002100 */
[----:B------:R-:W-:Y:S01]  /*0060*/  IMAD.MOV.U32 R5, RZ, RZ, -0x1 ;  /* 0xffffffffff057424 */ /* 0x000fe200078e00ff */
[----:B------:R-:W3:Y:S01]  /*0070*/  LDCU.64 UR10, c[0x0][0x358] ;  /* 0x00006b00ff0a77ac */ /* 0x000ee20008000a00 */
[----:B------:R-:W-:Y:S01]  /*0080*/  IMAD.MOV.U32 R15, RZ, RZ, RZ ;  /* 0x000000ffff0f7224 */ /* 0x000fe200078e00ff */
[----:B------:R-:W4:Y:S01]  /*0090*/  S2R R23, SR_TID.Z ;  /* 0x0000000000177919 */ /* 0x000f220000002300 */
[----:B------:R-:W0:Y:S01]  /*00a0*/  S2UR UR8, SR_CTAID.Y ;  /* 0x00000000000879c3 */ /* 0x000e220000002600 */
[----:B------:R-:W4:Y:S07]  /*00b0*/  S2R R0, SR_CTAID.Z ;  /* 0x0000000000007919 */ /* 0x000f2e0000002700 */
[----:B------:R-:W0:Y:S01]  /*00c0*/  LDC R18, c[0x0][0x364] ;  /* 0x0000d900ff127b82 */ /* 0x000e220000000800 */
[----:B------:R-:W4:Y:S01]  /*00d0*/  LDCU UR9, c[0x0][0x368] ;  /* 0x00006d00ff0977ac */ /* 0x000f220008000800 */
[----:B--2---:R-:W-:-:S06]  /*00e0*/  UIADD3 UR4, UP0, UPT, UR4, -0x1, URZ ;  /* 0xffffffff04047890 */ /* 0x004fcc000ff1e0ff */
[----:B------:R-:W1:Y:S01]  /*00f0*/  S2UR UR7, SR_CTAID.X ;  /* 0x00000000000779c3 */ /* 0x000e620000002500 */
[----:B------:R-:W-:-:S07]  /*0100*/  UIADD3.X UR6, UPT, UPT, UR5, -0x1, URZ, UP0, !UPT ;  /* 0xffffffff05067890 */ /* 0x000fce00087fe4ff */
[----:B------:R-:W2:Y:S08]  /*0110*/  LDC.64 R12, c[0x0][0x390] ;  /* 0x0000e400ff0c7b82 */ /* 0x000eb00000000a00 */
[----:B------:R-:W5:Y:S01]  /*0120*/  LDC.64 R10, c[0x0][0x398] ;  /* 0x0000e600ff0a7b82 */ /* 0x000f620000000a00 */
[----:B0-----:R-:W-:Y:S02]  /*0130*/  IMAD R14, R18, UR8, R21 ;  /* 0x00000008120e7c24 */ /* 0x001fe4000f8e0215 */
[----:B----4-:R-:W-:-:S03]  /*0140*/  IMAD R19, R0, UR9, R23 ;  /* 0x0000000900137c24 */ /* 0x010fc6000f8e0217 */
[----:B------:R-:W-:Y:S01]  /*0150*/  ISETP.NE.AND P1, PT, R14, RZ, PT ;  /* 0x000000ff0e00720c */ /* 0x000fe20003f25270 */
[----:B-1----:R-:W-:-:S05]  /*0160*/  IMAD R2, R25, UR7, R20 ;  /* 0x0000000719027c24 */ /* 0x002fca000f8e0214 */
[----:B------:R-:W-:Y:S02]  /*0170*/  ISETP.EQ.OR P1, PT, R2, RZ, !P1 ;  /* 0x000000ff0200720c */ /* 0x000fe40004f22670 */
[----:B--2---:R-:W-:-:S04]  /*0180*/  IADD3 R3, P2, PT, R12, -0x1, RZ ;  /* 0xffffffff0c037810 */ /* 0x004fc80007f5e0ff */
[----:B------:R-:W-:Y:S02]  /*0190*/  ISETP.LE.U32.AND P0, PT, R3, R2, PT ;  /* 0x000000020300720c */ /* 0x000fe40003f03070 */
[----:B------:R-:W-:Y:S01]  /*01a0*/  IADD3.X R3, PT, PT, R13, -0x1, RZ, P2, !PT ;  /* 0xffffffff0d037810 */ /* 0x000fe200017fe4ff */
[----:B-----5:R-:W-:-:S03]  /*01b0*/  IMAD.WIDE.U32 R4, R10, 0x1, R4 ;  /* 0x000000010a047825 */ /* 0x020fc600078e0004 */
[----:B------:R-:W-:Y:S01]  /*01c0*/  ISETP.LE.U32.OR.EX P1, PT, R3, RZ, P1, P0 ;  /* 0x000000ff0300720c */ /* 0x000fe20000f23500 */
[----:B------:R-:W-:Y:S01]  /*01d0*/  IMAD.IADD R3, R5, 0x1, R11 ;  /* 0x0000000105037824 */ /* 0x000fe200078e020b */
[----:B------:R-:W-:Y:S01]  /*01e0*/  PLOP3.LUT P0, PT, PT, PT, PT, 0x8, 0x80 ;  /* 0x000000000080781c */ /* 0x000fe20003f0e170 */
[----:B------:R-:W-:-:S10]  /*01f0*/  IMAD.WIDE.U32 R6, R19, R10, R14 ;  /* 0x0000000a13067225 */ /* 0x000fd400078e000e */
[----:B------:R-:W-:-:S04]  /*0200*/  @!P1 ISETP.GT.U32.AND P2, PT, R4, R14, PT ;  /* 0x0000000e0400920c */ /* 0x000fc80003f44070 */
[----:B------:R-:W-:Y:S01]  /*0210*/  @!P1 ISETP.GT.U32.AND.EX P0, PT, R3, RZ, PT, P2 ;  /* 0x000000ff0300920c */ /* 0x000fe20003f04120 */
[----:B------:R-:W-:Y:S01]  /*0220*/  IMAD.U32 R3, RZ, RZ, UR6 ;  /* 0x00000006ff037e24 */ /* 0x000fe2000f8e00ff */
[C---:B------:R-:W-:Y:S01]  /*0230*/  ISETP.GE.U32.AND P2, PT, R19.reuse, UR4, PT ;  /* 0x0000000413007c0c */ /* 0x040fe2000bf46070 */
[----:B------:R-:W0:Y:S01]  /*0240*/  LDCU.64 UR4, c[0x0][0x388] ;  /* 0x00007100ff0477ac */ /* 0x000e220008000a00 */
[----:B------:R-:W-:-:S04]  /*0250*/  ISETP.EQ.OR P0, PT, R19, RZ, !P0 ;  /* 0x000000ff1300720c */ /* 0x000fc80004702670 */
[----:B------:R-:W-:Y:S01]  /*0260*/  ISETP.LE.U32.OR.EX P0, PT, R3, RZ, P0, P2 ;  /* 0x000000ff0300720c */ /* 0x000fe20000703520 */
[----:B------:R-:W-:-:S04]  /*0270*/  IMAD R3, R19, R11, R7 ;  /* 0x0000000b13037224 */ /* 0x000fc800078e0207 */
[-C--:B------:R-:W-:Y:S02]  /*0280*/  IMAD R7, R3, R12.reuse, RZ ;  /* 0x0000000c03077224 */ /* 0x080fe400078e02ff */
[----:B------:R-:W-:Y:S02]  /*0290*/  IMAD.MOV.U32 R3, RZ, RZ, RZ ;  /* 0x000000ffff037224 */ /* 0x000fe400078e00ff */
[C---:B------:R-:W-:Y:S02]  /*02a0*/  IMAD R7, R6.reuse, R13, R7 ;  /* 0x0000000d06077224 */ /* 0x040fe400078e0207 */
[----:B------:R-:W-:Y:S02]  /*02b0*/  IMAD.WIDE.U32 R2, R6, R12, R2 ;  /* 0x0000000c06027225 */ /* 0x000fe400078e0002 */
[----:B------:R-:W1:Y:S02]  /*02c0*/  @!P0 LDC.64 R4, c[0x0][0x380] ;  /* 0x0000e000ff048b82 */ /* 0x000e640000000a00 */
[----:B------:R-:W-:Y:S01]  /*02d0*/  IMAD.IADD R15, R3, 0x1, R7 ;  /* 0x00000001030f7824 */ /* 0x000fe200078e0207 */
[----:B0-----:R-:W-:-:S04]  /*02e0*/  LEA R8, P3, R2, UR4, 0x3 ;  /* 0x0000000402087c11 */ /* 0x001fc8000f8618ff */
[----:B------:R-:W-:-:S05]  /*02f0*/  LEA.HI.X R9, R2, UR5, R15, 0x3, P3 ;  /* 0x0000000502097c11 */ /* 0x000fca00098f1c0f */
[----:B---3--:R-:W2:Y:S01]  /*0300*/  @!P0 LDG.E.64 R6, desc[UR10][R8.64] ;  /* 0x0000000a08068981 */ /* 0x008ea2000c1e1b00 */
[----:B-1----:R-:W-:-:S04]  /*0310*/  @!P0 LEA R4, P4, R2, R4, 0x3 ;  /* 0x0000000402048211 */ /* 0x002fc800078818ff */
[----:B------:R-:W-:-:S05]  /*0320*/  @!P0 LEA.HI.X R5, R2, R5, R15, 0x3, P4 ;  /* 0x0000000502058211 */ /* 0x000fca00020f1c0f */
[----:B------:R-:W3:Y:S01]  /*0330*/  @!P0 LDG.E.64 R16, desc[UR10][R4.64] ;  /* 0x0000000a04108981 */ /* 0x000ee2000c1e1b00 */
[----:B------:R-:W0:Y:S01]  /*0340*/  S2UR UR5, SR_CgaCtaId ;  /* 0x00000000000579c3 */ /* 0x000e220000008800 */
[----:B------:R-:W-:Y:S01]  /*0350*/  IMAD R18, R18, R23, R21 ;  /* 0x0000001712127224 */ /* 0x000fe200078e0215 */
[----:B------:R-:W-:Y:S01]  /*0360*/  UMOV UR4, 0x400 ;  /* 0x0000040000047882 */ /* 0x000fe20000000000 */
[----:B------:R-:W-:Y:S02]  /*0370*/  CS2R R22, SRZ ;  /* 0x0000000000167805 */ /* 0x000fe4000001ff00 */
[----:B------:R-:W-:Y:S01]  /*0380*/  IMAD R20, R18, R25, R20 ;  /* 0x0000001912147224 */ /* 0x000fe200078e0214 */
[----:B0-----:R-:W-:-:S04]  /*0390*/  ULEA UR4, UR5, UR4, 0x18 ;  /* 0x0000000405047291 */ /* 0x001fc8000f8ec0ff */
[----:B------:R-:W-:Y:S01]  /*03a0*/  ISETP.GT.U32.AND P3, PT, R20, 0xff, PT ;  /* 0x000000ff1400780c */ /* 0x000fe20003f64070 */
[----:B--2---:R-:W-:Y:S01]  /*03b0*/  @!P0 STG.E.64 desc[UR10][R4.64], R6 ;  /* 0x0000000604008986 */ /* 0x004fe2000c101b0a */
[----:B---3--:R-:W-:-:S08]  /*03c0*/  @!P0 DADD R16, R6, -R16 ;  /* 0x0000000006108229 */ /* 0x008fd00000000810 */
[----:B------:R-:W-:Y:S01]  /*03d0*/  @!P0 DADD R22, -RZ, |R16| ;  /* 0x00000000ff168229 */ /* 0x000fe20000000510 */
[----:B------:R-:W-:-:S06]  /*03e0*/  LEA R16, R20, UR4, 0x3 ;  /* 0x0000000414107c11 */ /* 0x000fcc000f8e18ff */
[----:B------:R-:W-:Y:S01]  /*03f0*/  STS.64 [R16], R22 ;  /* 0x0000001610007388 */ /* 0x000fe20000000a00 */
[----:B------:R-:W-:Y:S06]  /*0400*/  BAR.SYNC.DEFER_BLOCKING 0x0 ;  /* 0x0000000000007b1d */ /* 0x000fec0000010000 */
[----:B------:R-:W-:Y:S04]  /*0410*/  @!P3 LDS.64 R24, [R16] ;  /* 0x000000001018b984 */ /* 0x000fe80000000a00 */
[----:B------:R-:W0:Y:S01]  /*0420*/  @!P3 LDS.64 R26, [R16+0x800] ;  /* 0x00080000101ab984 */ /* 0x000e220000000a00 */
[----:B------:R-:W-:Y:S01]  /*0430*/  ISETP.GT.U32.AND P0, PT, R20, 0x7f, PT ;  /* 0x0000007f1400780c */ /* 0x000fe20003f04070 */
[----:B0-----:R-:W-:-:S06]  /*0440*/  @!P3 DSETP.GT.AND P4, PT, R24, R26, PT ;  /* 0x0000001a1800b22a */ /* 0x001fcc0003f84000 */
[----:B------:R-:W-:Y:S02]  /*0450*/  @!P3 FSEL R24, R24, R26, P4 ;  /* 0x0000001a1818b208 */ /* 0x000fe40002000000 */
[----:B------:R-:W-:-:S05]  /*0460*/  @!P3 FSEL R25, R25, R27, P4 ;  /* 0x0000001b1919b208 */ /* 0x000fca0002000000 */
[----:B------:R-:W-:Y:S01]  /*0470*/  @!P3 STS.64 [R16], R24 ;  /* 0x000000181000b388 */ /* 0x000fe20000000a00 */
        /* <DEDUP_REMOVED lines=51> */
[----:B------:R-:W-:Y:S01]  /*07b0*/  ISETP.NE.AND P3, PT, R20, RZ, PT ;  /* 0x000000ff1400720c */ /* 0x000fe20003f65270 */
[----:B0-----:R-:W-:-:S06]  /*07c0*/  @!P0 DSETP.GT.AND P4, PT, R4, R6, PT ;  /* 0x000000060400822a */ /* 0x001fcc0003f84000 */
[----:B------:R-:W-:Y:S02]  /*07d0*/  @!P0 FSEL R20, R4, R6, P4 ;  /* 0x0000000604148208 */ /* 0x000fe40002000000 */
[----:B------:R-:W-:-:S05]  /*07e0*/  @!P0 FSEL R21, R5, R7, P4 ;  /* 0x0000000705158208 */ /* 0x000fca0002000000 */
[----:B------:R-:W-:Y:S01]  /*07f0*/  @!P0 STS.64 [R16], R20 ;  /* 0x0000001410008388 */ /* 0x000fe20000000a00 */
[----:B------:R-:W-:Y:S06]  /*0800*/  BAR.SYNC.DEFER_BLOCKING 0x0 ;  /* 0x0000000000007b1d */ /* 0x000fec0000010000 */
[----:B------:R-:W0:Y:S02]  /*0810*/  @!P3 LDS.128 R4, [UR4] ;  /* 0x00000004ff04b984 */ /* 0x000e240008000c00 */
[----:B------:R-:W1:Y:S01]  /*0820*/  LDC R17, c[0x0][0x370] ;  /* 0x0000dc00ff117b82 */ /* 0x000e620000000800 */
[----:B0-----:R-:W-:-:S06]  /*0830*/  @!P3 DSETP.GT.AND P0, PT, R4, R6, PT ;  /* 0x000000060400b22a */ /* 0x001fcc0003f04000 */
[----:B------:R-:W-:Y:S02]  /*0840*/  @!P3 FSEL R22, R4, R6, P0 ;  /* 0x000000060416b208 */ /* 0x000fe40000000000 */
[----:B------:R-:W-:Y:S01]  /*0850*/  @!P3 FSEL R23, R5, R7, P0 ;  /* 0x000000070517b208 */ /* 0x000fe20000000000 */
[----:B------:R-:W0:Y:S04]  /*0860*/  LDC R25, c[0x0][0x374] ;  /* 0x0000dd00ff197b82 */ /* 0x000e280000000800 */
[----:B------:R-:W-:Y:S04]  /*0870*/  @!P3 STS.64 [UR4], R22 ;  /* 0x00000016ff00b988 */ /* 0x000fe80008000a04 */
[----:B------:R-:W-:Y:S01]  /*0880*/  BAR.SYNC.DEFER_BLOCKING 0x0 ;  /* 0x0000000000007b1d */ /* 0x000fe20000010000 */
[----:B------:R-:W-:-:S04]  /*0890*/  @!P1 IADD3 R21, P0, PT, R10, -0x1, RZ ;  /* 0xffffffff0a159810 */ /* 0x000fc80007f1e0ff */
[----:B------:R-:W-:-:S03]  /*08a0*/  @!P1 ISETP.GT.U32.AND P4, PT, R21, R14, PT ;  /* 0x0000000e1500920c */ /* 0x000fc60003f84070 */
[----:B------:R-:W2:Y:S01]  /*08b0*/  @!P3 LDC.64 R6, c[0x0][0x3a8] ;  /* 0x0000ea00ff06bb82 */ /* 0x000ea20000000a00 */
[----:B------:R-:W-:Y:S01]  /*08c0*/  @!P1 IADD3.X R14, PT, PT, R11, -0x1, RZ, P0, !PT ;  /* 0xffffffff0b0e9810 */ /* 0x000fe200007fe4ff */
[----:B------:R-:W3:Y:S03]  /*08d0*/  @!P3 LDS.64 R4, [UR4] ;  /* 0x00000004ff04b984 */ /* 0x000ee60008000a00 */
[----:B------:R-:W-:Y:S02]  /*08e0*/  @!P1 ISETP.GT.U32.AND.EX P4, PT, R14, RZ, PT, P4 ;  /* 0x000000ff0e00920c */ /* 0x000fe40003f84140 */
[----:B------:R-:W-:Y:S02]  /*08f0*/  PLOP3.LUT P0, PT, PT, PT, PT, 0x80, 0x8 ;  /* 0x000000000008781c */ /* 0x000fe40003f0f070 */
[----:B------:R-:W-:Y:S01]  /*0900*/  @!P1 PLOP3.LUT P0, PT, P4, PT, PT, 0x8, 0x80 ;  /* 0x000000000080981c */ /* 0x000fe2000270e170 */
[----:B------:R-:W-:-:S03]  /*0910*/  IMAD.U32 R14, RZ, RZ, UR6 ;  /* 0x00000006ff0e7e24 */ /* 0x000fc6000f8e00ff */
[----:B------:R-:W-:Y:S01]  /*0920*/  ISETP.EQ.OR P0, PT, R19, RZ, P0 ;  /* 0x000000ff1300720c */ /* 0x000fe20000702670 */
[----:B0-----:R-:W-:-:S03]  /*0930*/  IMAD R0, R0, R25, UR8 ;  /* 0x0000000800007e24 */ /* 0x001fc6000f8e0219 */
[----:B------:R-:W-:Y:S01]  /*0940*/  ISETP.LE.U32.OR.EX P0, PT, R14, RZ, P0, P2 ;  /* 0x000000ff0e00720c */ /* 0x000fe20000703520 */
[----:B-1----:R-:W-:-:S04]  /*0950*/  IMAD R17, R0, R17, UR7 ;  /* 0x0000000700117e24 */ /* 0x002fc8000f8e0211 */
[----:B--2---:R-:W-:-:S05]  /*0960*/  @!P3 IMAD.WIDE.U32 R6, R17, 0x8, R6 ;  /* 0x000000081106b825 */ /* 0x004fca00078e0006 */
[----:B---3--:R0:W-:Y:S03]  /*0970*/  @!P3 STG.E.64 desc[UR10][R6.64], R4 ;  /* 0x000000040600b986 */ /* 0x0081e6000c101b0a */
[----:B------:R-:W-:Y:S05]  /*0980*/  @P0 EXIT ;  /* 0x000000000000094d */ /* 0x000fea0003800000 */
[----:B------:R-:W1:Y:S01]  /*0990*/  LDCU.64 UR4, c[0x0][0x380] ;  /* 0x00007000ff0477ac */ /* 0x000e620008000a00 */
[-C--:B------:R-:W-:Y:S01]  /*09a0*/  IADD3 R0, P0, PT, R2, -R12.reuse, RZ ;  /* 0x8000000c02007210 */ /* 0x080fe20007f1e0ff */
[-C--:B------:R-:W-:Y:S02]  /*09b0*/  IMAD R11, R11, R12.reuse, RZ ;  /* 0x0000000c0b0b7224 */ /* 0x080fe400078e02ff */
[----:B------:R-:W-:-:S04]  /*09c0*/  IMAD.WIDE.U32 R16, R10, R12, RZ ;  /* 0x0000000c0a107225 */ /* 0x000fc800078e00ff */
[----:B------:R-:W-:Y:S02]  /*09d0*/  IMAD.X R3, R15, 0x1, ~R13, P0 ;  /* 0x000000010f037824 */ /* 0x000fe400000e0e0d */
[----:B------:R-:W-:-:S04]  /*09e0*/  IMAD R11, R10, R13, R11 ;  /* 0x0000000d0a0b7224 */ /* 0x000fc800078e020b */
[----:B------:R-:W-:Y:S01]  /*09f0*/  IMAD.IADD R11, R17, 0x1, R11 ;  /* 0x00000001110b7824 */ /* 0x000fe200078e020b */
[----:B-1----:R-:W-:Y:S02]  /*0a00*/  LEA R22, P0, R0, UR4, 0x3 ;  /* 0x0000000400167c11 */ /* 0x002fe4000f8018ff */
[----:B------:R-:W-:Y:S02]  /*0a10*/  LEA R20, P1, R2, UR4, 0x3 ;  /* 0x0000000402147c11 */ /* 0x000fe4000f8218ff */
[----:B------:R-:W-:Y:S02]  /*0a20*/  LEA.HI.X R23, R0, UR5, R3, 0x3, P0 ;  /* 0x0000000500177c11 */ /* 0x000fe400080f1c03 */
[C---:B------:R-:W-:Y:S02]  /*0a30*/  IADD3 R0, P0, PT, R2.reuse, -R16, RZ ;  /* 0x8000001002007210 */ /* 0x040fe40007f1e0ff */
[----:B------:R-:W-:Y:S02]  /*0a40*/  LEA.HI.X R21, R2, UR5, R15, 0x3, P1 ;  /* 0x0000000502157c11 */ /* 0x000fe400088f1c0f */
[----:B0-----:R-:W-:Y:S01]  /*0a50*/  LEA R6, P1, R0, UR4, 0x3 ;  /* 0x0000000400067c11 */ /* 0x001fe2000f8218ff */
[----:B------:R-:W-:-:S02]  /*0a60*/  IMAD.X R3, R15, 0x1, ~R11, P0 ;  /* 0x000000010f037824 */ /* 0x000fc400000e0e0b */
[----:B------:R0:W2:Y:S04]  /*0a70*/  LDG.E.64 R14, desc[UR10][R22.64] ;  /* 0x0000000a160e7981 */ /* 0x0000a8000c1e1b00 */
[----:B------:R-:W2:Y:S01]  /*0a80*/  LDG.E.64 R18, desc[UR10][R20.64+-0x8] ;  /* 0xfffff80a14127981 */ /* 0x000ea2000c1e1b00 */
[----:B------:R-:W-:-:S03]  /*0a90*/  LEA.HI.X R7, R0, UR5, R3, 0x3, P1 ;  /* 0x0000000500077c11 */ /* 0x000fc600088f1c03 */
[----:B------:R-:W3:Y:S04]  /*0aa0*/  LDG.E.64 R4, desc[UR10][R20.64+0x8] ;  /* 0x0000080a14047981 */ /* 0x000ee8000c1e1b00 */
[----:B------:R-:W4:Y:S01]  /*0ab0*/  LDG.E.64 R6, desc[UR10][R6.64] ;  /* 0x0000000a06067981 */ /* 0x000f22000c1e1b00 */
[----:B------:R-:W-:-:S04]  /*0ac0*/  LEA R2, P0, R12, R20, 0x3 ;  /* 0x000000140c027211 */ /* 0x000fc800078018ff */
[----:B------:R-:W-:Y:S02]  /*0ad0*/  LEA.HI.X R3, R12, R21, R13, 0x3, P0 ;  /* 0x000000150c037211 */ /* 0x000fe400000f1c0d */
[----:B------:R-:W-:-:S04]  /*0ae0*/  LEA R10, P0, R16, R20, 0x3 ;  /* 0x00000014100a7211 */ /* 0x000fc800078018ff */
[----:B------:R-:W5:Y:S01]  /*0af0*/  LDG.E.64 R2, desc[UR10][R2.64] ;  /* 0x0000000a02027981 */ /* 0x000f62000c1e1b00 */
[----:B------:R-:W-:-:S06]  /*0b00*/  LEA.HI.X R11, R16, R21, R11, 0x3, P0 ;  /* 0x00000015100b7211 */ /* 0x000fcc00000f1c0b */
[----:B------:R-:W5:Y:S01]  /*0b10*/  LDG.E.64 R10, desc[UR10][R10.64] ;  /* 0x0000000a0a0a7981 */ /* 0x000f62000c1e1b00 */
[----:B------:R-:W0:Y:S01]  /*0b20*/  MUFU.RCP64H R17, 6 ;  /* 0x4018000000117908 */ /* 0x000e220000001800 */
[----:B------:R-:W-:Y:S02]  /*0b30*/  IMAD.MOV.U32 R12, RZ, RZ, 0x0 ;  /* 0x00000000ff0c7424 */ /* 0x000fe400078e00ff */
[----:B------:R-:W-:Y:S02]  /*0b40*/  IMAD.MOV.U32 R13, RZ, RZ, 0x40180000 ;  /* 0x40180000ff0d7424 */ /* 0x000fe400078e00ff */
[----:B------:R-:W-:-:S06]  /*0b50*/  IMAD.MOV.U32 R16, RZ, RZ, 0x1 ;  /* 0x00000001ff107424 */ /* 0x000fcc00078e00ff */
[----:B0-----:R-:W-:-:S08]  /*0b60*/  DFMA R22, R16, -R12, 1 ;  /* 0x3ff000001016742b */ /* 0x001fd0000000080c */
[----:B------:R-:W-:-:S08]  /*0b70*/  DFMA R22, R22, R22, R22 ;  /* 0x000000161616722b */ /* 0x000fd00000000016 */
[----:B------:R-:W-:-:S08]  /*0b80*/  DFMA R22, R16, R22, R16 ;  /* 0x000000161016722b */ /* 0x000fd00000000010 */
[----:B------:R-:W-:-:S08]  /*0b90*/  DFMA R12, R22, -R12, 1 ;  /* 0x3ff00000160c742b */ /* 0x000fd0000000080c */
[----:B------:R-:W-:Y:S01]  /*0ba0*/  DFMA R12, R22, R12, R22 ;  /* 0x0000000c160c722b */ /* 0x000fe20000000016 */
[----:B------:R-:W-:Y:S01]  /*0bb0*/  BSSY.RECONVERGENT B0, `(.L_x_702) ;  /* 0x0000011000007945 */ /* 0x000fe20003800200 */
[----:B--2---:R-:W-:-:S08]  /*0bc0*/  DADD R14, R18, R14 ;  /* 0x00000000120e7229 */ /* 0x004fd0000000000e */
[----:B----4-:R-:W-:-:S08]  /*0bd0*/  DADD R6, R14, R6 ;  /* 0x000000000e067229 */ /* 0x010fd00000000006 */
[----:B---3--:R-:W-:-:S08]  /*0be0*/  DADD R4, R6, R4 ;  /* 0x0000000006047229 */ /* 0x008fd00000000004 */
[----:B-----5:R-:W-:-:S08]  /*0bf0*/  DADD R2, R4, R2 ;  /* 0x0000000004027229 */ /* 0x020fd00000000002 */
[----:B------:R-:W-:-:S08]  /*0c00*/  DADD R10, R2, R10 ;  /* 0x00000000020a7229 */ /* 0x000fd0000000000a */
[----:B------:R-:W-:-:S08]  /*0c10*/  DMUL R2, R10, R12 ;  /* 0x0000000c0a027228 */ /* 0x000fd00000000000 */
[----:B------:R-:W-:-:S08]  /*0c20*/  DFMA R4, R2, -6, R10 ;  /* 0xc01800000204782b */ /* 0x000fd0000000000a */
[----:B------:R-:W-:Y:S01]  /*0c30*/  DFMA R2, R12, R4, R2 ;  /* 0x000000040c02722b */ /* 0x000fe20000000002 */
[----:B------:R-:W-:-:S09]  /*0c40*/  FSETP.GEU.AND P1, PT, |R11|, 6.5827683646048100446e-37, PT ;  /* 0x036000000b00780b */ /* 0x000fd20003f2e200 */
[----:B------:R-:W-:-:S05]  /*0c50*/  FFMA R0, RZ, 2.375, R3 ;  /* 0x40180000ff007823 */ /* 0x000fca0000000003 */
[----:B------:R-:W-:-:S13]  /*0c60*/  FSETP.GT.AND P0, PT, |R0|, 1.469367938527859385e-39, PT ;  /* 0x001000000000780b */ /* 0x000fda0003f04200 */
[----:B------:R-:W-:Y:S05]  /*0c70*/  @P0 BRA P1, `(.L_x_703) ;  /* 0x0000000000100947 */ /* 0x000fea0000800000 */
[----:B------:R-:W-:-:S07]  /*0c80*/  MOV R0, 0xca0 ;  /* 0x00000ca000007802 */ /* 0x000fce0000000f00 */
[----:B------:R-:W-:Y:S05]  /*0c90*/  CALL.REL.NOINC `($__internal_0_$__cuda_sm20_div_rn_f64_full) ;  /* 0x0000000000147944 */ /* 0x000fea0003c00000 */
[----:B------:R-:W-:Y:S02]  /*0ca0*/  IMAD.MOV.U32 R2, RZ, RZ, R10 ;  /* 0x000000ffff027224 */ /* 0x000fe400078e000a */
[----:B------:R-:W-:-:S07]  /*0cb0*/  IMAD.MOV.U32 R3, RZ, RZ, R11 ;  /* 0x000000ffff037224 */ /* 0x000fce00078e000b */
.L_x_703:
[----:B------:R-:W-:Y:S05]  /*0cc0*/  BSYNC.RECONVERGENT B0 ;  /* 0x0000000000007941 */ /* 0x000fea0003800200 */
.L_x_702:
[----:B------:R-:W-:Y:S01]  /*0cd0*/  STG.E.64 desc[UR10][R8.64], R2 ;  /* 0x0000000208007986 */ /* 0x000fe2000c101b0a */
[----:B------:R-:W-:Y:S05]  /*0ce0*/  EXIT ;  /* 0x000000000000794d */ /* 0x000fea0003800000 */
        .weak           $__internal_0_$__cuda_sm20_div_rn_f64_full
        .type           $__internal_0_$__cuda_sm20_div_rn_f64_full,@function
        .size           $__internal_0_$__cuda_sm20_div_rn_f64_full,(.L_x_709 - $__internal_0_$__cuda_sm20_div_rn_f64_full)
$__internal_0_$__cuda_sm20_div_rn_f64_full:
[----:B------:R-:W-:Y:S01]  /*0cf0*/  IMAD.MOV.U32 R3, RZ, RZ, 0x3ff80000 ;  /* 0x3ff80000ff037424 */ /* 0x000fe200078e00ff */
[----:B------:R-:W-:Y:S01]  /*0d00*/  BSSY.RECONVERGENT B1, `(.L_x_704) ;  /* 0x000004c000017945 */ /* 0x000fe20003800200 */
[----:B------:R-:W-:Y:S02]  /*0d10*/  IMAD.MOV.U32 R2, RZ, RZ, 0x0 ;  /* 0x00000000ff027424 */ /* 0x000fe400078e00ff */
[----:B------:R-:W0:Y:S01]  /*0d20*/  MUFU.RCP64H R7, R3 ;  /* 0x0000000300077308 */ /* 0x000e220000001800 */
[----:B------:R-:W-:Y:S02]  /*0d30*/  IMAD.MOV.U32 R6, RZ, RZ, 0x1 ;  /* 0x00000001ff067424 */ /* 0x000fe400078e00ff */
[----:B------:R-:W-:Y:S02]  /*0d40*/  IMAD.MOV.U32 R5, RZ, RZ, R11 ;  /* 0x000000ffff057224 */ /* 0x000fe400078e000b */
[----:B------:R-:W-:Y:S02]  /*0d50*/  IMAD.MOV.U32 R4, RZ, RZ, R10 ;  /* 0x000000ffff047224 */ /* 0x000fe400078e000a */
[----:B------:R-:W-:Y:S01]  /*0d60*/  IMAD.MOV.U32 R11, RZ, RZ, 0x1ca00000 ;  /* 0x1ca00000ff0b7424 */ /* 0x000fe200078e00ff */
[C---:B------:R-:W-:Y:S01]  /*0d70*/  FSETP.GEU.AND P1, PT, |R5|.reuse, 1.469367938527859385e-39, PT ;  /* 0x001000000500780b */ /* 0x040fe20003f2e200 */
[----:B------:R-:W-:Y:S01]  /*0d80*/  IMAD.MOV.U32 R19, RZ, RZ, 0x40100000 ;  /* 0x40100000ff137424 */ /* 0x000fe200078e00ff */
[----:B------:R-:W-:-:S03]  /*0d90*/  LOP3.LUT R10, R5, 0x7ff00000, RZ, 0xc0, !PT ;  /* 0x7ff00000050a7812 */ /* 0x000fc600078ec0ff */
[----:B------:R-:W-:Y:S01]  /*0da0*/  VIADD R21, R19, 0xffffffff ;  /* 0xffffffff13157836 */ /* 0x000fe20000000000 */
[----:B------:R-:W-:Y:S01]  /*0db0*/  ISETP.GE.U32.AND P0, PT, R10, 0x40100000, PT ;  /* 0x401000000a00780c */ /* 0x000fe20003f06070 */
[----:B------:R-:W-:Y:S01]  /*0dc0*/  IMAD.MOV.U32 R18, RZ, RZ, R10 ;  /* 0x000000ffff127224 */ /* 0x000fe200078e000a */
[----:B0-----:R-:W-:Y:S02]  /*0dd0*/  DFMA R12, R6, -R2, 1 ;  /* 0x3ff00000060c742b */ /* 0x001fe40000000802 */
[----:B------:R-:W-:-:S06]  /*0de0*/  SEL R11, R11, 0x63400000, !P0 ;  /* 0x634000000b0b7807 */ /* 0x000fcc0004000000 */
[----:B------:R-:W-:-:S08]  /*0df0*/  DFMA R12, R12, R12, R12 ;  /* 0x0000000c0c0c722b */ /* 0x000fd0000000000c */
[----:B------:R-:W-:Y:S01]  /*0e00*/  DFMA R14, R6, R12, R6 ;  /* 0x0000000c060e722b */ /* 0x000fe20000000006 */
[C-C-:B------:R-:W-:Y:S01]  /*0e10*/  @!P1 LOP3.LUT R12, R11.reuse, 0x80000000, R5.reuse, 0xf8, !PT ;  /* 0x800000000b0c9812 */ /* 0x140fe200078ef805 */
[----:B------:R-:W-:Y:S01]  /*0e20*/  IMAD.MOV.U32 R6, RZ, RZ, R4 ;  /* 0x000000ffff067224 */ /* 0x000fe200078e0004 */
[----:B------:R-:W-:Y:S02]  /*0e30*/  LOP3.LUT R7, R11, 0x800fffff, R5, 0xf8, !PT ;  /* 0x800fffff0b077812 */ /* 0x000fe400078ef805 */
[----:B------:R-:W-:Y:S01]  /*0e40*/  @!P1 LOP3.LUT R13, R12, 0x100000, RZ, 0xfc, !PT ;  /* 0x001000000c0d9812 */ /* 0x000fe200078efcff */
[----:B------:R-:W-:Y:S02]  /*0e50*/  @!P1 IMAD.MOV.U32 R12, RZ, RZ, RZ ;  /* 0x000000ffff0c9224 */ /* 0x000fe400078e00ff */
[----:B------:R-:W-:-:S04]  /*0e60*/  DFMA R16, R14, -R2, 1 ;  /* 0x3ff000000e10742b */ /* 0x000fc80000000802 */
[----:B------:R-:W-:-:S04]  /*0e70*/  @!P1 DFMA R6, R6, 2, -R12 ;  /* 0x400000000606982b */ /* 0x000fc8000000080c */
[----:B------:R-:W-:-:S06]  /*0e80*/  DFMA R16, R14, R16, R14 ;  /* 0x000000100e10722b */ /* 0x000fcc000000000e */
[----:B------:R-:W-:Y:S02]  /*0e90*/  @!P1 LOP3.LUT R18, R7, 0x7ff00000, RZ, 0xc0, !PT ;  /* 0x7ff0000007129812 */ /* 0x000fe400078ec0ff */
[----:B------:R-:W-:-:S03]  /*0ea0*/  DMUL R12, R16, R6 ;  /* 0x00000006100c7228 */ /* 0x000fc60000000000 */
[----:B------:R-:W-:-:S05]  /*0eb0*/  VIADD R20, R18, 0xffffffff ;  /* 0xffffffff12147836 */ /* 0x000fca0000000000 */
[----:B------:R-:W-:Y:S01]  /*0ec0*/  DFMA R14, R12, -R2, R6 ;  /* 0x800000020c0e722b */ /* 0x000fe20000000006 */
[----:B------:R-:W-:-:S04]  /*0ed0*/  ISETP.GT.U32.AND P0, PT, R20, 0x7feffffe, PT ;  /* 0x7feffffe1400780c */ /* 0x000fc80003f04070 */
[----:B------:R-:W-:-:S03]  /*0ee0*/  ISETP.GT.U32.OR P0, PT, R21, 0x7feffffe, P0 ;  /* 0x7feffffe1500780c */ /* 0x000fc60000704470 */
[----:B------:R-:W-:-:S10]  /*0ef0*/  DFMA R12, R16, R14, R12 ;  /* 0x0000000e100c722b */ /* 0x000fd4000000000c */
[----:B------:R-:W-:Y:S05]  /*0f00*/  @P0 BRA `(.L_x_705) ;  /* 0x0000000000680947 */ /* 0x000fea0003800000 */
[----:B------:R-:W-:Y:S02]  /*0f10*/  IMAD.MOV.U32 R5, RZ, RZ, 0x40100000 ;  /* 0x40100000ff057424 */ /* 0x000fe400078e00ff */
[----:B------:R-:W-:-:S03]  /*0f20*/  IMAD.MOV.U32 R4, RZ, RZ, RZ ;  /* 0x000000ffff047224 */ /* 0x000fc600078e00ff */
[----:B------:R-:W-:-:S04]  /*0f30*/  VIADDMNMX R10, R10, -R5, 0xb9600000, !PT ;  /* 0xb96000000a0a7446 */ /* 0x000fc80007800905 */
[----:B------:R-:W-:-:S05]  /*0f40*/  VIMNMX R10, PT, PT, R10, 0x46a00000, PT ;  /* 0x46a000000a0a7848 */ /* 0x000fca0003fe0100 */
[----:B------:R-:W-:-:S04]  /*0f50*/  IMAD.IADD R14, R10, 0x1, -R11 ;  /* 0x000000010a0e7824 */ /* 0x000fc800078e0a0b */
[----:B------:R-:W-:-:S06]  /*0f60*/  VIADD R5, R14, 0x7fe00000 ;  /* 0x7fe000000e057836 */ /* 0x000fcc0000000000 */
[----:B------:R-:W-:-:S10]  /*0f70*/  DMUL R10, R12, R4 ;  /* 0x000000040c0a7228 */ /* 0x000fd40000000000 */
[----:B------:R-:W-:-:S13]  /*0f80*/  FSETP.GTU.AND P0, PT, |R11|, 1.469367938527859385e-39, PT ;  /* 0x001000000b00780b */ /* 0x000fda0003f0c200 */
[----:B------:R-:W-:Y:S05]  /*0f90*/  @P0 BRA `(.L_x_706) ;  /* 0x0000000000880947 */ /* 0x000fea0003800000 */
[----:B------:R-:W-:Y:S01]  /*0fa0*/  DFMA R2, R12, -R2, R6 ;  /* 0x800000020c02722b */ /* 0x000fe20000000006 */
[----:B------:R-:W-:-:S09]  /*0fb0*/  IMAD.MOV.U32 R4, RZ, RZ, RZ ;  /* 0x000000ffff047224 */ /* 0x000fd200078e00ff */
[C---:B------:R-:W-:Y:S02]  /*0fc0*/  FSETP.NEU.AND P0, PT, R3.reuse, RZ, PT ;  /* 0x000000ff0300720b */ /* 0x040fe40003f0d000 */
[----:B------:R-:W-:-:S04]  /*0fd0*/  LOP3.LUT R2, R3, 0x40180000, RZ, 0x3c, !PT ;  /* 0x4018000003027812 */ /* 0x000fc800078e3cff */
[----:B------:R-:W-:-:S04]  /*0fe0*/  LOP3.LUT R7, R2, 0x80000000, RZ, 0xc0, !PT ;  /* 0x8000000002077812 */ /* 0x000fc800078ec0ff */
[----:B------:R-:W-:-:S03]  /*0ff0*/  LOP3.LUT R5, R7, R5, RZ, 0xfc, !PT ;  /* 0x0000000507057212 */ /* 0x000fc600078efcff */
[----:B------:R-:W-:Y:S05]  /*1000*/  @!P0 BRA `(.L_x_706) ;  /* 0x00000000006c8947 */ /* 0x000fea0003800000 */
[----:B------:R-:W-:Y:S01]  /*1010*/  IMAD.MOV R3, RZ, RZ, -R14 ;  /* 0x000000ffff037224 */ /* 0x000fe200078e0a0e */
[----:B------:R-:W-:Y:S01]  /*1020*/  DMUL.RP R4, R12, R4 ;  /* 0x000000040c047228 */ /* 0x000fe20000008000 */
[----:B------:R-:W-:-:S06]  /*1030*/  IMAD.MOV.U32 R2, RZ, RZ, RZ ;  /* 0x000000ffff027224 */ /* 0x000fcc00078e00ff */
[----:B------:R-:W-:-:S03]  /*1040*/  DFMA R2, R10, -R2, R12 ;  /* 0x800000020a02722b */ /* 0x000fc6000000000c */
[----:B------:R-:W-:-:S03]  /*1050*/  LOP3.LUT R7, R5, R7, RZ, 0x3c, !PT ;  /* 0x0000000705077212 */ /* 0x000fc600078e3cff */
[----:B------:R-:W-:-:S04]  /*1060*/  IADD3 R2, PT, PT, -R14, -0x43300000, RZ ;  /* 0xbcd000000e027810 */ /* 0x000fc80007ffe1ff */
[----:B------:R-:W-:-:S04]  /*1070*/  FSETP.NEU.AND P0, PT, |R3|, R2, PT ;  /* 0x000000020300720b */ /* 0x000fc80003f0d200 */
[----:B------:R-:W-:Y:S02]  /*1080*/  FSEL R10, R4, R10, !P0 ;  /* 0x0000000a040a7208 */ /* 0x000fe40004000000 */
[----:B------:R-:W-:Y:S01]  /*1090*/  FSEL R11, R7, R11, !P0 ;  /* 0x0000000b070b7208 */ /* 0x000fe20004000000 */
[----:B------:R-:W-:Y:S06]  /*10a0*/  BRA `(.L_x_706) ;  /* 0x0000000000447947 */ /* 0x000fec0003800000 */
.L_x_705:
[----:B------:R-:W-:-:S14]  /*10b0*/  DSETP.NAN.AND P0, PT, R4, R4, PT ;  /* 0x000000040400722a */ /* 0x000fdc0003f08000 */
[----:B------:R-:W-:Y:S05]  /*10c0*/  @P0 BRA `(.L_x_707) ;  /* 0x0000000000340947 */ /* 0x000fea0003800000 */
[----:B------:R-:W-:Y:S01]  /*10d0*/  ISETP.NE.AND P0, PT, R18, R19, PT ;  /* 0x000000131200720c */ /* 0x000fe20003f05270 */
[----:B------:R-:W-:Y:S02]  /*10e0*/  IMAD.MOV.U32 R10, RZ, RZ, 0x0 ;  /* 0x00000000ff0a7424 */ /* 0x000fe400078e00ff */
[----:B------:R-:W-:-:S10]  /*10f0*/  IMAD.MOV.U32 R11, RZ, RZ, -0x80000 ;  /* 0xfff80000ff0b7424 */ /* 0x000fd400078e00ff */
[----:B------:R-:W-:Y:S05]  /*1100*/  @!P0 BRA `(.L_x_706) ;  /* 0x00000000002c8947 */ /* 0x000fea0003800000 */
[----:B------:R-:W-:Y:S02]  /*1110*/  ISETP.NE.AND P0, PT, R18, 0x7ff00000, PT ;  /* 0x7ff000001200780c */ /* 0x000fe40003f05270 */
[----:B------:R-:W-:Y:S02]  /*1120*/  LOP3.LUT R4, R5, 0x40180000, RZ, 0x3c, !PT ;  /* 0x4018000005047812 */ /* 0x000fe400078e3cff */
[----:B------:R-:W-:Y:S02]  /*1130*/  ISETP.EQ.OR P0, PT, R19, RZ, !P0 ;  /* 0x000000ff1300720c */ /* 0x000fe40004702670 */
[----:B------:R-:W-:-:S11]  /*1140*/  LOP3.LUT R11, R4, 0x80000000, RZ, 0xc0, !PT ;  /* 0x80000000040b7812 */ /* 0x000fd600078ec0ff */
[----:B------:R-:W-:Y:S01]  /*1150*/  @P0 LOP3.LUT R2, R11, 0x7ff00000, RZ, 0xfc, !PT ;  /* 0x7ff000000b020812 */ /* 0x000fe200078efcff */
[----:B------:R-:W-:Y:S02]  /*1160*/  @!P0 IMAD.MOV.U32 R10, RZ, RZ, RZ ;  /* 0x000000ffff0a8224 */ /* 0x000fe400078e00ff */
[----:B------:R-:W-:Y:S02]  /*1170*/  @P0 IMAD.MOV.U32 R10, RZ, RZ, RZ ;  /* 0x000000ffff0a0224 */ /* 0x000fe400078e00ff */
[----:B------:R-:W-:Y:S01]  /*1180*/  @P0 IMAD.MOV.U32 R11, RZ, RZ, R2 ;  /* 0x000000ffff0b0224 */ /* 0x000fe200078e0002 */
[----:B------:R-:W-:Y:S06]  /*1190*/  BRA `(.L_x_706) ;  /* 0x0000000000087947 */ /* 0x000fec0003800000 */
.L_x_707:
[----:B------:R-:W-:Y:S01]  /*11a0*/  LOP3.LUT R11, R5, 0x80000, RZ, 0xfc, !PT ;  /* 0x00080000050b7812 */ /* 0x000fe200078efcff */
[----:B------:R-:W-:-:S07]  /*11b0*/  IMAD.MOV.U32 R10, RZ, RZ, R4 ;  /* 0x000000ffff0a7224 */ /* 0x000fce00078e0004 */
.L_x_706:
[----:B------:R-:W-:Y:S05]  /*11c0*/  BSYNC.RECONVERGENT B1 ;  /* 0x0000000000017941 */ /* 0x000fea0003800200 */
.L_x_704:
[----:B------:R-:W-:Y:S02]  /*11d0*/  IMAD.MOV.U32 R2, RZ, RZ, R0 ;  /* 0x000000ffff027224 */ /* 0x000fe400078e0000 */
[----:B------:R-:W-:-:S04]  /*11e0*/  IMAD.MOV.U32 R3, RZ, RZ, 0x0 ;  /* 0x00000000ff037424 */ /* 0x000fc800078e00ff */
[----:B------:R-:W-:Y:S05]  /*11f0*/  RET.REL.NODEC R2 `(_Z6jacobiILj512EEvPdS0_mmmS0_) ;  /* 0xffffffec02807950 */ /* 0x000fea0003c3ffff */
.L_x_708:
        /* <DEDUP_REMOVED lines=16> */
.L_x_709:


//--------------------- .nv.shared._ZN3cub18CUB_300001_SM_10006detail11EmptyKernelIvEEvv --------------------------
	.section	.nv.shared._ZN3cub18CUB_300001_SM_10006detail11EmptyKernelIvEEvv,"aw",@nobits
	.sectionflags	@""
	.align	16
	.zero		1024


//--------------------- .nv.shared.reserved.0     --------------------------
	.section	.nv.shared.reserved.0,"aw",@nobits
	.weak		__nv_reservedSMEM_offset_0_alias
	.size		__nv_reservedSMEM_offset_0_alias, 0, 64
	.other		__nv_reservedSMEM_offset_0_alias,@"STO_CUDA_RESERVED_SHARED STV_DEFAULT"
__nv_reservedSMEM_offset_0_alias:
	.zero		0
	.zero		64


//--------------------- .nv.global                --------------------------
	.section	.nv.global,"aw",@nobits
.nv.global:
	.type		_ZN30_INTERNAL_037e39e6_4_k_cu_main6thrust24THRUST_300001_SM_1000_NS12placeholders2_8E,@object
	.size		_ZN30_INTERNAL_037e39e6_4_k_cu_main6thrust24THRUST_300001_SM_1000_NS12placeholders2_8E,(_ZN30_INTERNAL_037e39e6_4_k_cu_main4cuda3std3__432_GLOBAL__N__037e39e6_4_k_cu_main6ignoreE - _ZN30_INTERNAL_037e39e6_4_k_cu_main6thrust24THRUST_300001_SM_1000_NS12placeholders2_8E)
_ZN30_INTERNAL_037e39e6_4_k_cu_main6thrust24THRUST_300001_SM_1000_NS12placeholders2_8E:
	.zero		1
	.type		_ZN30_INTERNAL_037e39e6_4_k_cu_main4cuda3std3__432_GLOBAL__N__037e39e6_4_k_cu_main6ignoreE,@object
	.size		_ZN30_INTERNAL_037e39e6_4_k_cu_main4cuda3std3__432_GLOBAL__N__037e39e6_4_k_cu_main6ignoreE,(_ZN30_INTERNAL_037e39e6_4_k_cu_main4cuda3std6ranges3__45__cpo4dataE - _ZN30_INTERNAL_037e39e6_4_k_cu_main4cuda3std3__432_GLOBAL__N__037e39e6_4_k_cu_main6ignoreE)
_ZN30_INTERNAL_037e39e6_4_k_cu_main4cuda3std3__432_GLOBAL__N__037e39e6_4_k_cu_main6ignoreE:
	.zero		1
	.type		_ZN30_INTERNAL_037e39e6_4_k_cu_main4cuda3std6ranges3__45__cpo4dataE,@object
	.size		_ZN30_INTERNAL_037e39e6_4_k_cu_main4cuda3std6ranges3__45__cpo4dataE,(_ZN30_INTERNAL_037e39e6_4_k_cu_main6thrust24THRUST_300001_SM_1000_NS6system3cpp3parE - _ZN30_INTERNAL_037e39e6_4_k_cu_main4cuda3std6ranges3__45__cpo4dataE)
_ZN30_INTERNAL_037e39e6_4_k_cu_main4cuda3std6ranges3__45__cpo4dataE:
	.zero		1
	.type		_ZN30_INTERNAL_037e39e6_4_k_cu_main6thrust24THRUST_300001_SM_1000_NS6system3cpp3parE,@object
	.size		_ZN30_INTERNAL_037e39e6_4_k_cu_main6thrust24THRUST_300001_SM_1000_NS6system3cpp3parE,(_ZN30_INTERNAL_037e39e6_4_k_cu_main4cuda3std3__45__cpo5beginE - _ZN30_INTERNAL_037e39e6_4_k_cu_main6thrust24THRUST_300001_SM_1000_NS6system3cpp3parE)
_ZN30_INTERNAL_037e39e6_4_k_cu_main6thrust24THRUST_300001_SM_1000_NS6system3cpp3parE:
	.zero		1
	.type		_ZN30_INTERNAL_037e39e6_4_k_cu_main4cuda3std3__45__cpo5beginE,@object
	.size		_ZN30_INTERNAL_037e39e6_4_k_cu_main4cuda3std3__45__cpo5beginE,(_ZN30_INTERNAL_037e39e6_4_k_cu_main4cuda3std6ranges3__45__cpo5beginE - _ZN30_INTERNAL_037e39e6_4_k_cu_main4cuda3std3__45__cpo5beginE)
_ZN30_INTERNAL_037e39e6_4_k_cu_main4cuda3std3__45__cpo5beginE:
	.zero		1
	.type		_ZN30_INTERNAL_037e39e6_4_k_cu_main4cuda3std6ranges3__45__cpo5beginE,@object
	.size		_ZN30_INTERNAL_037e39e6_4_k_cu_main4cuda3std6ranges3__45__cpo5beginE,(_ZN30_INTERNAL_037e39e6_4_k_cu_main6thrust24THRUST_300001_SM_1000_NS6deviceE - _ZN30_INTERNAL_037e39e6_4_k_cu_main4cuda3std6ranges3__45__cpo5beginE)
_ZN30_INTERNAL_037e39e6_4_k_cu_main4cuda3std6ranges3__45__cpo5beginE:
	.zero		1
	.type		_ZN30_INTERNAL_037e39e6_4_k_cu_main6thrust24THRUST_300001_SM_1000_NS6deviceE,@object
	.size		_ZN30_INTERNAL_037e39e6_4_k_cu_main6thrust24THRUST_300001_SM_1000_NS6deviceE,(_ZN30_INTERNAL_037e39e6_4_k_cu_main4cuda3std3__47nulloptE - _ZN30_INTERNAL_037e39e6_4_k_cu_main6thrust24THRUST_300001_SM_1000_NS6deviceE)
_ZN30_INTERNAL_037e39e6_4_k_cu_main6thrust24THRUST_300001_SM_1000_NS6deviceE:
	.zero		1
	.type		_ZN30_INTERNAL_037e39e6_4_k_cu_main4cuda3std3__47nulloptE,@object
	.size		_ZN30_INTERNAL_037e39e6_4_k_cu_main4cuda3std3__47nulloptE,(_ZN30_INTERNAL_037e39e6_4_k_cu_main4cuda3std6ranges3__45__cpo8distanceE - _ZN30_INTERNAL_037e39e6_4_k_cu_main4cuda3std3__47nulloptE)
_ZN30_INTERNAL_037e39e6_4_k_cu_main4cuda3std3__47nulloptE:
	.zero		1
	.type		_ZN30_INTERNAL_037e39e6_4_k_cu_main4cuda3std6ranges3__45__cpo8distanceE,@object
	.size		_ZN30_INTERNAL_037e39e6_4_k_cu_main4cuda3std6ranges3__45__cpo8distanceE,(_ZN30_INTERNAL_037e39e6_4_k_cu_main6thrust24THRUST_300001_SM_1000_NS12placeholders2_4E - _ZN30_INTERNAL_037e39e6_4_k_cu_main4cuda3std6ranges3__45__cpo8distanceE)
_ZN30_INTERNAL_037e39e6_4_k_cu_main4cuda3std6ranges3__45__cpo8distanceE:
	.zero		1
	.type		_ZN30_INTERNAL_037e39e6_4_k_cu_main6thrust24THRUST_300001_SM_1000_NS12placeholders2_4E,@object
	.size		_ZN30_INTERNAL_037e39e6_4_k_cu_main6thrust24THRUST_300001_SM_1000_NS12placeholders2_4E,(_ZN30_INTERNAL_037e39e6_4_k_cu_main4cuda3std3__45__cpo6rbeginE - _ZN30_INTERNAL_037e39e6_4_k_cu_main6thrust24THRUST_300001_SM_1000_NS12placeholders2_4E)
_ZN30_INTERNAL_037e39e6_4_k_cu_main6thrust24THRUST_300001_SM_1000_NS12placeholders2_4E:
	.zero		1
	.type		_ZN30_INTERNAL_037e39e6_4_k_cu_main4cuda3std3__45__cpo6rbeginE,@object
	.size		_ZN30_INTERNAL_037e39e6_4_k_cu_main4cuda3std3__45__cpo6rbeginE,(_ZN30_INTERNAL_037e39e6_4_k_cu_main4cuda3std6ranges3__45__cpo7advanceE - _ZN30_INTERNAL_037e39e6_4_k_cu_main4cuda3std3__45__cpo6rbeginE)
_ZN30_INTERNAL_037e39e6_4_k_cu_main4cuda3std3__45__cpo6rbeginE:
	.zero		1
	.type		_ZN30_INTERNAL_037e39e6_4_k_cu_main4cuda3std6ranges3__45__cpo7advanceE,@object
	.size		_ZN30_INTERNAL_037e39e6_4_k_cu_main4cuda3std6ranges3__45__cpo7advanceE,(_ZN30_INTERNAL_037e39e6_4_k_cu_main6thrust24THRUST_300001_SM_1000_NS12placeholders3_10E - _ZN30_INTERNAL_037e39e6_4_k_cu_main4cuda3std6ranges3__45__cpo7advanceE)
_ZN30_INTERNAL_037e39e6_4_k_cu_main4cuda3std6ranges3__45__cpo7advanceE:
	.zero		1
	.type		_ZN30_INTERNAL_037e39e6_4_k_cu_main6thrust24THRUST_300001_SM_1000_NS12placeholders3_10E,@object
	.size		_ZN30_INTERNAL_037e39e6_4_k_cu_main6thrust24THRUST_300001_SM_1000_NS12placeholders3_10E,(_ZN30_INTERNAL_037e39e6_4_k_cu_main4cuda3std3__48in_placeE - _ZN30_INTERNAL_037e39e6_4_k_cu_main6thrust24THRUST_300001_SM_1000_NS12placeholders3_10E)
_ZN30_INTERNAL_037e39e6_4_k_cu_main6thrust24THRUST_300001_SM_1000_NS12placeholders3_10E:
	.zero		1
	.type		_ZN30_INTERNAL_037e39e6_4_k_cu_main4cuda3std3__48in_placeE,@object
	.size		_ZN30_INTERNAL_037e39e6_4_k_cu_main4cuda3std3__48in_placeE,(_ZN30_INTERNAL_037e39e6_4_k_cu_main4cuda3std6ranges3__45__cpo4sizeE - _ZN30_INTERNAL_037e39e6_4_k_cu_main4cuda3std3__48in_placeE)
_ZN30_INTERNAL_037e39e6_4_k_cu_main4cuda3std3__48in_placeE:
	.zero		1
	.type		_ZN30_INTERNAL_037e39e6_4_k_cu_main4cuda3std6ranges3__45__cpo4sizeE,@object
	.size		_ZN30_INTERNAL_037e39e6_4_k_cu_main4cuda3std6ranges3__45__cpo4sizeE,(_ZN30_INTERNAL_037e39e6_4_k_cu_main6thrust24THRUST_300001_SM_1000_NS12placeholders2_2E - _ZN30_INTERNAL_037e39e6_4_k_cu_main4cuda3std6ranges3__45__cpo4sizeE)
_ZN30_INTERNAL_037e39e6_4_k_cu_main4cuda3std6ranges3__45__cpo4sizeE:
	.zero		1
	.type		_ZN30_INTERNAL_037e39e6_4_k_cu_main6thrust24THRUST_300001_SM_1000_NS12placeholders2_2E,@object
	.size		_ZN30_INTERNAL_037e39e6_4_k_cu_main6thrust24THRUST_300001_SM_1000_NS12placeholders2_2E,(_ZN30_INTERNAL_037e39e6_4_k_cu_main4cuda3std3__45__cpo6cbeginE - _ZN30_INTERNAL_037e39e6_4_k_cu_main6thrust24THRUST_300001_SM_1000_NS12placeholders2_2E)
_ZN30_INTERNAL_037e39e6_4_k_cu_main6thrust24THRUST_300001_SM_1000_NS12placeholders2_2E:
	.zero		1
	.type		_ZN30_INTERNAL_037e39e6_4_k_cu_main4cuda3std3__45__cpo6cbeginE,@object
	.size		_ZN30_INTERNAL_037e39e6_4_k_cu_main4cuda3std3__45__cpo6cbeginE,(_ZN30_INTERNAL_037e39e6_4_k_cu_main4cuda3std6ranges3__45__cpo6cbeginE - _ZN30_INTERNAL_037e39e6_4_k_cu_main4cuda3std3__45__cpo6cbeginE)
_ZN30_INTERNAL_037e39e6_4_k_cu_main4cuda3std3__45__cpo6cbeginE:
	.zero		1
	.type		_ZN30_INTERNAL_037e39e6_4_k_cu_main4cuda3std6ranges3__45__cpo6cbeginE,@object
	.size		_ZN30_INTERNAL_037e39e6_4_k_cu_main4cuda3std6ranges3__45__cpo6cbeginE,(_ZN30_INTERNAL_037e39e6_4_k_cu_main6thrust24THRUST_300001_SM_1000_NS12placeholders2_6E - _ZN30_INTERNAL_037e39e6_4_k_cu_main4cuda3std6ranges3__45__cpo6cbeginE)
_ZN30_INTERNAL_037e39e6_4_k_cu_main4cuda3std6ranges3__45__cpo6cbeginE:
	.zero		1
	.type		_ZN30_INTERNAL_037e39e6_4_k_cu_main6thrust24THRUST_300001_SM_1000_NS12placeholders2_6E,@object
	.size		_ZN30_INTERNAL_037e39e6_4_k_cu_main6thrust24THRUST_300001_SM_1000_NS12placeholders2_6E,(_ZN30_INTERNAL_037e39e6_4_k_cu_main4cuda3std3__45__cpo7crbeginE - _ZN30_INTERNAL_037e39e6_4_k_cu_main6thrust24THRUST_300001_SM_1000_NS12placeholders2_6E)
_ZN30_INTERNAL_037e39e6_4_k_cu_main6thrust24THRUST_300001_SM_1000_NS12placeholders2_6E:
	.zero		1
	.type		_ZN30_INTERNAL_037e39e6_4_k_cu_main4cuda3std3__45__cpo7crbeginE,@object
	.size		_ZN30_INTERNAL_037e39e6_4_k_cu_main4cuda3std3__45__cpo7crbeginE,(_ZN30_INTERNAL_037e39e6_4_k_cu_main4cuda3std6ranges3__45__cpo4nextE - _ZN30_INTERNAL_037e39e6_4_k_cu_main4cuda3std3__45__cpo7crbeginE)
_ZN30_INTERNAL_037e39e6_4_k_cu_main4cuda3std3__45__cpo7crbeginE:
	.zero		1
	.type		_ZN30_INTERNAL_037e39e6_4_k_cu_main4cuda3std6ranges3__45__cpo4nextE,@object
	.size		_ZN30_INTERNAL_037e39e6_4_k_cu_main4cuda3std6ranges3__45__cpo4nextE,(_ZN30_INTERNAL_037e39e6_4_k_cu_main4cuda3std6ranges3__45__cpo4swapE - _ZN30_INTERNAL_037e39e6_4_k_cu_main4cuda3std6ranges3__45__cpo4nextE)
_ZN30_INTERNAL_037e39e6_4_k_cu_main4cuda3std6ranges3__45__cpo4nextE:
	.zero		1
	.type		_ZN30_INTERNAL_037e39e6_4_k_cu_main4cuda3std6ranges3__45__cpo4swapE,@object
	.size		_ZN30_INTERNAL_037e39e6_4_k_cu_main4cuda3std6ranges3__45__cpo4swapE,(_ZN30_INTERNAL_037e39e6_4_k_cu_main6thrust24THRUST_300001_SM_1000_NS8cuda_cub10par_nosyncE - _ZN30_INTERNAL_037e39e6_4_k_cu_main4cuda3std6ranges3__45__cpo4swapE)
_ZN30_INTERNAL_037e39e6_4_k_cu_main4cuda3std6ranges3__45__cpo4swapE:
	.zero		1
	.type		_ZN30_INTERNAL_037e39e6_4_k_cu_main6thrust24THRUST_300001_SM_1000_NS8cuda_cub10par_nosyncE,@object
	.size		_ZN30_INTERNAL_037e39e6_4_k_cu_main6thrust24THRUST_300001_SM_1000_NS8cuda_cub10par_nosyncE,(_ZN30_INTERNAL_037e39e6_4_k_cu_main6thrust24THRUST_300001_SM_1000_NS3seqE - _ZN30_INTERNAL_037e39e6_4_k_cu_main6thrust24THRUST_300001_SM_1000_NS8cuda_cub10par_nosyncE)
_ZN30_INTERNAL_037e39e6_4_k_cu_main6thrust24THRUST_300001_SM_1000_NS8cuda_cub10par_nosyncE:
	.zero		1
	.type		_ZN30_INTERNAL_037e39e6_4_k_cu_main6thrust24THRUST_300001_SM_1000_NS3seqE,@object
	.size		_ZN30_INTERNAL_037e39e6_4_k_cu_main6thrust24THRUST_300001_SM_1000_NS3seqE,(_ZN30_INTERNAL_037e39e6_4_k_cu_main4cuda3std3__420unreachable_sentinelE - _ZN30_INTERNAL_037e39e6_4_k_cu_main6thrust24THRUST_300001_SM_1000_NS3seqE)
_ZN30_INTERNAL_037e39e6_4_k_cu_main6thrust24THRUST_300001_SM_1000_NS3seqE:
	.zero		1
	.type		_ZN30_INTERNAL_037e39e6_4_k_cu_main4cuda3std3__420unreachable_sentinelE,@object
	.size		_ZN30_INTERNAL_037e39e6_4_k_cu_main4cuda3std3__420unreachable_sentinelE,(_ZN30_INTERNAL_037e39e6_4_k_cu_main4cuda3std6ranges3__45__cpo5ssizeE - _ZN30_INTERNAL_037e39e6_4_k_cu_main4cuda3std3__420unreachable_sentinelE)
_ZN30_INTERNAL_037e39e6_4_k_cu_main4cuda3std3__420unreachable_sentinelE:
	.zero		1
	.type		_ZN30_INTERNAL_037e39e6_4_k_cu_main4cuda3std6ranges3__45__cpo5ssizeE,@object
	.size		_ZN30_INTERNAL_037e39e6_4_k_cu_main4cuda3std6ranges3__45__cpo5ssizeE,(_ZN30_INTERNAL_037e39e6_4_k_cu_main6thrust24THRUST_300001_SM_1000_NS12placeholders2_3E - _ZN30_INTERNAL_037e39e6_4_k_cu_main4cuda3std6ranges3__45__cpo5ssizeE)
_ZN30_INTERNAL_037e39e6_4_k_cu_main4cuda3std6ranges3__45__cpo5ssizeE:
	.zero		1
	.type		_ZN30_INTERNAL_037e39e6_4_k_cu_main6thrust24THRUST_300001_SM_1000_NS12placeholders2_3E,@object
	.size		_ZN30_INTERNAL_037e39e6_4_k_cu_main6thrust24THRUST_300001_SM_1000_NS12placeholders2_3E,(_ZN30_INTERNAL_037e39e6_4_k_cu_main4cuda3std3__45__cpo4cendE - _ZN30_INTERNAL_037e39e6_4_k_cu_main6thrust24THRUST_300001_SM_1000_NS12placeholders2_3E)
_ZN30_INTERNAL_037e39e6_4_k_cu_main6thrust24THRUST_300001_SM_1000_NS12placeholders2_3E:
	.zero		1
	.type		_ZN30_INTERNAL_037e39e6_4_k_cu_main4cuda3std3__45__cpo4cendE,@object
	.size		_ZN30_INTERNAL_037e39e6_4_k_cu_main4cuda3std3__45__cpo4cendE,(_ZN30_INTERNAL_037e39e6_4_k_cu_main4cuda3std6ranges3__45__cpo4cendE - _ZN30_INTERNAL_037e39e6_4_k_cu_main4cuda3std3__45__cpo4cendE)
_ZN30_INTERNAL_037e39e6_4_k_cu_main4cuda3std3__45__cpo4cendE:
	.zero		1
	.type		_ZN30_INTERNAL_037e39e6_4_k_cu_main4cuda3std6ranges3__45__cpo4cendE,@object
	.size		_ZN30_INTERNAL_037e39e6_4_k_cu_main4cuda3std6ranges3__45__cpo4cendE,(_ZN30_INTERNAL_037e39e6_4_k_cu_main6thrust24THRUST_300001_SM_1000_NS12placeholders2_7E - _ZN30_INTERNAL_037e39e6_4_k_cu_main4cuda3std6ranges3__45__cpo4cendE)
_ZN30_INTERNAL_037e39e6_4_k_cu_main4cuda3std6ranges3__45__cpo4cendE:
	.zero		1
	.type		_ZN30_INTERNAL_037e39e6_4_k_cu_main6thrust24THRUST_300001_SM_1000_NS12placeholders2_7E,@object
	.size		_ZN30_INTERNAL_037e39e6_4_k_cu_main6thrust24THRUST_300001_SM_1000_NS12placeholders2_7E,(_ZN30_INTERNAL_037e39e6_4_k_cu_main4cuda3std3__45__cpo5crendE - _ZN30_INTERNAL_037e39e6_4_k_cu_main6thrust24THRUST_300001_SM_1000_NS12placeholders2_7E)
_ZN30_INTERNAL_037e39e6_4_k_cu_main6thrust24THRUST_300001_SM_1000_NS12placeholders2_7E:
	.zero		1
	.type		_ZN30_INTERNAL_037e39e6_4_k_cu_main4cuda3std3__45__cpo5crendE,@object
	.size		_ZN30_INTERNAL_037e39e6_4_k_cu_main4cuda3std3__45__cpo5crendE,(_ZN30_INTERNAL_037e39e6_4_k_cu_main4cuda3std6ranges3__45__cpo4prevE - _ZN30_INTERNAL_037e39e6_4_k_cu_main4cuda3std3__45__cpo5crendE)
_ZN30_INTERNAL_037e39e6_4_k_cu_main4cuda3std3__45__cpo5crendE:
	.zero		1
	.type		_ZN30_INTERNAL_037e39e6_4_k_cu_main4cuda3std6ranges3__45__cpo4prevE,@object
	.size		_ZN30_INTERNAL_037e39e6_4_k_cu_main4cuda3std6ranges3__45__cpo4prevE,(_ZN30_INTERNAL_037e39e6_4_k_cu_main4cuda3std6ranges3__45__cpo9iter_moveE - _ZN30_INTERNAL_037e39e6_4_k_cu_main4cuda3std6ranges3__45__cpo4prevE)
_ZN30_INTERNAL_037e39e6_4_k_cu_main4cuda3std6ranges3__45__cpo4prevE:
	.zero		1
	.type		_ZN30_INTERNAL_037e39e6_4_k_cu_main4cuda3std6ranges3__45__cpo9iter_moveE,@object
	.size		_ZN30_INTERNAL_037e39e6_4_k_cu_main4cuda3std6ranges3__45__cpo9iter_moveE,(_ZN30_INTERNAL_037e39e6_4_k_cu_main6thrust24THRUST_300001_SM_1000_NS6system6detail10sequential3seqE - _ZN30_INTERNAL_037e39e6_4_k_cu_main4cuda3std6ranges3__45__cpo9iter_moveE)
_ZN30_INTERNAL_037e39e6_4_k_cu_main4cuda3std6ranges3__45__cpo9iter_moveE:
	.zero		1
	.type		_ZN30_INTERNAL_037e39e6_4_k_cu_main6thrust24THRUST_300001_SM_1000_NS6system6detail10sequential3seqE,@object
	.size		_ZN30_INTERNAL_037e39e6_4_k_cu_main6thrust24THRUST_300001_SM_1000_NS6system6detail10sequential3seqE,(_ZN30_INTERNAL_037e39e6_4_k_cu_main6thrust24THRUST_300001_SM_1000_NS12placeholders2_9E - _ZN30_INTERNAL_037e39e6_4_k_cu_main6thrust24THRUST_300001_SM_1000_NS6system6detail10sequential3seqE)
_ZN30_INTERNAL_037e39e6_4_k_cu_main6thrust24THRUST_300001_SM_1000_NS6system6detail10sequential3seqE:
	.zero		1
	.type		_ZN30_INTERNAL_037e39e6_4_k_cu_main6thrust24THRUST_300001_SM_1000_NS12placeholders2_9E,@object
	.size		_ZN30_INTERNAL_037e39e6_4_k_cu_main6thrust24THRUST_300001_SM_1000_NS12placeholders2_9E,(_ZN30_INTERNAL_037e39e6_4_k_cu_main4cuda3std3__419piecewise_constructE - _ZN30_INTERNAL_037e39e6_4_k_cu_main6thrust24THRUST_300001_SM_1000_NS12placeholders2_9E)
_ZN30_INTERNAL_037e39e6_4_k_cu_main6thrust24THRUST_300001_SM_1000_NS12placeholders2_9E:
	.zero		1
	.type		_ZN30_INTERNAL_037e39e6_4_k_cu_main4cuda3std3__419piecewise_constructE,@object
	.size		_ZN30_INTERNAL_037e39e6_4_k_cu_main4cuda3std3__419piecewise_constructE,(_ZN30_INTERNAL_037e39e6_4_k_cu_main4cuda3std6ranges3__45__cpo5cdataE - _ZN30_INTERNAL_037e39e6_4_k_cu_main4cuda3std3__419piecewise_constructE)
_ZN30_INTERNAL_037e39e6_4_k_cu_main4cuda3std3__419piecewise_constructE:
	.zero		1
	.type		_ZN30_INTERNAL_037e39e6_4_k_cu_main4cuda3std6ranges3__45__cpo5cdataE,@object
	.size		_ZN30_INTERNAL_037e39e6_4_k_cu_main4cuda3std6ranges3__45__cpo5cdataE,(_ZN30_INTERNAL_037e39e6_4_k_cu_main6thrust24THRUST_300001_SM_1000_NS12placeholders2_1E - _ZN30_INTERNAL_037e39e6_4_k_cu_main4cuda3std6ranges3__45__cpo5cdataE)
_ZN30_INTERNAL_037e39e6_4_k_cu_main4cuda3std6ranges3__45__cpo5cdataE:
	.zero		1
	.type		_ZN30_INTERNAL_037e39e6_4_k_cu_main6thrust24THRUST_300001_SM_1000_NS12placeholders2_1E,@object
	.size		_ZN30_INTERNAL_037e39e6_4_k_cu_main6thrust24THRUST_300001_SM_1000_NS12placeholders2_1E,(_ZN30_INTERNAL_037e39e6_4_k_cu_main4cuda3std3__45__cpo3endE - _ZN30_INTERNAL_037e39e6_4_k_cu_main6thrust24THRUST_300001_SM_1000_NS12placeholders2_1E)
_ZN30_INTERNAL_037e39e6_4_k_cu_main6thrust24THRUST_300001_SM_1000_NS12placeholders2_1E:
	.zero		1
	.type		_ZN30_INTERNAL_037e39e6_4_k_cu_main4cuda3std3__45__cpo3endE,@object
	.size		_ZN30_INTERNAL_037e39e6_4_k_cu_main4cuda3std3__45__cpo3endE,(_ZN30_INTERNAL_037e39e6_4_k_cu_main4cuda3std6ranges3__45__cpo3endE - _ZN30_INTERNAL_037e39e6_4_k_cu_main4cuda3std3__45__cpo3endE)
_ZN30_INTERNAL_037e39e6_4_k_cu_main4cuda3std3__45__cpo3endE:
	.zero		1
	.type		_ZN30_INTERNAL_037e39e6_4_k_cu_main4cuda3std6ranges3__45__cpo3endE,@object
	.size		_ZN30_INTERNAL_037e39e6_4_k_cu_main4cuda3std6ranges3__45__cpo3endE,(_ZN30_INTERNAL_037e39e6_4_k_cu_main6thrust24THRUST_300001_SM_1000_NS12placeholders2_5E - _ZN30_INTERNAL_037e39e6_4_k_cu_main4cuda3std6ranges3__45__cpo3endE)
_ZN30_INTERNAL_037e39e6_4_k_cu_main4cuda3std6ranges3__45__cpo3endE:
	.zero		1
	.type		_ZN30_INTERNAL_037e39e6_4_k_cu_main6thrust24THRUST_300001_SM_1000_NS12placeholders2_5E,@object
	.size		_ZN30_INTERNAL_037e39e6_4_k_cu_main6thrust24THRUST_300001_SM_1000_NS12placeholders2_5E,(_ZN30_INTERNAL_037e39e6_4_k_cu_main4cuda3std3__45__cpo4rendE - _ZN30_INTERNAL_037e39e6_4_k_cu_main6thrust24THRUST_300001_SM_1000_NS12placeholders2_5E)
_ZN30_INTERNAL_037e39e6_4_k_cu_main6thrust24THRUST_300001_SM_1000_NS12placeholders2_5E:
	.zero		1
	.type		_ZN30_INTERNAL_037e39e6_4_k_cu_main4cuda3std3__45__cpo4rendE,@object
	.size		_ZN30_INTERNAL_037e39e6_4_k_cu_main4cuda3std3__45__cpo4rendE,(_ZN30_INTERNAL_037e39e6_4_k_cu_main4cuda3std6ranges3__45__cpo9iter_swapE - _ZN30_INTERNAL_037e39e6_4_k_cu_main4cuda3std3__45__cpo4rendE)
_ZN30_INTERNAL_037e39e6_4_k_cu_main4cuda3std3__45__cpo4rendE:
	.zero		1
	.type		_ZN30_INTERNAL_037e39e6_4_k_cu_main4cuda3std6ranges3__45__cpo9iter_swapE,@object
	.size		_ZN30_INTERNAL_037e39e6_4_k_cu_main4cuda3std6ranges3__45__cpo9iter_swapE,(_ZN30_INTERNAL_037e39e6_4_k_cu_main4cuda3std3__48unexpectE - _ZN30_INTERNAL_037e39e6_4_k_cu_main4cuda3std6ranges3__45__cpo9iter_swapE)
_ZN30_INTERNAL_037e39e6_4_k_cu_main4cuda3std6ranges3__45__cpo9iter_swapE:
	.zero		1
	.type		_ZN30_INTERNAL_037e39e6_4_k_cu_main4cuda3std3__48unexpectE,@object
	.size		_ZN30_INTERNAL_037e39e6_4_k_cu_main4cuda3std3__48unexpectE,(_ZN30_INTERNAL_037e39e6_4_k_cu_main6thrust24THRUST_300001_SM_1000_NS8cuda_cub3parE - _ZN30_INTERNAL_037e39e6_4_k_cu_main4cuda3std3__48unexpectE)
_ZN30_INTERNAL_037e39e6_4_k_cu_main4cuda3std3__48unexpectE:
	.zero		1
	.type		_ZN30_INTERNAL_037e39e6_4_k_cu_main6thrust24THRUST_300001_SM_1000_NS8cuda_cub3parE,@object
	.size		_ZN30_INTERNAL_037e39e6_4_k_cu_main6thrust24THRUST_300001_SM_1000_NS8cuda_cub3parE,(.L_29 - _ZN30_INTERNAL_037e39e6_4_k_cu_main6thrust24THRUST_300001_SM_1000_NS8cuda_cub3parE)
_ZN30_INTERNAL_037e39e6_4_k_cu_main6thrust24THRUST_300001_SM_1000_NS8cuda_cub3parE:
	.zero		1
.L_29:


//--------------------- .nv.shared._ZN6thrust24THRUST_300001_SM_1000_NS8cuda_cub4core6detail13_kernel_agentINS1_8__reduce11ReduceAgentIPN4cuda3std3__45tupleIJdlEEESC_SB_lNS1_9__extrema9arg_max_fIdlNS9_4lessIdEEEEEEJSC_SC_iSH_EEEvDpT0_ --------------------------
	.section	.nv.shared._ZN6thrust24THRUST_300001_SM_1000_NS8cuda_cub4core6detail13_kernel_agentINS1_8__reduce11ReduceAgentIPN4cuda3std3__45tupleIJdlEEESC_SB_lNS1_9__extrema9arg_max_fIdlNS9_4lessIdEEEEEEJSC_SC_iSH_EEEvDpT0_,"aw",@nobits
	.sectionflags	@""
	.align	16
	.zero		1024


//--------------------- .nv.shared._ZN6thrust24THRUST_300001_SM_1000_NS8cuda_cub4core6detail13_kernel_agentINS1_8__reduce10DrainAgentIlEEJN3cub18CUB_300001_SM_10009GridQueueIyEElEEEvDpT0_ --------------------------
	.section	.nv.shared._ZN6thrust24THRUST_300001_SM_1000_NS8cuda_cub4core6detail13_kernel_agentINS1_8__reduce10DrainAgentIlEEJN3cub18CUB_300001_SM_10009GridQueueIyEElEEEvDpT0_,"aw",@nobits
	.sectionflags	@""
	.align	16
	.zero		1024


//--------------------- .nv.shared._ZN6thrust24THRUST_300001_SM_1000_NS8cuda_cub4core6detail13_kernel_agentINS1_8__reduce11ReduceAgentINS0_12zip_iteratorIN4cuda3std3__45tupleIJNS0_10device_ptrIdEENS0_17counting_iteratorIlNS0_11use_defaultESF_SF_EEEEEEEPNSB_IJdlEEESJ_lNS1_9__extrema9arg_max_fIdlNSA_4lessIdEEEEEEJSI_SK_lN3cub18CUB_300001_SM_100013GridEvenShareIlEENSS_9GridQueueIyEESP_EEEvDpT0_ --------------------------
	.section	.nv.shared._ZN6thrust24THRUST_300001_SM_1000_NS8cuda_cub4core6detail13_kernel_agentINS1_8__reduce11ReduceAgentINS0_12zip_iteratorIN4cuda3std3__45tupleIJNS0_10device_ptrIdEENS0_17counting_iteratorIlNS0_11use_defaultESF_SF_EEEEEEEPNSB_IJdlEEESJ_lNS1_9__extrema9arg_max_fIdlNSA_4lessIdEEEEEEJSI_SK_lN3cub18CUB_300001_SM_100013GridEvenShareIlEENSS_9GridQueueIyEESP_EEEvDpT0_,"aw",@nobits
	.sectionflags	@""
	.align	16
	.zero		1024


//--------------------- .nv.shared._ZN6thrust24THRUST_300001_SM_1000_NS8cuda_cub4core6detail13_kernel_agentINS1_8__reduce11ReduceAgentINS0_12zip_iteratorIN4cuda3std3__45tupleIJNS0_10device_ptrIdEENS0_17counting_iteratorIlNS0_11use_defaultESF_SF_EEEEEEEPNSB_IJdlEEESJ_lNS1_9__extrema9arg_max_fIdlNSA_4lessIdEEEEEEJSI_SK_lSP_EEEvDpT0_ --------------------------
	.section	.nv.shared._ZN6thrust24THRUST_300001_SM_1000_NS8cuda_cub4core6detail13_kernel_agentINS1_8__reduce11ReduceAgentINS0_12zip_iteratorIN4cuda3std3__45tupleIJNS0_10device_ptrIdEENS0_17counting_iteratorIlNS0_11use_defaultESF_SF_EEEEEEEPNSB_IJdlEEESJ_lNS1_9__extrema9arg_max_fIdlNSA_4lessIdEEEEEEJSI_SK_lSP_EEEvDpT0_,"aw",@nobits
	.sectionflags	@""
	.align	16
	.zero		1024


//--------------------- .nv.shared._ZN6thrust24THRUST_300001_SM_1000_NS8cuda_cub4core6detail13_kernel_agentINS1_8__reduce11ReduceAgentIPN4cuda3std3__45tupleIJdlEEESC_SB_iNS1_9__extrema9arg_max_fIdlNS9_4lessIdEEEEEEJSC_SC_iSH_EEEvDpT0_ --------------------------
	.section	.nv.shared._ZN6thrust24THRUST_300001_SM_1000_NS8cuda_cub4core6detail13_kernel_agentINS1_8__reduce11ReduceAgentIPN4cuda3std3__45tupleIJdlEEESC_SB_iNS1_9__extrema9arg_max_fIdlNS9_4lessIdEEEEEEJSC_SC_iSH_EEEvDpT0_,"aw",@nobits
	.sectionflags	@""
	.align	16
	.zero		1024


//--------------------- .nv.shared._ZN6thrust24THRUST_300001_SM_1000_NS8cuda_cub4core6detail13_kernel_agentINS1_8__reduce10DrainAgentIiEEJN3cub18CUB_300001_SM_10009GridQueueIjEEiEEEvDpT0_ --------------------------
	.section	.nv.shared._ZN6thrust24THRUST_300001_SM_1000_NS8cuda_cub4core6detail13_kernel_agentINS1_8__reduce10DrainAgentIiEEJN3cub18CUB_300001_SM_10009GridQueueIjEEiEEEvDpT0_,"aw",@nobits
	.sectionflags	@""
	.align	16
	.zero		1024


//--------------------- .nv.shared._ZN6thrust24THRUST_300001_SM_1000_NS8cuda_cub4core6detail13_kernel_agentINS1_8__reduce11ReduceAgentINS0_12zip_iteratorIN4cuda3std3__45tupleIJNS0_10device_ptrIdEENS0_17counting_iteratorIlNS0_11use_defaultESF_SF_EEEEEEEPNSB_IJdlEEESJ_iNS1_9__extrema9arg_max_fIdlNSA_4lessIdEEEEEEJSI_SK_iN3cub18CUB_300001_SM_100013GridEvenShareIiEENSS_9GridQueueIjEESP_EEEvDpT0_ --------------------------
	.section	.nv.shared._ZN6thrust24THRUST_300001_SM_1000_NS8cuda_cub4core6detail13_kernel_agentINS1_8__reduce11ReduceAgentINS0_12zip_iteratorIN4cuda3std3__45tupleIJNS0_10device_ptrIdEENS0_17counting_iteratorIlNS0_11use_defaultESF_SF_EEEEEEEPNSB_IJdlEEESJ_iNS1_9__extrema9arg_max_fIdlNSA_4lessIdEEEEEEJSI_SK_iN3cub18CUB_300001_SM_100013GridEvenShareIiEENSS_9GridQueueIjEESP_EEEvDpT0_,"aw",@nobits
	.sectionflags	@""
	.align	16
	.zero		1024


//--------------------- .nv.shared._ZN6thrust24THRUST_300001_SM_1000_NS8cuda_cub4core6detail13_kernel_agentINS1_8__reduce11ReduceAgentINS0_12zip_iteratorIN4cuda3std3__45tupleIJNS0_10device_ptrIdEENS0_17counting_iteratorIlNS0_11use_defaultESF_SF_EEEEEEEPNSB_IJdlEEESJ_iNS1_9__extrema9arg_max_fIdlNSA_4lessIdEEEEEEJSI_SK_iSP_EEEvDpT0_ --------------------------
	.section	.nv.shared._ZN6thrust24THRUST_300001_SM_1000_NS8cuda_cub4core6detail13_kernel_agentINS1_8__reduce11ReduceAgentINS0_12zip_iteratorIN4cuda3std3__45tupleIJNS0_10device_ptrIdEENS0_17counting_iteratorIlNS0_11use_defaultESF_SF_EEEEEEEPNSB_IJdlEEESJ_iNS1_9__extrema9arg_max_fIdlNSA_4lessIdEEEEEEJSI_SK_iSP_EEEvDpT0_,"aw",@nobits
	.sectionflags	@""
	.align	16
	.zero		1024


//--------------------- .nv.shared._Z6jacobiILj512EEvPdS0_mmmS0_ --------------------------
	.section	.nv.shared._Z6jacobiILj512EEvPdS0_mmmS0_,"aw",@nobits
	.sectionflags	@""
	.align	16
.nv.shared._Z6jacobiILj512EEvPdS0_mmmS0_:
	.zero		5120


//--------------------- .nv.constant0._ZN3cub18CUB_300001_SM_10006detail11EmptyKernelIvEEvv --------------------------
	.section	.nv.constant0._ZN3cub18CUB_300001_SM_10006detail11EmptyKernelIvEEvv,"a",@progbits
	.sectionflags	@""
	.align	4
.nv.constant0._ZN3cub18CUB_300001_SM_10006detail11EmptyKernelIvEEvv:
	.zero		896


//--------------------- .nv.constant0._ZN6thrust24THRUST_300001_SM_1000_NS8cuda_cub4core6detail13_kernel_agentINS1_8__reduce11ReduceAgentIPN4cuda3std3__45tupleIJdlEEESC_SB_lNS1_9__extrema9arg_max_fIdlNS9_4lessIdEEEEEEJSC_SC_iSH_EEEvDpT0_ --------------------------
	.section	.nv.constant0._ZN6thrust24THRUST_300001_SM_1000_NS8cuda_cub4core6detail13_kernel_agentINS1_8__reduce11ReduceAgentIPN4cuda3std3__45tupleIJdlEEESC_SB_lNS1_9__extrema9arg_max_fIdlNS9_4lessIdEEEEEEJSC_SC_iSH_EEEvDpT0_,"a",@progbits
	.sectionflags	@""
	.align	4
.nv.constant0._ZN6thrust24THRUST_300001_SM_1000_NS8cuda_cub4core6detail13_kernel_agentINS1_8__reduce11ReduceAgentIPN4cuda3std3__45tupleIJdlEEESC_SB_lNS1_9__extrema9arg_max_fIdlNS9_4lessIdEEEEEEJSC_SC_iSH_EEEvDpT0_:
	.zero		917


//--------------------- .nv.constant0._ZN6thrust24THRUST_300001_SM_1000_NS8cuda_cub4core6detail13_kernel_agentINS1_8__reduce10DrainAgentIlEEJN3cub18CUB_300001_SM_10009GridQueueIyEElEEEvDpT0_ --------------------------
	.section	.nv.constant0._ZN6thrust24THRUST_300001_SM_1000_NS8cuda_cub4core6detail13_kernel_agentINS1_8__reduce10DrainAgentIlEEJN3cub18CUB_300001_SM_10009GridQueueIyEElEEEvDpT0_,"a",@progbits
	.sectionflags	@""
	.align	4
.nv.constant0._ZN6thrust24THRUST_300001_SM_1000_NS8cuda_cub4core6detail13_kernel_agentINS1_8__reduce10DrainAgentIlEEJN3cub18CUB_300001_SM_10009GridQueueIyEElEEEvDpT0_:
	.zero		912


//--------------------- .nv.constant0._ZN6thrust24THRUST_300001_SM_1000_NS8cuda_cub4core6detail13_kernel_agentINS1_8__reduce11ReduceAgentINS0_12zip_iteratorIN4cuda3std3__45tupleIJNS0_10device_ptrIdEENS0_17counting_iteratorIlNS0_11use_defaultESF_SF_EEEEEEEPNSB_IJdlEEESJ_lNS1_9__extrema9arg_max_fIdlNSA_4lessIdEEEEEEJSI_SK_lN3cub18CUB_300001_SM_100013GridEvenShareIlEENSS_9GridQueueIyEESP_EEEvDpT0_ --------------------------
	.section	.nv.constant0._ZN6thrust24THRUST_300001_SM_1000_NS8cuda_cub4core6detail13_kernel_agentINS1_8__reduce11ReduceAgentINS0_12zip_iteratorIN4cuda3std3__45tupleIJNS0_10device_ptrIdEENS0_17counting_iteratorIlNS0_11use_defaultESF_SF_EEEEEEEPNSB_IJdlEEESJ_lNS1_9__extrema9arg_max_fIdlNSA_4lessIdEEEEEEJSI_SK_lN3cub18CUB_300001_SM_100013GridEvenShareIlEENSS_9GridQueueIyEESP_EEEvDpT0_,"a",@progbits
	.sectionflags	@""
	.align	4
.nv.constant0._ZN6thrust24THRUST_300001_SM_1000_NS8cuda_cub4core6detail13_kernel_agentINS1_8__reduce11ReduceAgentINS0_12zip_iteratorIN4cuda3std3__45tupleIJNS0_10device_ptrIdEENS0_17counting_iteratorIlNS0_11use_defaultESF_SF_EEEEEEEPNSB_IJdlEEESJ_lNS1_9__extrema9arg_max_fIdlNSA_4lessIdEEEEEEJSI_SK_lN3cub18CUB_300001_SM_100013GridEvenShareIlEENSS_9GridQueueIyEESP_EEEvDpT0_:
	.zero		1009


//--------------------- .nv.constant0._ZN6thrust24THRUST_300001_SM_1000_NS8cuda_cub4core6detail13_kernel_agentINS1_8__reduce11ReduceAgentINS0_12zip_iteratorIN4cuda3std3__45tupleIJNS0_10device_ptrIdEENS0_17counting_iteratorIlNS0_11use_defaultESF_SF_EEEEEEEPNSB_IJdlEEESJ_lNS1_9__extrema9arg_max_fIdlNSA_4lessIdEEEEEEJSI_SK_lSP_EEEvDpT0_ --------------------------
	.section	.nv.constant0._ZN6thrust24THRUST_300001_SM_1000_NS8cuda_cub4core6detail13_kernel_agentINS1_8__reduce11ReduceAgentINS0_12zip_iteratorIN4cuda3std3__45tupleIJNS0_10device_ptrIdEENS0_17counting_iteratorIlNS0_11use_defaultESF_SF_EEEEEEEPNSB_IJdlEEESJ_lNS1_9__extrema9arg_max_fIdlNSA_4lessIdEEEEEEJSI_SK_lSP_EEEvDpT0_,"a",@progbits
	.sectionflags	@""
	.align	4
.nv.constant0._ZN6thrust24THRUST_300001_SM_1000_NS8cuda_cub4core6detail13_kernel_agentINS1_8__reduce11ReduceAgentINS0_12zip_iteratorIN4cuda3std3__45tupleIJNS0_10device_ptrIdEENS0_17counting_iteratorIlNS0_11use_defaultESF_SF_EEEEEEEPNSB_IJdlEEESJ_lNS1_9__extrema9arg_max_fIdlNSA_4lessIdEEEEEEJSI_SK_lSP_EEEvDpT0_:
	.zero		929


//--------------------- .nv.constant0._ZN6thrust24THRUST_300001_SM_1000_NS8cuda_cub4core6detail13_kernel_agentINS1_8__reduce11ReduceAgentIPN4cuda3std3__45tupleIJdlEEESC_SB_iNS1_9__extrema9arg_max_fIdlNS9_4lessIdEEEEEEJSC_SC_iSH_EEEvDpT0_ --------------------------
	.section	.nv.constant0._ZN6thrust24THRUST_300001_SM_1000_NS8cuda_cub4core6detail13_kernel_agentINS1_8__reduce11ReduceAgentIPN4cuda3std3__45tupleIJdlEEESC_SB_iNS1_9__extrema9arg_max_fIdlNS9_4lessIdEEEEEEJSC_SC_iSH_EEEvDpT0_,"a",@progbits
	.sectionflags	@""
	.align	4
.nv.constant0._ZN6thrust24THRUST_300001_SM_1000_NS8cuda_cub4core6detail13_kernel_agentINS1_8__reduce11ReduceAgentIPN4cuda3std3__45tupleIJdlEEESC_SB_iNS1_9__extrema9arg_max_fIdlNS9_4lessIdEEEEEEJSC_SC_iSH_EEEvDpT0_:
	.zero		917


//--------------------- .nv.constant0._ZN6thrust24THRUST_300001_SM_1000_NS8cuda_cub4core6detail13_kernel_agentINS1_8__reduce10DrainAgentIiEEJN3cub18CUB_300001_SM_10009GridQueueIjEEiEEEvDpT0_ --------------------------
	.section	.nv.constant0._ZN6thrust24THRUST_300001_SM_1000_NS8cuda_cub4core6detail13_kernel_agentINS1_8__reduce10DrainAgentIiEEJN3cub18CUB_300001_SM_10009GridQueueIjEEiEEEvDpT0_,"a",@progbits
	.sectionflags	@""
	.align	4
.nv.constant0._ZN6thrust24THRUST_300001_SM_1000_NS8cuda_cub4core6detail13_kernel_agentINS1_8__reduce10DrainAgentIiEEJN3cub18CUB_300001_SM_10009GridQueueIjEEiEEEvDpT0_:
	.zero		908


//--------------------- .nv.constant0._ZN6thrust24THRUST_300001_SM_1000_NS8cuda_cub4core6detail13_kernel_agentINS1_8__reduce11ReduceAgentINS0_12zip_iteratorIN4cuda3std3__45tupleIJNS0_10device_ptrIdEENS0_17counting_iteratorIlNS0_11use_defaultESF_SF_EEEEEEEPNSB_IJdlEEESJ_iNS1_9__extrema9arg_max_fIdlNSA_4lessIdEEEEEEJSI_SK_iN3cub18CUB_300001_SM_100013GridEvenShareIiEENSS_9GridQueueIjEESP_EEEvDpT0_ --------------------------
	.section	.nv.constant0._ZN6thrust24THRUST_300001_SM_1000_NS8cuda_cub4core6detail13_kernel_agentINS1_8__reduce11ReduceAgentINS0_12zip_iteratorIN4cuda3std3__45tupleIJNS0_10device_ptrIdEENS0_17counting_iteratorIlNS0_11use_defaultESF_SF_EEEEEEEPNSB_IJdlEEESJ_iNS1_9__extrema9arg_max_fIdlNSA_4lessIdEEEEEEJSI_SK_iN3cub18CUB_300001_SM_100013GridEvenShareIiEENSS_9GridQueueIjEESP_EEEvDpT0_,"a",@progbits
	.sectionflags	@""
	.align	4
.nv.constant0._ZN6thrust24THRUST_300001_SM_1000_NS8cuda_cub4core6detail13_kernel_agentINS1_8__reduce11ReduceAgentINS0_12zip_iteratorIN4cuda3std3__45tupleIJNS0_10device_ptrIdEENS0_17counting_iteratorIlNS0_11use_defaultESF_SF_EEEEEEEPNSB_IJdlEEESJ_iNS1_9__extrema9arg_max_fIdlNSA_4lessIdEEEEEEJSI_SK_iN3cub18CUB_300001_SM_100013GridEvenShareIiEENSS_9GridQueueIjEESP_EEEvDpT0_:
	.zero		977


//--------------------- .nv.constant0._ZN6thrust24THRUST_300001_SM_1000_NS8cuda_cub4core6detail13_kernel_agentINS1_8__reduce11ReduceAgentINS0_12zip_iteratorIN4cuda3std3__45tupleIJNS0_10device_ptrIdEENS0_17counting_iteratorIlNS0_11use_defaultESF_SF_EEEEEEEPNSB_IJdlEEESJ_iNS1_9__extrema9arg_max_fIdlNSA_4lessIdEEEEEEJSI_SK_iSP_EEEvDpT0_ --------------------------
	.section	.nv.constant0._ZN6thrust24THRUST_300001_SM_1000_NS8cuda_cub4core6detail13_kernel_agentINS1_8__reduce11ReduceAgentINS0_12zip_iteratorIN4cuda3std3__45tupleIJNS0_10device_ptrIdEENS0_17counting_iteratorIlNS0_11use_defaultESF_SF_EEEEEEEPNSB_IJdlEEESJ_iNS1_9__extrema9arg_max_fIdlNSA_4lessIdEEEEEEJSI_SK_iSP_EEEvDpT0_,"a",@progbits
	.sectionflags	@""
	.align	4
.nv.constant0._ZN6thrust24THRUST_300001_SM_1000_NS8cuda_cub4core6detail13_kernel_agentINS1_8__reduce11ReduceAgentINS0_12zip_iteratorIN4cuda3std3__45tupleIJNS0_10device_ptrIdEENS0_17counting_iteratorIlNS0_11use_defaultESF_SF_EEEEEEEPNSB_IJdlEEESJ_iNS1_9__extrema9arg_max_fIdlNSA_4lessIdEEEEEEJSI_SK_iSP_EEEvDpT0_:
	.zero		925


//--------------------- .nv.constant0._Z6jacobiILj512EEvPdS0_mmmS0_ --------------------------
	.section	.nv.constant0._Z6jacobiILj512EEvPdS0_mmmS0_,"a",@progbits
	.sectionflags	@""
	.align	4
.nv.constant0._Z6jacobiILj512EEvPdS0_mmmS0_:
	.zero		944


//--------------------- SYMBOLS --------------------------

	.type		.nv.reservedSmem.offset0,@object
	.size		.nv.reservedSmem.offset0,0x4
	.type		.nv.reservedSmem.cap,@object
	.size		.nv.reservedSmem.cap,0x4
